//
// Generated by NVIDIA NVVM Compiler
//
// Compiler Build ID: CL-36424714
// Cuda compilation tools, release 13.0, V13.0.88
// Based on NVVM 20.0.0
//

.version 9.0
.target sm_100
.address_size 64

	// .globl	_Z17fast_score_kernelPKhS0_iiiifPf
.const .align 8 .b8 c_brief_pairs[2048];
.extern .shared .align 16 .b8 tile[];

.visible .entry _Z17fast_score_kernelPKhS0_iiiifPf(
	.param .u64 .ptr .align 1 _Z17fast_score_kernelPKhS0_iiiifPf_param_0,
	.param .u64 .ptr .align 1 _Z17fast_score_kernelPKhS0_iiiifPf_param_1,
	.param .u32 _Z17fast_score_kernelPKhS0_iiiifPf_param_2,
	.param .u32 _Z17fast_score_kernelPKhS0_iiiifPf_param_3,
	.param .u32 _Z17fast_score_kernelPKhS0_iiiifPf_param_4,
	.param .u32 _Z17fast_score_kernelPKhS0_iiiifPf_param_5,
	.param .f32 _Z17fast_score_kernelPKhS0_iiiifPf_param_6,
	.param .u64 .ptr .align 1 _Z17fast_score_kernelPKhS0_iiiifPf_param_7
)
{
	.reg .pred 	%p<45>;
	.reg .b16 	%rs<20>;
	.reg .b32 	%r<112>;
	.reg .b32 	%f<12>;
	.reg .b64 	%rd<35>;

	ld.param.u64 	%rd2, [_Z17fast_score_kernelPKhS0_iiiifPf_param_1];
	ld.param.u32 	%r3, [_Z17fast_score_kernelPKhS0_iiiifPf_param_2];
	ld.param.u32 	%r7, [_Z17fast_score_kernelPKhS0_iiiifPf_param_3];
	ld.param.u32 	%r5, [_Z17fast_score_kernelPKhS0_iiiifPf_param_4];
	ld.param.u32 	%r6, [_Z17fast_score_kernelPKhS0_iiiifPf_param_5];
	mov.u32 	%r8, %ctaid.x;
	mov.u32 	%r9, %ntid.x;
	mov.u32 	%r10, %tid.x;
	mad.lo.s32 	%r1, %r8, %r9, %r10;
	mov.u32 	%r11, %ctaid.y;
	mov.u32 	%r12, %ntid.y;
	mov.u32 	%r13, %tid.y;
	mad.lo.s32 	%r14, %r11, %r12, %r13;
	setp.ge.s32 	%p1, %r1, %r3;
	setp.ge.s32 	%p2, %r14, %r7;
	or.pred  	%p3, %p1, %p2;
	@%p3 bra 	$L__BB0_6;
	setp.lt.s32 	%p4, %r1, 3;
	setp.lt.u32 	%p5, %r14, 3;
	or.pred  	%p6, %p4, %p5;
	add.s32 	%r15, %r3, -3;
	setp.ge.s32 	%p7, %r1, %r15;
	or.pred  	%p8, %p6, %p7;
	add.s32 	%r16, %r7, -3;
	setp.ge.s32 	%p9, %r14, %r16;
	or.pred  	%p10, %p8, %p9;
	mov.f32 	%f10, 0f00000000;
	@%p10 bra 	$L__BB0_3;
	ld.param.u64 	%rd33, [_Z17fast_score_kernelPKhS0_iiiifPf_param_0];
	cvta.to.global.u64 	%rd4, %rd33;
	mul.lo.s32 	%r17, %r3, %r14;
	add.s32 	%r18, %r17, %r1;
	cvt.s64.s32 	%rd5, %r18;
	add.s64 	%rd6, %rd4, %rd5;
	ld.global.nc.u8 	%rs1, [%rd6];
	cvt.u32.u8 	%r19, %rs1;
	add.s32 	%r20, %r6, %r19;
	sub.s32 	%r21, %r19, %r6;
	mad.lo.s32 	%r22, %r3, -3, %r17;
	add.s32 	%r23, %r1, %r22;
	cvt.s64.s32 	%rd7, %r23;
	add.s64 	%rd8, %rd4, %rd7;
	ld.global.nc.u8 	%rs2, [%rd8];
	cvt.u32.u8 	%r24, %rs2;
	setp.le.s32 	%p11, %r20, %r24;
	selp.u32 	%r25, 1, 0, %p11;
	setp.ge.s32 	%p12, %r21, %r24;
	selp.u32 	%r26, 1, 0, %p12;
	ld.global.nc.u8 	%rs3, [%rd8+1];
	cvt.u32.u8 	%r27, %rs3;
	setp.le.s32 	%p13, %r20, %r27;
	selp.u32 	%r28, 1, 0, %p13;
	add.s32 	%r29, %r25, %r28;
	setp.ge.s32 	%p14, %r21, %r27;
	selp.u32 	%r30, 1, 0, %p14;
	add.s32 	%r31, %r26, %r30;
	add.s32 	%r32, %r22, %r3;
	cvt.s64.s32 	%rd9, %r32;
	cvt.u64.u32 	%rd10, %r1;
	add.s64 	%rd11, %rd10, %rd9;
	add.s64 	%rd12, %rd4, %rd11;
	ld.global.nc.u8 	%rs4, [%rd12+2];
	cvt.u32.u8 	%r33, %rs4;
	setp.le.s32 	%p15, %r20, %r33;
	selp.u32 	%r34, 1, 0, %p15;
	add.s32 	%r35, %r29, %r34;
	setp.ge.s32 	%p16, %r21, %r33;
	selp.u32 	%r36, 1, 0, %p16;
	add.s32 	%r37, %r31, %r36;
	add.s32 	%r38, %r32, %r3;
	cvt.s64.s32 	%rd13, %r38;
	add.s64 	%rd14, %rd10, %rd13;
	add.s64 	%rd15, %rd4, %rd14;
	ld.global.nc.u8 	%rs5, [%rd15+3];
	cvt.u32.u8 	%r39, %rs5;
	setp.le.s32 	%p17, %r20, %r39;
	selp.u32 	%r40, 1, 0, %p17;
	add.s32 	%r41, %r35, %r40;
	setp.ge.s32 	%p18, %r21, %r39;
	selp.u32 	%r42, 1, 0, %p18;
	add.s32 	%r43, %r37, %r42;
	ld.global.nc.u8 	%rs6, [%rd6+3];
	cvt.u32.u8 	%r44, %rs6;
	setp.le.s32 	%p19, %r20, %r44;
	selp.u32 	%r45, 1, 0, %p19;
	add.s32 	%r46, %r41, %r45;
	setp.ge.s32 	%p20, %r21, %r44;
	selp.u32 	%r47, 1, 0, %p20;
	add.s32 	%r48, %r43, %r47;
	shl.b32 	%r49, %r3, 1;
	add.s32 	%r50, %r38, %r49;
	cvt.s64.s32 	%rd16, %r50;
	add.s64 	%rd17, %rd10, %rd16;
	add.s64 	%rd18, %rd4, %rd17;
	ld.global.nc.u8 	%rs7, [%rd18+3];
	cvt.u32.u8 	%r51, %rs7;
	setp.le.s32 	%p21, %r20, %r51;
	selp.u32 	%r52, 1, 0, %p21;
	add.s32 	%r53, %r46, %r52;
	setp.ge.s32 	%p22, %r21, %r51;
	selp.u32 	%r54, 1, 0, %p22;
	add.s32 	%r55, %r48, %r54;
	add.s32 	%r56, %r50, %r3;
	cvt.s64.s32 	%rd19, %r56;
	add.s64 	%rd20, %rd10, %rd19;
	add.s64 	%rd21, %rd4, %rd20;
	ld.global.nc.u8 	%rs8, [%rd21+2];
	cvt.u32.u8 	%r57, %rs8;
	setp.le.s32 	%p23, %r20, %r57;
	selp.u32 	%r58, 1, 0, %p23;
	add.s32 	%r59, %r53, %r58;
	setp.ge.s32 	%p24, %r21, %r57;
	selp.u32 	%r60, 1, 0, %p24;
	add.s32 	%r61, %r55, %r60;
	add.s32 	%r62, %r56, %r3;
	cvt.s64.s32 	%rd22, %r62;
	add.s64 	%rd23, %rd10, %rd22;
	add.s64 	%rd24, %rd4, %rd23;
	ld.global.nc.u8 	%rs9, [%rd24+1];
	cvt.u32.u8 	%r63, %rs9;
	setp.le.s32 	%p25, %r20, %r63;
	selp.u32 	%r64, 1, 0, %p25;
	add.s32 	%r65, %r59, %r64;
	setp.ge.s32 	%p26, %r21, %r63;
	selp.u32 	%r66, 1, 0, %p26;
	add.s32 	%r67, %r61, %r66;
	add.s32 	%r68, %r1, %r62;
	cvt.s64.s32 	%rd25, %r68;
	add.s64 	%rd26, %rd4, %rd25;
	ld.global.nc.u8 	%rs10, [%rd26];
	cvt.u32.u8 	%r69, %rs10;
	setp.le.s32 	%p27, %r20, %r69;
	selp.u32 	%r70, 1, 0, %p27;
	add.s32 	%r71, %r65, %r70;
	setp.ge.s32 	%p28, %r21, %r69;
	selp.u32 	%r72, 1, 0, %p28;
	add.s32 	%r73, %r67, %r72;
	ld.global.nc.u8 	%rs11, [%rd26+-1];
	cvt.u32.u8 	%r74, %rs11;
	setp.le.s32 	%p29, %r20, %r74;
	selp.u32 	%r75, 1, 0, %p29;
	add.s32 	%r76, %r71, %r75;
	setp.ge.s32 	%p30, %r21, %r74;
	selp.u32 	%r77, 1, 0, %p30;
	add.s32 	%r78, %r73, %r77;
	ld.global.nc.u8 	%rs12, [%rd21+-2];
	cvt.u32.u8 	%r79, %rs12;
	setp.le.s32 	%p31, %r20, %r79;
	selp.u32 	%r80, 1, 0, %p31;
	add.s32 	%r81, %r76, %r80;
	setp.ge.s32 	%p32, %r21, %r79;
	selp.u32 	%r82, 1, 0, %p32;
	add.s32 	%r83, %r78, %r82;
	ld.global.nc.u8 	%rs13, [%rd18+-3];
	cvt.u32.u8 	%r84, %rs13;
	setp.le.s32 	%p33, %r20, %r84;
	selp.u32 	%r85, 1, 0, %p33;
	add.s32 	%r86, %r81, %r85;
	setp.ge.s32 	%p34, %r21, %r84;
	selp.u32 	%r87, 1, 0, %p34;
	add.s32 	%r88, %r83, %r87;
	ld.global.nc.u8 	%rs14, [%rd6+-3];
	cvt.u32.u8 	%r89, %rs14;
	setp.le.s32 	%p35, %r20, %r89;
	selp.u32 	%r90, 1, 0, %p35;
	add.s32 	%r91, %r86, %r90;
	setp.ge.s32 	%p36, %r21, %r89;
	selp.u32 	%r92, 1, 0, %p36;
	add.s32 	%r93, %r88, %r92;
	ld.global.nc.u8 	%rs15, [%rd15+-3];
	cvt.u32.u8 	%r94, %rs15;
	setp.le.s32 	%p37, %r20, %r94;
	selp.u32 	%r95, 1, 0, %p37;
	add.s32 	%r96, %r91, %r95;
	setp.ge.s32 	%p38, %r21, %r94;
	selp.u32 	%r97, 1, 0, %p38;
	add.s32 	%r98, %r93, %r97;
	ld.global.nc.u8 	%rs16, [%rd12+-2];
	cvt.u32.u8 	%r99, %rs16;
	setp.le.s32 	%p39, %r20, %r99;
	selp.u32 	%r100, 1, 0, %p39;
	add.s32 	%r101, %r96, %r100;
	setp.ge.s32 	%p40, %r21, %r99;
	selp.u32 	%r102, 1, 0, %p40;
	add.s32 	%r103, %r98, %r102;
	ld.global.nc.u8 	%rs17, [%rd8+-1];
	cvt.u32.u8 	%r104, %rs17;
	setp.le.s32 	%p41, %r20, %r104;
	selp.u32 	%r105, 1, 0, %p41;
	add.s32 	%r106, %r101, %r105;
	setp.ge.s32 	%p42, %r21, %r104;
	selp.u32 	%r107, 1, 0, %p42;
	add.s32 	%r108, %r103, %r107;
	max.u32 	%r109, %r106, %r108;
	cvt.rn.f32.u32 	%f10, %r109;
$L__BB0_3:
	setp.eq.s64 	%p43, %rd2, 0;
	mov.f32 	%f11, 0f3F800000;
	@%p43 bra 	$L__BB0_5;
	ld.param.f32 	%f9, [_Z17fast_score_kernelPKhS0_iiiifPf_param_6];
	mad.lo.s32 	%r110, %r5, %r14, %r1;
	cvt.s64.s32 	%rd27, %r110;
	cvta.to.global.u64 	%rd28, %rd2;
	add.s64 	%rd29, %rd28, %rd27;
	ld.global.nc.u8 	%rs18, [%rd29];
	cvt.u16.u8 	%rs19, %rs18;
	setp.eq.s16 	%p44, %rs19, 1;
	selp.f32 	%f11, %f9, 0f3F800000, %p44;
$L__BB0_5:
	ld.param.u64 	%rd34, [_Z17fast_score_kernelPKhS0_iiiifPf_param_7];
	mul.f32 	%f8, %f10, %f11;
	mad.lo.s32 	%r111, %r3, %r14, %r1;
	cvta.to.global.u64 	%rd30, %rd34;
	mul.wide.s32 	%rd31, %r111, 4;
	add.s64 	%rd32, %rd30, %rd31;
	st.global.f32 	[%rd32], %f8;
$L__BB0_6:
	ret;

}
	// .globl	_Z13nms3x3_kernelPKfiifP5uint2iPi
.visible .entry _Z13nms3x3_kernelPKfiifP5uint2iPi(
	.param .u64 .ptr .align 1 _Z13nms3x3_kernelPKfiifP5uint2iPi_param_0,
	.param .u32 _Z13nms3x3_kernelPKfiifP5uint2iPi_param_1,
	.param .u32 _Z13nms3x3_kernelPKfiifP5uint2iPi_param_2,
	.param .f32 _Z13nms3x3_kernelPKfiifP5uint2iPi_param_3,
	.param .u64 .ptr .align 1 _Z13nms3x3_kernelPKfiifP5uint2iPi_param_4,
	.param .u32 _Z13nms3x3_kernelPKfiifP5uint2iPi_param_5,
	.param .u64 .ptr .align 1 _Z13nms3x3_kernelPKfiifP5uint2iPi_param_6
)
{
	.reg .pred 	%p<64>;
	.reg .b32 	%r<37>;
	.reg .b32 	%f<26>;
	.reg .b64 	%rd<28>;

	ld.param.u64 	%rd7, [_Z13nms3x3_kernelPKfiifP5uint2iPi_param_0];
	ld.param.u32 	%r12, [_Z13nms3x3_kernelPKfiifP5uint2iPi_param_1];
	ld.param.u32 	%r15, [_Z13nms3x3_kernelPKfiifP5uint2iPi_param_2];
	ld.param.f32 	%f2, [_Z13nms3x3_kernelPKfiifP5uint2iPi_param_3];
	ld.param.u64 	%rd5, [_Z13nms3x3_kernelPKfiifP5uint2iPi_param_4];
	ld.param.u32 	%r14, [_Z13nms3x3_kernelPKfiifP5uint2iPi_param_5];
	ld.param.u64 	%rd6, [_Z13nms3x3_kernelPKfiifP5uint2iPi_param_6];
	cvta.to.global.u64 	%rd1, %rd7;
	mov.u32 	%r1, %tid.x;
	mov.u32 	%r2, %tid.y;
	mov.u32 	%r16, %ctaid.x;
	shl.b32 	%r17, %r16, 4;
	add.s32 	%r3, %r17, %r1;
	mov.u32 	%r18, %ctaid.y;
	shl.b32 	%r19, %r18, 4;
	add.s32 	%r20, %r19, %r2;
	add.s32 	%r5, %r2, 1;
	setp.ge.s32 	%p1, %r3, %r12;
	setp.ge.s32 	%p2, %r20, %r15;
	mad.lo.s32 	%r21, %r2, 18, %r1;
	shl.b32 	%r22, %r21, 2;
	mov.u32 	%r23, tile;
	add.s32 	%r24, %r22, %r23;
	add.s32 	%r6, %r24, 72;
	or.pred  	%p3, %p1, %p2;
	@%p3 bra 	$L__BB1_2;
	mad.lo.s32 	%r25, %r12, %r20, %r3;
	mul.wide.s32 	%rd8, %r25, 4;
	add.s64 	%rd9, %rd1, %rd8;
	ld.global.nc.f32 	%f3, [%rd9];
	st.shared.f32 	[%r6+4], %f3;
$L__BB1_2:
	setp.ge.s32 	%p4, %r20, %r15;
	setp.ne.s32 	%p5, %r1, 0;
	setp.lt.s32 	%p6, %r3, 1;
	or.pred  	%p7, %p5, %p6;
	mul.lo.s32 	%r26, %r12, %r20;
	cvt.s64.s32 	%rd10, %r26;
	cvt.s64.s32 	%rd2, %r3;
	add.s64 	%rd11, %rd2, %rd10;
	shl.b64 	%rd12, %rd11, 2;
	add.s64 	%rd3, %rd1, %rd12;
	mad.lo.s32 	%r7, %r5, 72, %r23;
	or.pred  	%p8, %p7, %p4;
	@%p8 bra 	$L__BB1_4;
	ld.global.nc.f32 	%f4, [%rd3+-4];
	st.shared.f32 	[%r7], %f4;
$L__BB1_4:
	setp.ge.s32 	%p9, %r20, %r15;
	setp.ne.s32 	%p10, %r1, 15;
	add.s32 	%r8, %r3, 1;
	setp.ge.s32 	%p11, %r8, %r12;
	or.pred  	%p12, %p11, %p9;
	or.pred  	%p13, %p12, %p10;
	@%p13 bra 	$L__BB1_6;
	ld.global.nc.f32 	%f5, [%rd3+4];
	st.shared.f32 	[%r7+68], %f5;
$L__BB1_6:
	setp.ge.s32 	%p14, %r3, %r12;
	setp.ne.s32 	%p15, %r2, 0;
	setp.eq.s32 	%p16, %r20, 0;
	or.pred  	%p17, %p15, %p16;
	shl.b32 	%r28, %r1, 2;
	add.s32 	%r9, %r23, %r28;
	or.pred  	%p18, %p17, %p14;
	@%p18 bra 	$L__BB1_8;
	add.s32 	%r30, %r20, -1;
	mad.lo.s32 	%r31, %r30, %r12, %r3;
	mul.wide.s32 	%rd13, %r31, 4;
	add.s64 	%rd14, %rd1, %rd13;
	ld.global.nc.f32 	%f6, [%rd14];
	st.shared.f32 	[%r9+4], %f6;
$L__BB1_8:
	setp.ge.s32 	%p19, %r3, %r12;
	setp.ne.s32 	%p20, %r2, 15;
	add.s32 	%r10, %r20, 1;
	setp.ge.s32 	%p21, %r10, %r15;
	or.pred  	%p22, %p21, %p19;
	or.pred  	%p23, %p22, %p20;
	@%p23 bra 	$L__BB1_10;
	mad.lo.s32 	%r32, %r10, %r12, %r3;
	mul.wide.s32 	%rd15, %r32, 4;
	add.s64 	%rd16, %rd1, %rd15;
	ld.global.nc.f32 	%f7, [%rd16];
	st.shared.f32 	[%r9+1228], %f7;
$L__BB1_10:
	add.s32 	%r33, %r20, -1;
	setp.ne.s32 	%p24, %r20, 0;
	setp.gt.s32 	%p25, %r3, 0;
	or.b32  	%r34, %r1, %r2;
	setp.eq.s32 	%p26, %r34, 0;
	and.pred  	%p27, %p26, %p25;
	and.pred  	%p28, %p27, %p24;
	mul.lo.s32 	%r35, %r33, %r12;
	cvt.s64.s32 	%rd17, %r35;
	add.s64 	%rd18, %rd2, %rd17;
	shl.b64 	%rd19, %rd18, 2;
	add.s64 	%rd4, %rd1, %rd19;
	not.pred 	%p29, %p28;
	@%p29 bra 	$L__BB1_12;
	ld.global.nc.f32 	%f8, [%rd4+-4];
	st.shared.f32 	[tile], %f8;
$L__BB1_12:
	setp.eq.s32 	%p30, %r20, 0;
	setp.ne.s32 	%p31, %r2, 0;
	setp.ge.s32 	%p32, %r8, %r12;
	setp.ne.s32 	%p33, %r1, 15;
	or.pred  	%p34, %p33, %p31;
	or.pred  	%p35, %p34, %p32;
	or.pred  	%p36, %p35, %p30;
	@%p36 bra 	$L__BB1_14;
	ld.global.nc.f32 	%f9, [%rd4+4];
	st.shared.f32 	[tile+68], %f9;
$L__BB1_14:
	setp.ge.s32 	%p37, %r10, %r15;
	setp.ne.s32 	%p38, %r2, 15;
	setp.ge.s32 	%p39, %r8, %r12;
	setp.ne.s32 	%p40, %r1, 15;
	or.pred  	%p41, %p40, %p38;
	or.pred  	%p42, %p41, %p39;
	or.pred  	%p43, %p42, %p37;
	@%p43 bra 	$L__BB1_16;
	mul.lo.s32 	%r36, %r10, %r12;
	cvt.s64.s32 	%rd20, %r36;
	add.s64 	%rd21, %rd20, %rd2;
	shl.b64 	%rd22, %rd21, 2;
	add.s64 	%rd23, %rd1, %rd22;
	ld.global.nc.f32 	%f10, [%rd23+4];
	st.shared.f32 	[tile+1292], %f10;
$L__BB1_16:
	bar.sync 	0;
	setp.ge.s32 	%p44, %r3, %r12;
	setp.ge.s32 	%p45, %r20, %r15;
	or.pred  	%p46, %p44, %p45;
	@%p46 bra 	$L__BB1_21;
	ld.shared.f32 	%f1, [%r6+4];
	setp.lt.f32 	%p47, %f1, %f2;
	@%p47 bra 	$L__BB1_21;
	ld.shared.f32 	%f11, [%r6+-72];
	setp.ltu.f32 	%p48, %f1, %f11;
	ld.shared.f32 	%f13, [%r6+-68];
	setp.ltu.f32 	%p49, %f1, %f13;
	ld.shared.f32 	%f15, [%r6+-64];
	setp.ltu.f32 	%p50, %f1, %f15;
	ld.shared.f32 	%f17, [%r6];
	setp.ltu.f32 	%p51, %f1, %f17;
	ld.shared.f32 	%f19, [%r6+8];
	setp.ltu.f32 	%p52, %f1, %f19;
	ld.shared.f32 	%f21, [%r6+72];
	setp.ltu.f32 	%p53, %f1, %f21;
	ld.shared.f32 	%f23, [%r6+76];
	setp.ltu.f32 	%p54, %f1, %f23;
	ld.shared.f32 	%f25, [%r6+80];
	setp.ltu.f32 	%p55, %f1, %f25;
	or.pred  	%p56, %p55, %p54;
	or.pred  	%p57, %p56, %p53;
	or.pred  	%p58, %p57, %p52;
	or.pred  	%p59, %p58, %p51;
	or.pred  	%p60, %p59, %p50;
	or.pred  	%p61, %p60, %p49;
	or.pred  	%p62, %p61, %p48;
	@%p62 bra 	$L__BB1_21;
	cvta.to.global.u64 	%rd24, %rd6;
	atom.global.add.u32 	%r11, [%rd24], 1;
	setp.ge.s32 	%p63, %r11, %r14;
	@%p63 bra 	$L__BB1_21;
	cvta.to.global.u64 	%rd25, %rd5;
	mul.wide.s32 	%rd26, %r11, 8;
	add.s64 	%rd27, %rd25, %rd26;
	st.global.v2.u32 	[%rd27], {%r3, %r20};
$L__BB1_21:
	ret;

}
	// .globl	_Z12brief_kernelPKhiiPK5uint2iPj
.visible .entry _Z12brief_kernelPKhiiPK5uint2iPj(
	.param .u64 .ptr .align 1 _Z12brief_kernelPKhiiPK5uint2iPj_param_0,
	.param .u32 _Z12brief_kernelPKhiiPK5uint2iPj_param_1,
	.param .u32 _Z12brief_kernelPKhiiPK5uint2iPj_param_2,
	.param .u64 .ptr .align 1 _Z12brief_kernelPKhiiPK5uint2iPj_param_3,
	.param .u32 _Z12brief_kernelPKhiiPK5uint2iPj_param_4,
	.param .u64 .ptr .align 1 _Z12brief_kernelPKhiiPK5uint2iPj_param_5
)
{
	.reg .pred 	%p<258>;
	.reg .b16 	%rs<1025>;
	.reg .b32 	%r<6149>;
	.reg .b64 	%rd<1035>;

	ld.param.u64 	%rd1, [_Z12brief_kernelPKhiiPK5uint2iPj_param_0];
	ld.param.u32 	%r2, [_Z12brief_kernelPKhiiPK5uint2iPj_param_1];
	ld.param.u32 	%r3, [_Z12brief_kernelPKhiiPK5uint2iPj_param_2];
	ld.param.u64 	%rd2, [_Z12brief_kernelPKhiiPK5uint2iPj_param_3];
	ld.param.u32 	%r4, [_Z12brief_kernelPKhiiPK5uint2iPj_param_4];
	ld.param.u64 	%rd3, [_Z12brief_kernelPKhiiPK5uint2iPj_param_5];
	mov.u32 	%r5, %ctaid.x;
	mov.u32 	%r6, %ntid.x;
	mov.u32 	%r7, %tid.x;
	mad.lo.s32 	%r1, %r5, %r6, %r7;
	setp.ge.s32 	%p1, %r1, %r4;
	@%p1 bra 	$L__BB2_2;
	cvta.to.global.u64 	%rd4, %rd1;
	cvta.to.global.u64 	%rd5, %rd3;
	cvta.to.global.u64 	%rd6, %rd2;
	mul.wide.s32 	%rd7, %r1, 8;
	add.s64 	%rd8, %rd6, %rd7;
	ld.global.nc.v2.u32 	{%r8, %r9}, [%rd8];
	add.s32 	%r10, %r2, -1;
	add.s32 	%r11, %r3, -1;
	ld.const.v2.u32 	{%r12, %r13}, [c_brief_pairs];
	shr.s32 	%r14, %r12, 8;
	add.s32 	%r15, %r14, %r8;
	max.s32 	%r16, %r15, 0;
	min.s32 	%r17, %r16, %r10;
	and.b32  	%r18, %r12, 255;
	add.s32 	%r19, %r18, %r9;
	max.s32 	%r20, %r19, 128;
	add.s32 	%r21, %r20, -128;
	min.s32 	%r22, %r21, %r11;
	shr.s32 	%r23, %r13, 8;
	add.s32 	%r24, %r23, %r8;
	max.s32 	%r25, %r24, 0;
	min.s32 	%r26, %r25, %r10;
	and.b32  	%r27, %r13, 255;
	add.s32 	%r28, %r27, %r9;
	max.s32 	%r29, %r28, 128;
	add.s32 	%r30, %r29, -128;
	min.s32 	%r31, %r30, %r11;
	mad.lo.s32 	%r32, %r22, %r2, %r17;
	cvt.s64.s32 	%rd9, %r32;
	add.s64 	%rd10, %rd4, %rd9;
	ld.global.nc.u8 	%rs1, [%rd10];
	cvt.u16.u8 	%rs2, %rs1;
	mad.lo.s32 	%r33, %r31, %r2, %r26;
	cvt.s64.s32 	%rd11, %r33;
	add.s64 	%rd12, %rd4, %rd11;
	ld.global.nc.u8 	%rs3, [%rd12];
	cvt.u16.u8 	%rs4, %rs3;
	setp.lt.u16 	%p2, %rs2, %rs4;
	selp.u32 	%r34, 1, 0, %p2;
	ld.const.v2.u32 	{%r35, %r36}, [c_brief_pairs+8];
	shr.s32 	%r37, %r35, 8;
	add.s32 	%r38, %r37, %r8;
	max.s32 	%r39, %r38, 0;
	min.s32 	%r40, %r39, %r10;
	and.b32  	%r41, %r35, 255;
	add.s32 	%r42, %r41, %r9;
	max.s32 	%r43, %r42, 128;
	add.s32 	%r44, %r43, -128;
	min.s32 	%r45, %r44, %r11;
	shr.s32 	%r46, %r36, 8;
	add.s32 	%r47, %r46, %r8;
	max.s32 	%r48, %r47, 0;
	min.s32 	%r49, %r48, %r10;
	and.b32  	%r50, %r36, 255;
	add.s32 	%r51, %r50, %r9;
	max.s32 	%r52, %r51, 128;
	add.s32 	%r53, %r52, -128;
	min.s32 	%r54, %r53, %r11;
	mad.lo.s32 	%r55, %r45, %r2, %r40;
	cvt.s64.s32 	%rd13, %r55;
	add.s64 	%rd14, %rd4, %rd13;
	ld.global.nc.u8 	%rs5, [%rd14];
	cvt.u16.u8 	%rs6, %rs5;
	mad.lo.s32 	%r56, %r54, %r2, %r49;
	cvt.s64.s32 	%rd15, %r56;
	add.s64 	%rd16, %rd4, %rd15;
	ld.global.nc.u8 	%rs7, [%rd16];
	cvt.u16.u8 	%rs8, %rs7;
	setp.lt.u16 	%p3, %rs6, %rs8;
	selp.b32 	%r57, 2, 0, %p3;
	or.b32  	%r58, %r57, %r34;
	ld.const.v2.u32 	{%r59, %r60}, [c_brief_pairs+16];
	shr.s32 	%r61, %r59, 8;
	add.s32 	%r62, %r61, %r8;
	max.s32 	%r63, %r62, 0;
	min.s32 	%r64, %r63, %r10;
	and.b32  	%r65, %r59, 255;
	add.s32 	%r66, %r65, %r9;
	max.s32 	%r67, %r66, 128;
	add.s32 	%r68, %r67, -128;
	min.s32 	%r69, %r68, %r11;
	shr.s32 	%r70, %r60, 8;
	add.s32 	%r71, %r70, %r8;
	max.s32 	%r72, %r71, 0;
	min.s32 	%r73, %r72, %r10;
	and.b32  	%r74, %r60, 255;
	add.s32 	%r75, %r74, %r9;
	max.s32 	%r76, %r75, 128;
	add.s32 	%r77, %r76, -128;
	min.s32 	%r78, %r77, %r11;
	mad.lo.s32 	%r79, %r69, %r2, %r64;
	cvt.s64.s32 	%rd17, %r79;
	add.s64 	%rd18, %rd4, %rd17;
	ld.global.nc.u8 	%rs9, [%rd18];
	cvt.u16.u8 	%rs10, %rs9;
	mad.lo.s32 	%r80, %r78, %r2, %r73;
	cvt.s64.s32 	%rd19, %r80;
	add.s64 	%rd20, %rd4, %rd19;
	ld.global.nc.u8 	%rs11, [%rd20];
	cvt.u16.u8 	%rs12, %rs11;
	setp.lt.u16 	%p4, %rs10, %rs12;
	selp.b32 	%r81, 4, 0, %p4;
	or.b32  	%r82, %r81, %r58;
	ld.const.v2.u32 	{%r83, %r84}, [c_brief_pairs+24];
	shr.s32 	%r85, %r83, 8;
	add.s32 	%r86, %r85, %r8;
	max.s32 	%r87, %r86, 0;
	min.s32 	%r88, %r87, %r10;
	and.b32  	%r89, %r83, 255;
	add.s32 	%r90, %r89, %r9;
	max.s32 	%r91, %r90, 128;
	add.s32 	%r92, %r91, -128;
	min.s32 	%r93, %r92, %r11;
	shr.s32 	%r94, %r84, 8;
	add.s32 	%r95, %r94, %r8;
	max.s32 	%r96, %r95, 0;
	min.s32 	%r97, %r96, %r10;
	and.b32  	%r98, %r84, 255;
	add.s32 	%r99, %r98, %r9;
	max.s32 	%r100, %r99, 128;
	add.s32 	%r101, %r100, -128;
	min.s32 	%r102, %r101, %r11;
	mad.lo.s32 	%r103, %r93, %r2, %r88;
	cvt.s64.s32 	%rd21, %r103;
	add.s64 	%rd22, %rd4, %rd21;
	ld.global.nc.u8 	%rs13, [%rd22];
	cvt.u16.u8 	%rs14, %rs13;
	mad.lo.s32 	%r104, %r102, %r2, %r97;
	cvt.s64.s32 	%rd23, %r104;
	add.s64 	%rd24, %rd4, %rd23;
	ld.global.nc.u8 	%rs15, [%rd24];
	cvt.u16.u8 	%rs16, %rs15;
	setp.lt.u16 	%p5, %rs14, %rs16;
	selp.b32 	%r105, 8, 0, %p5;
	or.b32  	%r106, %r105, %r82;
	ld.const.v2.u32 	{%r107, %r108}, [c_brief_pairs+32];
	shr.s32 	%r109, %r107, 8;
	add.s32 	%r110, %r109, %r8;
	max.s32 	%r111, %r110, 0;
	min.s32 	%r112, %r111, %r10;
	and.b32  	%r113, %r107, 255;
	add.s32 	%r114, %r113, %r9;
	max.s32 	%r115, %r114, 128;
	add.s32 	%r116, %r115, -128;
	min.s32 	%r117, %r116, %r11;
	shr.s32 	%r118, %r108, 8;
	add.s32 	%r119, %r118, %r8;
	max.s32 	%r120, %r119, 0;
	min.s32 	%r121, %r120, %r10;
	and.b32  	%r122, %r108, 255;
	add.s32 	%r123, %r122, %r9;
	max.s32 	%r124, %r123, 128;
	add.s32 	%r125, %r124, -128;
	min.s32 	%r126, %r125, %r11;
	mad.lo.s32 	%r127, %r117, %r2, %r112;
	cvt.s64.s32 	%rd25, %r127;
	add.s64 	%rd26, %rd4, %rd25;
	ld.global.nc.u8 	%rs17, [%rd26];
	cvt.u16.u8 	%rs18, %rs17;
	mad.lo.s32 	%r128, %r126, %r2, %r121;
	cvt.s64.s32 	%rd27, %r128;
	add.s64 	%rd28, %rd4, %rd27;
	ld.global.nc.u8 	%rs19, [%rd28];
	cvt.u16.u8 	%rs20, %rs19;
	setp.lt.u16 	%p6, %rs18, %rs20;
	selp.b32 	%r129, 16, 0, %p6;
	or.b32  	%r130, %r129, %r106;
	ld.const.v2.u32 	{%r131, %r132}, [c_brief_pairs+40];
	shr.s32 	%r133, %r131, 8;
	add.s32 	%r134, %r133, %r8;
	max.s32 	%r135, %r134, 0;
	min.s32 	%r136, %r135, %r10;
	and.b32  	%r137, %r131, 255;
	add.s32 	%r138, %r137, %r9;
	max.s32 	%r139, %r138, 128;
	add.s32 	%r140, %r139, -128;
	min.s32 	%r141, %r140, %r11;
	shr.s32 	%r142, %r132, 8;
	add.s32 	%r143, %r142, %r8;
	max.s32 	%r144, %r143, 0;
	min.s32 	%r145, %r144, %r10;
	and.b32  	%r146, %r132, 255;
	add.s32 	%r147, %r146, %r9;
	max.s32 	%r148, %r147, 128;
	add.s32 	%r149, %r148, -128;
	min.s32 	%r150, %r149, %r11;
	mad.lo.s32 	%r151, %r141, %r2, %r136;
	cvt.s64.s32 	%rd29, %r151;
	add.s64 	%rd30, %rd4, %rd29;
	ld.global.nc.u8 	%rs21, [%rd30];
	cvt.u16.u8 	%rs22, %rs21;
	mad.lo.s32 	%r152, %r150, %r2, %r145;
	cvt.s64.s32 	%rd31, %r152;
	add.s64 	%rd32, %rd4, %rd31;
	ld.global.nc.u8 	%rs23, [%rd32];
	cvt.u16.u8 	%rs24, %rs23;
	setp.lt.u16 	%p7, %rs22, %rs24;
	selp.b32 	%r153, 32, 0, %p7;
	or.b32  	%r154, %r153, %r130;
	ld.const.v2.u32 	{%r155, %r156}, [c_brief_pairs+48];
	shr.s32 	%r157, %r155, 8;
	add.s32 	%r158, %r157, %r8;
	max.s32 	%r159, %r158, 0;
	min.s32 	%r160, %r159, %r10;
	and.b32  	%r161, %r155, 255;
	add.s32 	%r162, %r161, %r9;
	max.s32 	%r163, %r162, 128;
	add.s32 	%r164, %r163, -128;
	min.s32 	%r165, %r164, %r11;
	shr.s32 	%r166, %r156, 8;
	add.s32 	%r167, %r166, %r8;
	max.s32 	%r168, %r167, 0;
	min.s32 	%r169, %r168, %r10;
	and.b32  	%r170, %r156, 255;
	add.s32 	%r171, %r170, %r9;
	max.s32 	%r172, %r171, 128;
	add.s32 	%r173, %r172, -128;
	min.s32 	%r174, %r173, %r11;
	mad.lo.s32 	%r175, %r165, %r2, %r160;
	cvt.s64.s32 	%rd33, %r175;
	add.s64 	%rd34, %rd4, %rd33;
	ld.global.nc.u8 	%rs25, [%rd34];
	cvt.u16.u8 	%rs26, %rs25;
	mad.lo.s32 	%r176, %r174, %r2, %r169;
	cvt.s64.s32 	%rd35, %r176;
	add.s64 	%rd36, %rd4, %rd35;
	ld.global.nc.u8 	%rs27, [%rd36];
	cvt.u16.u8 	%rs28, %rs27;
	setp.lt.u16 	%p8, %rs26, %rs28;
	selp.b32 	%r177, 64, 0, %p8;
	or.b32  	%r178, %r177, %r154;
	ld.const.v2.u32 	{%r179, %r180}, [c_brief_pairs+56];
	shr.s32 	%r181, %r179, 8;
	add.s32 	%r182, %r181, %r8;
	max.s32 	%r183, %r182, 0;
	min.s32 	%r184, %r183, %r10;
	and.b32  	%r185, %r179, 255;
	add.s32 	%r186, %r185, %r9;
	max.s32 	%r187, %r186, 128;
	add.s32 	%r188, %r187, -128;
	min.s32 	%r189, %r188, %r11;
	shr.s32 	%r190, %r180, 8;
	add.s32 	%r191, %r190, %r8;
	max.s32 	%r192, %r191, 0;
	min.s32 	%r193, %r192, %r10;
	and.b32  	%r194, %r180, 255;
	add.s32 	%r195, %r194, %r9;
	max.s32 	%r196, %r195, 128;
	add.s32 	%r197, %r196, -128;
	min.s32 	%r198, %r197, %r11;
	mad.lo.s32 	%r199, %r189, %r2, %r184;
	cvt.s64.s32 	%rd37, %r199;
	add.s64 	%rd38, %rd4, %rd37;
	ld.global.nc.u8 	%rs29, [%rd38];
	cvt.u16.u8 	%rs30, %rs29;
	mad.lo.s32 	%r200, %r198, %r2, %r193;
	cvt.s64.s32 	%rd39, %r200;
	add.s64 	%rd40, %rd4, %rd39;
	ld.global.nc.u8 	%rs31, [%rd40];
	cvt.u16.u8 	%rs32, %rs31;
	setp.lt.u16 	%p9, %rs30, %rs32;
	selp.b32 	%r201, 128, 0, %p9;
	or.b32  	%r202, %r201, %r178;
	ld.const.v2.u32 	{%r203, %r204}, [c_brief_pairs+64];
	shr.s32 	%r205, %r203, 8;
	add.s32 	%r206, %r205, %r8;
	max.s32 	%r207, %r206, 0;
	min.s32 	%r208, %r207, %r10;
	and.b32  	%r209, %r203, 255;
	add.s32 	%r210, %r209, %r9;
	max.s32 	%r211, %r210, 128;
	add.s32 	%r212, %r211, -128;
	min.s32 	%r213, %r212, %r11;
	shr.s32 	%r214, %r204, 8;
	add.s32 	%r215, %r214, %r8;
	max.s32 	%r216, %r215, 0;
	min.s32 	%r217, %r216, %r10;
	and.b32  	%r218, %r204, 255;
	add.s32 	%r219, %r218, %r9;
	max.s32 	%r220, %r219, 128;
	add.s32 	%r221, %r220, -128;
	min.s32 	%r222, %r221, %r11;
	mad.lo.s32 	%r223, %r213, %r2, %r208;
	cvt.s64.s32 	%rd41, %r223;
	add.s64 	%rd42, %rd4, %rd41;
	ld.global.nc.u8 	%rs33, [%rd42];
	cvt.u16.u8 	%rs34, %rs33;
	mad.lo.s32 	%r224, %r222, %r2, %r217;
	cvt.s64.s32 	%rd43, %r224;
	add.s64 	%rd44, %rd4, %rd43;
	ld.global.nc.u8 	%rs35, [%rd44];
	cvt.u16.u8 	%rs36, %rs35;
	setp.lt.u16 	%p10, %rs34, %rs36;
	selp.b32 	%r225, 256, 0, %p10;
	or.b32  	%r226, %r225, %r202;
	ld.const.v2.u32 	{%r227, %r228}, [c_brief_pairs+72];
	shr.s32 	%r229, %r227, 8;
	add.s32 	%r230, %r229, %r8;
	max.s32 	%r231, %r230, 0;
	min.s32 	%r232, %r231, %r10;
	and.b32  	%r233, %r227, 255;
	add.s32 	%r234, %r233, %r9;
	max.s32 	%r235, %r234, 128;
	add.s32 	%r236, %r235, -128;
	min.s32 	%r237, %r236, %r11;
	shr.s32 	%r238, %r228, 8;
	add.s32 	%r239, %r238, %r8;
	max.s32 	%r240, %r239, 0;
	min.s32 	%r241, %r240, %r10;
	and.b32  	%r242, %r228, 255;
	add.s32 	%r243, %r242, %r9;
	max.s32 	%r244, %r243, 128;
	add.s32 	%r245, %r244, -128;
	min.s32 	%r246, %r245, %r11;
	mad.lo.s32 	%r247, %r237, %r2, %r232;
	cvt.s64.s32 	%rd45, %r247;
	add.s64 	%rd46, %rd4, %rd45;
	ld.global.nc.u8 	%rs37, [%rd46];
	cvt.u16.u8 	%rs38, %rs37;
	mad.lo.s32 	%r248, %r246, %r2, %r241;
	cvt.s64.s32 	%rd47, %r248;
	add.s64 	%rd48, %rd4, %rd47;
	ld.global.nc.u8 	%rs39, [%rd48];
	cvt.u16.u8 	%rs40, %rs39;
	setp.lt.u16 	%p11, %rs38, %rs40;
	selp.b32 	%r249, 512, 0, %p11;
	or.b32  	%r250, %r249, %r226;
	ld.const.v2.u32 	{%r251, %r252}, [c_brief_pairs+80];
	shr.s32 	%r253, %r251, 8;
	add.s32 	%r254, %r253, %r8;
	max.s32 	%r255, %r254, 0;
	min.s32 	%r256, %r255, %r10;
	and.b32  	%r257, %r251, 255;
	add.s32 	%r258, %r257, %r9;
	max.s32 	%r259, %r258, 128;
	add.s32 	%r260, %r259, -128;
	min.s32 	%r261, %r260, %r11;
	shr.s32 	%r262, %r252, 8;
	add.s32 	%r263, %r262, %r8;
	max.s32 	%r264, %r263, 0;
	min.s32 	%r265, %r264, %r10;
	and.b32  	%r266, %r252, 255;
	add.s32 	%r267, %r266, %r9;
	max.s32 	%r268, %r267, 128;
	add.s32 	%r269, %r268, -128;
	min.s32 	%r270, %r269, %r11;
	mad.lo.s32 	%r271, %r261, %r2, %r256;
	cvt.s64.s32 	%rd49, %r271;
	add.s64 	%rd50, %rd4, %rd49;
	ld.global.nc.u8 	%rs41, [%rd50];
	cvt.u16.u8 	%rs42, %rs41;
	mad.lo.s32 	%r272, %r270, %r2, %r265;
	cvt.s64.s32 	%rd51, %r272;
	add.s64 	%rd52, %rd4, %rd51;
	ld.global.nc.u8 	%rs43, [%rd52];
	cvt.u16.u8 	%rs44, %rs43;
	setp.lt.u16 	%p12, %rs42, %rs44;
	selp.b32 	%r273, 1024, 0, %p12;
	or.b32  	%r274, %r273, %r250;
	ld.const.v2.u32 	{%r275, %r276}, [c_brief_pairs+88];
	shr.s32 	%r277, %r275, 8;
	add.s32 	%r278, %r277, %r8;
	max.s32 	%r279, %r278, 0;
	min.s32 	%r280, %r279, %r10;
	and.b32  	%r281, %r275, 255;
	add.s32 	%r282, %r281, %r9;
	max.s32 	%r283, %r282, 128;
	add.s32 	%r284, %r283, -128;
	min.s32 	%r285, %r284, %r11;
	shr.s32 	%r286, %r276, 8;
	add.s32 	%r287, %r286, %r8;
	max.s32 	%r288, %r287, 0;
	min.s32 	%r289, %r288, %r10;
	and.b32  	%r290, %r276, 255;
	add.s32 	%r291, %r290, %r9;
	max.s32 	%r292, %r291, 128;
	add.s32 	%r293, %r292, -128;
	min.s32 	%r294, %r293, %r11;
	mad.lo.s32 	%r295, %r285, %r2, %r280;
	cvt.s64.s32 	%rd53, %r295;
	add.s64 	%rd54, %rd4, %rd53;
	ld.global.nc.u8 	%rs45, [%rd54];
	cvt.u16.u8 	%rs46, %rs45;
	mad.lo.s32 	%r296, %r294, %r2, %r289;
	cvt.s64.s32 	%rd55, %r296;
	add.s64 	%rd56, %rd4, %rd55;
	ld.global.nc.u8 	%rs47, [%rd56];
	cvt.u16.u8 	%rs48, %rs47;
	setp.lt.u16 	%p13, %rs46, %rs48;
	selp.b32 	%r297, 2048, 0, %p13;
	or.b32  	%r298, %r297, %r274;
	ld.const.v2.u32 	{%r299, %r300}, [c_brief_pairs+96];
	shr.s32 	%r301, %r299, 8;
	add.s32 	%r302, %r301, %r8;
	max.s32 	%r303, %r302, 0;
	min.s32 	%r304, %r303, %r10;
	and.b32  	%r305, %r299, 255;
	add.s32 	%r306, %r305, %r9;
	max.s32 	%r307, %r306, 128;
	add.s32 	%r308, %r307, -128;
	min.s32 	%r309, %r308, %r11;
	shr.s32 	%r310, %r300, 8;
	add.s32 	%r311, %r310, %r8;
	max.s32 	%r312, %r311, 0;
	min.s32 	%r313, %r312, %r10;
	and.b32  	%r314, %r300, 255;
	add.s32 	%r315, %r314, %r9;
	max.s32 	%r316, %r315, 128;
	add.s32 	%r317, %r316, -128;
	min.s32 	%r318, %r317, %r11;
	mad.lo.s32 	%r319, %r309, %r2, %r304;
	cvt.s64.s32 	%rd57, %r319;
	add.s64 	%rd58, %rd4, %rd57;
	ld.global.nc.u8 	%rs49, [%rd58];
	cvt.u16.u8 	%rs50, %rs49;
	mad.lo.s32 	%r320, %r318, %r2, %r313;
	cvt.s64.s32 	%rd59, %r320;
	add.s64 	%rd60, %rd4, %rd59;
	ld.global.nc.u8 	%rs51, [%rd60];
	cvt.u16.u8 	%rs52, %rs51;
	setp.lt.u16 	%p14, %rs50, %rs52;
	selp.b32 	%r321, 4096, 0, %p14;
	or.b32  	%r322, %r321, %r298;
	ld.const.v2.u32 	{%r323, %r324}, [c_brief_pairs+104];
	shr.s32 	%r325, %r323, 8;
	add.s32 	%r326, %r325, %r8;
	max.s32 	%r327, %r326, 0;
	min.s32 	%r328, %r327, %r10;
	and.b32  	%r329, %r323, 255;
	add.s32 	%r330, %r329, %r9;
	max.s32 	%r331, %r330, 128;
	add.s32 	%r332, %r331, -128;
	min.s32 	%r333, %r332, %r11;
	shr.s32 	%r334, %r324, 8;
	add.s32 	%r335, %r334, %r8;
	max.s32 	%r336, %r335, 0;
	min.s32 	%r337, %r336, %r10;
	and.b32  	%r338, %r324, 255;
	add.s32 	%r339, %r338, %r9;
	max.s32 	%r340, %r339, 128;
	add.s32 	%r341, %r340, -128;
	min.s32 	%r342, %r341, %r11;
	mad.lo.s32 	%r343, %r333, %r2, %r328;
	cvt.s64.s32 	%rd61, %r343;
	add.s64 	%rd62, %rd4, %rd61;
	ld.global.nc.u8 	%rs53, [%rd62];
	cvt.u16.u8 	%rs54, %rs53;
	mad.lo.s32 	%r344, %r342, %r2, %r337;
	cvt.s64.s32 	%rd63, %r344;
	add.s64 	%rd64, %rd4, %rd63;
	ld.global.nc.u8 	%rs55, [%rd64];
	cvt.u16.u8 	%rs56, %rs55;
	setp.lt.u16 	%p15, %rs54, %rs56;
	selp.b32 	%r345, 8192, 0, %p15;
	or.b32  	%r346, %r345, %r322;
	ld.const.v2.u32 	{%r347, %r348}, [c_brief_pairs+112];
	shr.s32 	%r349, %r347, 8;
	add.s32 	%r350, %r349, %r8;
	max.s32 	%r351, %r350, 0;
	min.s32 	%r352, %r351, %r10;
	and.b32  	%r353, %r347, 255;
	add.s32 	%r354, %r353, %r9;
	max.s32 	%r355, %r354, 128;
	add.s32 	%r356, %r355, -128;
	min.s32 	%r357, %r356, %r11;
	shr.s32 	%r358, %r348, 8;
	add.s32 	%r359, %r358, %r8;
	max.s32 	%r360, %r359, 0;
	min.s32 	%r361, %r360, %r10;
	and.b32  	%r362, %r348, 255;
	add.s32 	%r363, %r362, %r9;
	max.s32 	%r364, %r363, 128;
	add.s32 	%r365, %r364, -128;
	min.s32 	%r366, %r365, %r11;
	mad.lo.s32 	%r367, %r357, %r2, %r352;
	cvt.s64.s32 	%rd65, %r367;
	add.s64 	%rd66, %rd4, %rd65;
	ld.global.nc.u8 	%rs57, [%rd66];
	cvt.u16.u8 	%rs58, %rs57;
	mad.lo.s32 	%r368, %r366, %r2, %r361;
	cvt.s64.s32 	%rd67, %r368;
	add.s64 	%rd68, %rd4, %rd67;
	ld.global.nc.u8 	%rs59, [%rd68];
	cvt.u16.u8 	%rs60, %rs59;
	setp.lt.u16 	%p16, %rs58, %rs60;
	selp.b32 	%r369, 16384, 0, %p16;
	or.b32  	%r370, %r369, %r346;
	ld.const.v2.u32 	{%r371, %r372}, [c_brief_pairs+120];
	shr.s32 	%r373, %r371, 8;
	add.s32 	%r374, %r373, %r8;
	max.s32 	%r375, %r374, 0;
	min.s32 	%r376, %r375, %r10;
	and.b32  	%r377, %r371, 255;
	add.s32 	%r378, %r377, %r9;
	max.s32 	%r379, %r378, 128;
	add.s32 	%r380, %r379, -128;
	min.s32 	%r381, %r380, %r11;
	shr.s32 	%r382, %r372, 8;
	add.s32 	%r383, %r382, %r8;
	max.s32 	%r384, %r383, 0;
	min.s32 	%r385, %r384, %r10;
	and.b32  	%r386, %r372, 255;
	add.s32 	%r387, %r386, %r9;
	max.s32 	%r388, %r387, 128;
	add.s32 	%r389, %r388, -128;
	min.s32 	%r390, %r389, %r11;
	mad.lo.s32 	%r391, %r381, %r2, %r376;
	cvt.s64.s32 	%rd69, %r391;
	add.s64 	%rd70, %rd4, %rd69;
	ld.global.nc.u8 	%rs61, [%rd70];
	cvt.u16.u8 	%rs62, %rs61;
	mad.lo.s32 	%r392, %r390, %r2, %r385;
	cvt.s64.s32 	%rd71, %r392;
	add.s64 	%rd72, %rd4, %rd71;
	ld.global.nc.u8 	%rs63, [%rd72];
	cvt.u16.u8 	%rs64, %rs63;
	setp.lt.u16 	%p17, %rs62, %rs64;
	selp.b32 	%r393, 32768, 0, %p17;
	or.b32  	%r394, %r393, %r370;
	ld.const.v2.u32 	{%r395, %r396}, [c_brief_pairs+128];
	shr.s32 	%r397, %r395, 8;
	add.s32 	%r398, %r397, %r8;
	max.s32 	%r399, %r398, 0;
	min.s32 	%r400, %r399, %r10;
	and.b32  	%r401, %r395, 255;
	add.s32 	%r402, %r401, %r9;
	max.s32 	%r403, %r402, 128;
	add.s32 	%r404, %r403, -128;
	min.s32 	%r405, %r404, %r11;
	shr.s32 	%r406, %r396, 8;
	add.s32 	%r407, %r406, %r8;
	max.s32 	%r408, %r407, 0;
	min.s32 	%r409, %r408, %r10;
	and.b32  	%r410, %r396, 255;
	add.s32 	%r411, %r410, %r9;
	max.s32 	%r412, %r411, 128;
	add.s32 	%r413, %r412, -128;
	min.s32 	%r414, %r413, %r11;
	mad.lo.s32 	%r415, %r405, %r2, %r400;
	cvt.s64.s32 	%rd73, %r415;
	add.s64 	%rd74, %rd4, %rd73;
	ld.global.nc.u8 	%rs65, [%rd74];
	cvt.u16.u8 	%rs66, %rs65;
	mad.lo.s32 	%r416, %r414, %r2, %r409;
	cvt.s64.s32 	%rd75, %r416;
	add.s64 	%rd76, %rd4, %rd75;
	ld.global.nc.u8 	%rs67, [%rd76];
	cvt.u16.u8 	%rs68, %rs67;
	setp.lt.u16 	%p18, %rs66, %rs68;
	selp.b32 	%r417, 65536, 0, %p18;
	or.b32  	%r418, %r417, %r394;
	ld.const.v2.u32 	{%r419, %r420}, [c_brief_pairs+136];
	shr.s32 	%r421, %r419, 8;
	add.s32 	%r422, %r421, %r8;
	max.s32 	%r423, %r422, 0;
	min.s32 	%r424, %r423, %r10;
	and.b32  	%r425, %r419, 255;
	add.s32 	%r426, %r425, %r9;
	max.s32 	%r427, %r426, 128;
	add.s32 	%r428, %r427, -128;
	min.s32 	%r429, %r428, %r11;
	shr.s32 	%r430, %r420, 8;
	add.s32 	%r431, %r430, %r8;
	max.s32 	%r432, %r431, 0;
	min.s32 	%r433, %r432, %r10;
	and.b32  	%r434, %r420, 255;
	add.s32 	%r435, %r434, %r9;
	max.s32 	%r436, %r435, 128;
	add.s32 	%r437, %r436, -128;
	min.s32 	%r438, %r437, %r11;
	mad.lo.s32 	%r439, %r429, %r2, %r424;
	cvt.s64.s32 	%rd77, %r439;
	add.s64 	%rd78, %rd4, %rd77;
	ld.global.nc.u8 	%rs69, [%rd78];
	cvt.u16.u8 	%rs70, %rs69;
	mad.lo.s32 	%r440, %r438, %r2, %r433;
	cvt.s64.s32 	%rd79, %r440;
	add.s64 	%rd80, %rd4, %rd79;
	ld.global.nc.u8 	%rs71, [%rd80];
	cvt.u16.u8 	%rs72, %rs71;
	setp.lt.u16 	%p19, %rs70, %rs72;
	selp.b32 	%r441, 131072, 0, %p19;
	or.b32  	%r442, %r441, %r418;
	ld.const.v2.u32 	{%r443, %r444}, [c_brief_pairs+144];
	shr.s32 	%r445, %r443, 8;
	add.s32 	%r446, %r445, %r8;
	max.s32 	%r447, %r446, 0;
	min.s32 	%r448, %r447, %r10;
	and.b32  	%r449, %r443, 255;
	add.s32 	%r450, %r449, %r9;
	max.s32 	%r451, %r450, 128;
	add.s32 	%r452, %r451, -128;
	min.s32 	%r453, %r452, %r11;
	shr.s32 	%r454, %r444, 8;
	add.s32 	%r455, %r454, %r8;
	max.s32 	%r456, %r455, 0;
	min.s32 	%r457, %r456, %r10;
	and.b32  	%r458, %r444, 255;
	add.s32 	%r459, %r458, %r9;
	max.s32 	%r460, %r459, 128;
	add.s32 	%r461, %r460, -128;
	min.s32 	%r462, %r461, %r11;
	mad.lo.s32 	%r463, %r453, %r2, %r448;
	cvt.s64.s32 	%rd81, %r463;
	add.s64 	%rd82, %rd4, %rd81;
	ld.global.nc.u8 	%rs73, [%rd82];
	cvt.u16.u8 	%rs74, %rs73;
	mad.lo.s32 	%r464, %r462, %r2, %r457;
	cvt.s64.s32 	%rd83, %r464;
	add.s64 	%rd84, %rd4, %rd83;
	ld.global.nc.u8 	%rs75, [%rd84];
	cvt.u16.u8 	%rs76, %rs75;
	setp.lt.u16 	%p20, %rs74, %rs76;
	selp.b32 	%r465, 262144, 0, %p20;
	or.b32  	%r466, %r465, %r442;
	ld.const.v2.u32 	{%r467, %r468}, [c_brief_pairs+152];
	shr.s32 	%r469, %r467, 8;
	add.s32 	%r470, %r469, %r8;
	max.s32 	%r471, %r470, 0;
	min.s32 	%r472, %r471, %r10;
	and.b32  	%r473, %r467, 255;
	add.s32 	%r474, %r473, %r9;
	max.s32 	%r475, %r474, 128;
	add.s32 	%r476, %r475, -128;
	min.s32 	%r477, %r476, %r11;
	shr.s32 	%r478, %r468, 8;
	add.s32 	%r479, %r478, %r8;
	max.s32 	%r480, %r479, 0;
	min.s32 	%r481, %r480, %r10;
	and.b32  	%r482, %r468, 255;
	add.s32 	%r483, %r482, %r9;
	max.s32 	%r484, %r483, 128;
	add.s32 	%r485, %r484, -128;
	min.s32 	%r486, %r485, %r11;
	mad.lo.s32 	%r487, %r477, %r2, %r472;
	cvt.s64.s32 	%rd85, %r487;
	add.s64 	%rd86, %rd4, %rd85;
	ld.global.nc.u8 	%rs77, [%rd86];
	cvt.u16.u8 	%rs78, %rs77;
	mad.lo.s32 	%r488, %r486, %r2, %r481;
	cvt.s64.s32 	%rd87, %r488;
	add.s64 	%rd88, %rd4, %rd87;
	ld.global.nc.u8 	%rs79, [%rd88];
	cvt.u16.u8 	%rs80, %rs79;
	setp.lt.u16 	%p21, %rs78, %rs80;
	selp.b32 	%r489, 524288, 0, %p21;
	or.b32  	%r490, %r489, %r466;
	ld.const.v2.u32 	{%r491, %r492}, [c_brief_pairs+160];
	shr.s32 	%r493, %r491, 8;
	add.s32 	%r494, %r493, %r8;
	max.s32 	%r495, %r494, 0;
	min.s32 	%r496, %r495, %r10;
	and.b32  	%r497, %r491, 255;
	add.s32 	%r498, %r497, %r9;
	max.s32 	%r499, %r498, 128;
	add.s32 	%r500, %r499, -128;
	min.s32 	%r501, %r500, %r11;
	shr.s32 	%r502, %r492, 8;
	add.s32 	%r503, %r502, %r8;
	max.s32 	%r504, %r503, 0;
	min.s32 	%r505, %r504, %r10;
	and.b32  	%r506, %r492, 255;
	add.s32 	%r507, %r506, %r9;
	max.s32 	%r508, %r507, 128;
	add.s32 	%r509, %r508, -128;
	min.s32 	%r510, %r509, %r11;
	mad.lo.s32 	%r511, %r501, %r2, %r496;
	cvt.s64.s32 	%rd89, %r511;
	add.s64 	%rd90, %rd4, %rd89;
	ld.global.nc.u8 	%rs81, [%rd90];
	cvt.u16.u8 	%rs82, %rs81;
	mad.lo.s32 	%r512, %r510, %r2, %r505;
	cvt.s64.s32 	%rd91, %r512;
	add.s64 	%rd92, %rd4, %rd91;
	ld.global.nc.u8 	%rs83, [%rd92];
	cvt.u16.u8 	%rs84, %rs83;
	setp.lt.u16 	%p22, %rs82, %rs84;
	selp.b32 	%r513, 1048576, 0, %p22;
	or.b32  	%r514, %r513, %r490;
	ld.const.v2.u32 	{%r515, %r516}, [c_brief_pairs+168];
	shr.s32 	%r517, %r515, 8;
	add.s32 	%r518, %r517, %r8;
	max.s32 	%r519, %r518, 0;
	min.s32 	%r520, %r519, %r10;
	and.b32  	%r521, %r515, 255;
	add.s32 	%r522, %r521, %r9;
	max.s32 	%r523, %r522, 128;
	add.s32 	%r524, %r523, -128;
	min.s32 	%r525, %r524, %r11;
	shr.s32 	%r526, %r516, 8;
	add.s32 	%r527, %r526, %r8;
	max.s32 	%r528, %r527, 0;
	min.s32 	%r529, %r528, %r10;
	and.b32  	%r530, %r516, 255;
	add.s32 	%r531, %r530, %r9;
	max.s32 	%r532, %r531, 128;
	add.s32 	%r533, %r532, -128;
	min.s32 	%r534, %r533, %r11;
	mad.lo.s32 	%r535, %r525, %r2, %r520;
	cvt.s64.s32 	%rd93, %r535;
	add.s64 	%rd94, %rd4, %rd93;
	ld.global.nc.u8 	%rs85, [%rd94];
	cvt.u16.u8 	%rs86, %rs85;
	mad.lo.s32 	%r536, %r534, %r2, %r529;
	cvt.s64.s32 	%rd95, %r536;
	add.s64 	%rd96, %rd4, %rd95;
	ld.global.nc.u8 	%rs87, [%rd96];
	cvt.u16.u8 	%rs88, %rs87;
	setp.lt.u16 	%p23, %rs86, %rs88;
	selp.b32 	%r537, 2097152, 0, %p23;
	or.b32  	%r538, %r537, %r514;
	ld.const.v2.u32 	{%r539, %r540}, [c_brief_pairs+176];
	shr.s32 	%r541, %r539, 8;
	add.s32 	%r542, %r541, %r8;
	max.s32 	%r543, %r542, 0;
	min.s32 	%r544, %r543, %r10;
	and.b32  	%r545, %r539, 255;
	add.s32 	%r546, %r545, %r9;
	max.s32 	%r547, %r546, 128;
	add.s32 	%r548, %r547, -128;
	min.s32 	%r549, %r548, %r11;
	shr.s32 	%r550, %r540, 8;
	add.s32 	%r551, %r550, %r8;
	max.s32 	%r552, %r551, 0;
	min.s32 	%r553, %r552, %r10;
	and.b32  	%r554, %r540, 255;
	add.s32 	%r555, %r554, %r9;
	max.s32 	%r556, %r555, 128;
	add.s32 	%r557, %r556, -128;
	min.s32 	%r558, %r557, %r11;
	mad.lo.s32 	%r559, %r549, %r2, %r544;
	cvt.s64.s32 	%rd97, %r559;
	add.s64 	%rd98, %rd4, %rd97;
	ld.global.nc.u8 	%rs89, [%rd98];
	cvt.u16.u8 	%rs90, %rs89;
	mad.lo.s32 	%r560, %r558, %r2, %r553;
	cvt.s64.s32 	%rd99, %r560;
	add.s64 	%rd100, %rd4, %rd99;
	ld.global.nc.u8 	%rs91, [%rd100];
	cvt.u16.u8 	%rs92, %rs91;
	setp.lt.u16 	%p24, %rs90, %rs92;
	selp.b32 	%r561, 4194304, 0, %p24;
	or.b32  	%r562, %r561, %r538;
	ld.const.v2.u32 	{%r563, %r564}, [c_brief_pairs+184];
	shr.s32 	%r565, %r563, 8;
	add.s32 	%r566, %r565, %r8;
	max.s32 	%r567, %r566, 0;
	min.s32 	%r568, %r567, %r10;
	and.b32  	%r569, %r563, 255;
	add.s32 	%r570, %r569, %r9;
	max.s32 	%r571, %r570, 128;
	add.s32 	%r572, %r571, -128;
	min.s32 	%r573, %r572, %r11;
	shr.s32 	%r574, %r564, 8;
	add.s32 	%r575, %r574, %r8;
	max.s32 	%r576, %r575, 0;
	min.s32 	%r577, %r576, %r10;
	and.b32  	%r578, %r564, 255;
	add.s32 	%r579, %r578, %r9;
	max.s32 	%r580, %r579, 128;
	add.s32 	%r581, %r580, -128;
	min.s32 	%r582, %r581, %r11;
	mad.lo.s32 	%r583, %r573, %r2, %r568;
	cvt.s64.s32 	%rd101, %r583;
	add.s64 	%rd102, %rd4, %rd101;
	ld.global.nc.u8 	%rs93, [%rd102];
	cvt.u16.u8 	%rs94, %rs93;
	mad.lo.s32 	%r584, %r582, %r2, %r577;
	cvt.s64.s32 	%rd103, %r584;
	add.s64 	%rd104, %rd4, %rd103;
	ld.global.nc.u8 	%rs95, [%rd104];
	cvt.u16.u8 	%rs96, %rs95;
	setp.lt.u16 	%p25, %rs94, %rs96;
	selp.b32 	%r585, 8388608, 0, %p25;
	or.b32  	%r586, %r585, %r562;
	ld.const.v2.u32 	{%r587, %r588}, [c_brief_pairs+192];
	shr.s32 	%r589, %r587, 8;
	add.s32 	%r590, %r589, %r8;
	max.s32 	%r591, %r590, 0;
	min.s32 	%r592, %r591, %r10;
	and.b32  	%r593, %r587, 255;
	add.s32 	%r594, %r593, %r9;
	max.s32 	%r595, %r594, 128;
	add.s32 	%r596, %r595, -128;
	min.s32 	%r597, %r596, %r11;
	shr.s32 	%r598, %r588, 8;
	add.s32 	%r599, %r598, %r8;
	max.s32 	%r600, %r599, 0;
	min.s32 	%r601, %r600, %r10;
	and.b32  	%r602, %r588, 255;
	add.s32 	%r603, %r602, %r9;
	max.s32 	%r604, %r603, 128;
	add.s32 	%r605, %r604, -128;
	min.s32 	%r606, %r605, %r11;
	mad.lo.s32 	%r607, %r597, %r2, %r592;
	cvt.s64.s32 	%rd105, %r607;
	add.s64 	%rd106, %rd4, %rd105;
	ld.global.nc.u8 	%rs97, [%rd106];
	cvt.u16.u8 	%rs98, %rs97;
	mad.lo.s32 	%r608, %r606, %r2, %r601;
	cvt.s64.s32 	%rd107, %r608;
	add.s64 	%rd108, %rd4, %rd107;
	ld.global.nc.u8 	%rs99, [%rd108];
	cvt.u16.u8 	%rs100, %rs99;
	setp.lt.u16 	%p26, %rs98, %rs100;
	selp.b32 	%r609, 16777216, 0, %p26;
	or.b32  	%r610, %r609, %r586;
	ld.const.v2.u32 	{%r611, %r612}, [c_brief_pairs+200];
	shr.s32 	%r613, %r611, 8;
	add.s32 	%r614, %r613, %r8;
	max.s32 	%r615, %r614, 0;
	min.s32 	%r616, %r615, %r10;
	and.b32  	%r617, %r611, 255;
	add.s32 	%r618, %r617, %r9;
	max.s32 	%r619, %r618, 128;
	add.s32 	%r620, %r619, -128;
	min.s32 	%r621, %r620, %r11;
	shr.s32 	%r622, %r612, 8;
	add.s32 	%r623, %r622, %r8;
	max.s32 	%r624, %r623, 0;
	min.s32 	%r625, %r624, %r10;
	and.b32  	%r626, %r612, 255;
	add.s32 	%r627, %r626, %r9;
	max.s32 	%r628, %r627, 128;
	add.s32 	%r629, %r628, -128;
	min.s32 	%r630, %r629, %r11;
	mad.lo.s32 	%r631, %r621, %r2, %r616;
	cvt.s64.s32 	%rd109, %r631;
	add.s64 	%rd110, %rd4, %rd109;
	ld.global.nc.u8 	%rs101, [%rd110];
	cvt.u16.u8 	%rs102, %rs101;
	mad.lo.s32 	%r632, %r630, %r2, %r625;
	cvt.s64.s32 	%rd111, %r632;
	add.s64 	%rd112, %rd4, %rd111;
	ld.global.nc.u8 	%rs103, [%rd112];
	cvt.u16.u8 	%rs104, %rs103;
	setp.lt.u16 	%p27, %rs102, %rs104;
	selp.b32 	%r633, 33554432, 0, %p27;
	or.b32  	%r634, %r633, %r610;
	ld.const.v2.u32 	{%r635, %r636}, [c_brief_pairs+208];
	shr.s32 	%r637, %r635, 8;
	add.s32 	%r638, %r637, %r8;
	max.s32 	%r639, %r638, 0;
	min.s32 	%r640, %r639, %r10;
	and.b32  	%r641, %r635, 255;
	add.s32 	%r642, %r641, %r9;
	max.s32 	%r643, %r642, 128;
	add.s32 	%r644, %r643, -128;
	min.s32 	%r645, %r644, %r11;
	shr.s32 	%r646, %r636, 8;
	add.s32 	%r647, %r646, %r8;
	max.s32 	%r648, %r647, 0;
	min.s32 	%r649, %r648, %r10;
	and.b32  	%r650, %r636, 255;
	add.s32 	%r651, %r650, %r9;
	max.s32 	%r652, %r651, 128;
	add.s32 	%r653, %r652, -128;
	min.s32 	%r654, %r653, %r11;
	mad.lo.s32 	%r655, %r645, %r2, %r640;
	cvt.s64.s32 	%rd113, %r655;
	add.s64 	%rd114, %rd4, %rd113;
	ld.global.nc.u8 	%rs105, [%rd114];
	cvt.u16.u8 	%rs106, %rs105;
	mad.lo.s32 	%r656, %r654, %r2, %r649;
	cvt.s64.s32 	%rd115, %r656;
	add.s64 	%rd116, %rd4, %rd115;
	ld.global.nc.u8 	%rs107, [%rd116];
	cvt.u16.u8 	%rs108, %rs107;
	setp.lt.u16 	%p28, %rs106, %rs108;
	selp.b32 	%r657, 67108864, 0, %p28;
	or.b32  	%r658, %r657, %r634;
	ld.const.v2.u32 	{%r659, %r660}, [c_brief_pairs+216];
	shr.s32 	%r661, %r659, 8;
	add.s32 	%r662, %r661, %r8;
	max.s32 	%r663, %r662, 0;
	min.s32 	%r664, %r663, %r10;
	and.b32  	%r665, %r659, 255;
	add.s32 	%r666, %r665, %r9;
	max.s32 	%r667, %r666, 128;
	add.s32 	%r668, %r667, -128;
	min.s32 	%r669, %r668, %r11;
	shr.s32 	%r670, %r660, 8;
	add.s32 	%r671, %r670, %r8;
	max.s32 	%r672, %r671, 0;
	min.s32 	%r673, %r672, %r10;
	and.b32  	%r674, %r660, 255;
	add.s32 	%r675, %r674, %r9;
	max.s32 	%r676, %r675, 128;
	add.s32 	%r677, %r676, -128;
	min.s32 	%r678, %r677, %r11;
	mad.lo.s32 	%r679, %r669, %r2, %r664;
	cvt.s64.s32 	%rd117, %r679;
	add.s64 	%rd118, %rd4, %rd117;
	ld.global.nc.u8 	%rs109, [%rd118];
	cvt.u16.u8 	%rs110, %rs109;
	mad.lo.s32 	%r680, %r678, %r2, %r673;
	cvt.s64.s32 	%rd119, %r680;
	add.s64 	%rd120, %rd4, %rd119;
	ld.global.nc.u8 	%rs111, [%rd120];
	cvt.u16.u8 	%rs112, %rs111;
	setp.lt.u16 	%p29, %rs110, %rs112;
	selp.b32 	%r681, 134217728, 0, %p29;
	or.b32  	%r682, %r681, %r658;
	ld.const.v2.u32 	{%r683, %r684}, [c_brief_pairs+224];
	shr.s32 	%r685, %r683, 8;
	add.s32 	%r686, %r685, %r8;
	max.s32 	%r687, %r686, 0;
	min.s32 	%r688, %r687, %r10;
	and.b32  	%r689, %r683, 255;
	add.s32 	%r690, %r689, %r9;
	max.s32 	%r691, %r690, 128;
	add.s32 	%r692, %r691, -128;
	min.s32 	%r693, %r692, %r11;
	shr.s32 	%r694, %r684, 8;
	add.s32 	%r695, %r694, %r8;
	max.s32 	%r696, %r695, 0;
	min.s32 	%r697, %r696, %r10;
	and.b32  	%r698, %r684, 255;
	add.s32 	%r699, %r698, %r9;
	max.s32 	%r700, %r699, 128;
	add.s32 	%r701, %r700, -128;
	min.s32 	%r702, %r701, %r11;
	mad.lo.s32 	%r703, %r693, %r2, %r688;
	cvt.s64.s32 	%rd121, %r703;
	add.s64 	%rd122, %rd4, %rd121;
	ld.global.nc.u8 	%rs113, [%rd122];
	cvt.u16.u8 	%rs114, %rs113;
	mad.lo.s32 	%r704, %r702, %r2, %r697;
	cvt.s64.s32 	%rd123, %r704;
	add.s64 	%rd124, %rd4, %rd123;
	ld.global.nc.u8 	%rs115, [%rd124];
	cvt.u16.u8 	%rs116, %rs115;
	setp.lt.u16 	%p30, %rs114, %rs116;
	selp.b32 	%r705, 268435456, 0, %p30;
	or.b32  	%r706, %r705, %r682;
	ld.const.v2.u32 	{%r707, %r708}, [c_brief_pairs+232];
	shr.s32 	%r709, %r707, 8;
	add.s32 	%r710, %r709, %r8;
	max.s32 	%r711, %r710, 0;
	min.s32 	%r712, %r711, %r10;
	and.b32  	%r713, %r707, 255;
	add.s32 	%r714, %r713, %r9;
	max.s32 	%r715, %r714, 128;
	add.s32 	%r716, %r715, -128;
	min.s32 	%r717, %r716, %r11;
	shr.s32 	%r718, %r708, 8;
	add.s32 	%r719, %r718, %r8;
	max.s32 	%r720, %r719, 0;
	min.s32 	%r721, %r720, %r10;
	and.b32  	%r722, %r708, 255;
	add.s32 	%r723, %r722, %r9;
	max.s32 	%r724, %r723, 128;
	add.s32 	%r725, %r724, -128;
	min.s32 	%r726, %r725, %r11;
	mad.lo.s32 	%r727, %r717, %r2, %r712;
	cvt.s64.s32 	%rd125, %r727;
	add.s64 	%rd126, %rd4, %rd125;
	ld.global.nc.u8 	%rs117, [%rd126];
	cvt.u16.u8 	%rs118, %rs117;
	mad.lo.s32 	%r728, %r726, %r2, %r721;
	cvt.s64.s32 	%rd127, %r728;
	add.s64 	%rd128, %rd4, %rd127;
	ld.global.nc.u8 	%rs119, [%rd128];
	cvt.u16.u8 	%rs120, %rs119;
	setp.lt.u16 	%p31, %rs118, %rs120;
	selp.b32 	%r729, 536870912, 0, %p31;
	or.b32  	%r730, %r729, %r706;
	ld.const.v2.u32 	{%r731, %r732}, [c_brief_pairs+240];
	shr.s32 	%r733, %r731, 8;
	add.s32 	%r734, %r733, %r8;
	max.s32 	%r735, %r734, 0;
	min.s32 	%r736, %r735, %r10;
	and.b32  	%r737, %r731, 255;
	add.s32 	%r738, %r737, %r9;
	max.s32 	%r739, %r738, 128;
	add.s32 	%r740, %r739, -128;
	min.s32 	%r741, %r740, %r11;
	shr.s32 	%r742, %r732, 8;
	add.s32 	%r743, %r742, %r8;
	max.s32 	%r744, %r743, 0;
	min.s32 	%r745, %r744, %r10;
	and.b32  	%r746, %r732, 255;
	add.s32 	%r747, %r746, %r9;
	max.s32 	%r748, %r747, 128;
	add.s32 	%r749, %r748, -128;
	min.s32 	%r750, %r749, %r11;
	mad.lo.s32 	%r751, %r741, %r2, %r736;
	cvt.s64.s32 	%rd129, %r751;
	add.s64 	%rd130, %rd4, %rd129;
	ld.global.nc.u8 	%rs121, [%rd130];
	cvt.u16.u8 	%rs122, %rs121;
	mad.lo.s32 	%r752, %r750, %r2, %r745;
	cvt.s64.s32 	%rd131, %r752;
	add.s64 	%rd132, %rd4, %rd131;
	ld.global.nc.u8 	%rs123, [%rd132];
	cvt.u16.u8 	%rs124, %rs123;
	setp.lt.u16 	%p32, %rs122, %rs124;
	selp.b32 	%r753, 1073741824, 0, %p32;
	or.b32  	%r754, %r753, %r730;
	ld.const.v2.u32 	{%r755, %r756}, [c_brief_pairs+248];
	shr.s32 	%r757, %r755, 8;
	add.s32 	%r758, %r757, %r8;
	max.s32 	%r759, %r758, 0;
	min.s32 	%r760, %r759, %r10;
	and.b32  	%r761, %r755, 255;
	add.s32 	%r762, %r761, %r9;
	max.s32 	%r763, %r762, 128;
	add.s32 	%r764, %r763, -128;
	min.s32 	%r765, %r764, %r11;
	shr.s32 	%r766, %r756, 8;
	add.s32 	%r767, %r766, %r8;
	max.s32 	%r768, %r767, 0;
	min.s32 	%r769, %r768, %r10;
	and.b32  	%r770, %r756, 255;
	add.s32 	%r771, %r770, %r9;
	max.s32 	%r772, %r771, 128;
	add.s32 	%r773, %r772, -128;
	min.s32 	%r774, %r773, %r11;
	mad.lo.s32 	%r775, %r765, %r2, %r760;
	cvt.s64.s32 	%rd133, %r775;
	add.s64 	%rd134, %rd4, %rd133;
	ld.global.nc.u8 	%rs125, [%rd134];
	cvt.u16.u8 	%rs126, %rs125;
	mad.lo.s32 	%r776, %r774, %r2, %r769;
	cvt.s64.s32 	%rd135, %r776;
	add.s64 	%rd136, %rd4, %rd135;
	ld.global.nc.u8 	%rs127, [%rd136];
	cvt.u16.u8 	%rs128, %rs127;
	setp.lt.u16 	%p33, %rs126, %rs128;
	selp.b32 	%r777, -2147483648, 0, %p33;
	or.b32  	%r778, %r777, %r754;
	ld.const.v2.u32 	{%r779, %r780}, [c_brief_pairs+256];
	shr.s32 	%r781, %r779, 8;
	add.s32 	%r782, %r781, %r8;
	max.s32 	%r783, %r782, 0;
	min.s32 	%r784, %r783, %r10;
	and.b32  	%r785, %r779, 255;
	add.s32 	%r786, %r785, %r9;
	max.s32 	%r787, %r786, 128;
	add.s32 	%r788, %r787, -128;
	min.s32 	%r789, %r788, %r11;
	shr.s32 	%r790, %r780, 8;
	add.s32 	%r791, %r790, %r8;
	max.s32 	%r792, %r791, 0;
	min.s32 	%r793, %r792, %r10;
	and.b32  	%r794, %r780, 255;
	add.s32 	%r795, %r794, %r9;
	max.s32 	%r796, %r795, 128;
	add.s32 	%r797, %r796, -128;
	min.s32 	%r798, %r797, %r11;
	mad.lo.s32 	%r799, %r789, %r2, %r784;
	cvt.s64.s32 	%rd137, %r799;
	add.s64 	%rd138, %rd4, %rd137;
	ld.global.nc.u8 	%rs129, [%rd138];
	cvt.u16.u8 	%rs130, %rs129;
	mad.lo.s32 	%r800, %r798, %r2, %r793;
	cvt.s64.s32 	%rd139, %r800;
	add.s64 	%rd140, %rd4, %rd139;
	ld.global.nc.u8 	%rs131, [%rd140];
	cvt.u16.u8 	%rs132, %rs131;
	setp.lt.u16 	%p34, %rs130, %rs132;
	selp.u32 	%r801, 1, 0, %p34;
	ld.const.v2.u32 	{%r802, %r803}, [c_brief_pairs+264];
	shr.s32 	%r804, %r802, 8;
	add.s32 	%r805, %r804, %r8;
	max.s32 	%r806, %r805, 0;
	min.s32 	%r807, %r806, %r10;
	and.b32  	%r808, %r802, 255;
	add.s32 	%r809, %r808, %r9;
	max.s32 	%r810, %r809, 128;
	add.s32 	%r811, %r810, -128;
	min.s32 	%r812, %r811, %r11;
	shr.s32 	%r813, %r803, 8;
	add.s32 	%r814, %r813, %r8;
	max.s32 	%r815, %r814, 0;
	min.s32 	%r816, %r815, %r10;
	and.b32  	%r817, %r803, 255;
	add.s32 	%r818, %r817, %r9;
	max.s32 	%r819, %r818, 128;
	add.s32 	%r820, %r819, -128;
	min.s32 	%r821, %r820, %r11;
	mad.lo.s32 	%r822, %r812, %r2, %r807;
	cvt.s64.s32 	%rd141, %r822;
	add.s64 	%rd142, %rd4, %rd141;
	ld.global.nc.u8 	%rs133, [%rd142];
	cvt.u16.u8 	%rs134, %rs133;
	mad.lo.s32 	%r823, %r821, %r2, %r816;
	cvt.s64.s32 	%rd143, %r823;
	add.s64 	%rd144, %rd4, %rd143;
	ld.global.nc.u8 	%rs135, [%rd144];
	cvt.u16.u8 	%rs136, %rs135;
	setp.lt.u16 	%p35, %rs134, %rs136;
	selp.b32 	%r824, 2, 0, %p35;
	or.b32  	%r825, %r824, %r801;
	ld.const.v2.u32 	{%r826, %r827}, [c_brief_pairs+272];
	shr.s32 	%r828, %r826, 8;
	add.s32 	%r829, %r828, %r8;
	max.s32 	%r830, %r829, 0;
	min.s32 	%r831, %r830, %r10;
	and.b32  	%r832, %r826, 255;
	add.s32 	%r833, %r832, %r9;
	max.s32 	%r834, %r833, 128;
	add.s32 	%r835, %r834, -128;
	min.s32 	%r836, %r835, %r11;
	shr.s32 	%r837, %r827, 8;
	add.s32 	%r838, %r837, %r8;
	max.s32 	%r839, %r838, 0;
	min.s32 	%r840, %r839, %r10;
	and.b32  	%r841, %r827, 255;
	add.s32 	%r842, %r841, %r9;
	max.s32 	%r843, %r842, 128;
	add.s32 	%r844, %r843, -128;
	min.s32 	%r845, %r844, %r11;
	mad.lo.s32 	%r846, %r836, %r2, %r831;
	cvt.s64.s32 	%rd145, %r846;
	add.s64 	%rd146, %rd4, %rd145;
	ld.global.nc.u8 	%rs137, [%rd146];
	cvt.u16.u8 	%rs138, %rs137;
	mad.lo.s32 	%r847, %r845, %r2, %r840;
	cvt.s64.s32 	%rd147, %r847;
	add.s64 	%rd148, %rd4, %rd147;
	ld.global.nc.u8 	%rs139, [%rd148];
	cvt.u16.u8 	%rs140, %rs139;
	setp.lt.u16 	%p36, %rs138, %rs140;
	selp.b32 	%r848, 4, 0, %p36;
	or.b32  	%r849, %r848, %r825;
	ld.const.v2.u32 	{%r850, %r851}, [c_brief_pairs+280];
	shr.s32 	%r852, %r850, 8;
	add.s32 	%r853, %r852, %r8;
	max.s32 	%r854, %r853, 0;
	min.s32 	%r855, %r854, %r10;
	and.b32  	%r856, %r850, 255;
	add.s32 	%r857, %r856, %r9;
	max.s32 	%r858, %r857, 128;
	add.s32 	%r859, %r858, -128;
	min.s32 	%r860, %r859, %r11;
	shr.s32 	%r861, %r851, 8;
	add.s32 	%r862, %r861, %r8;
	max.s32 	%r863, %r862, 0;
	min.s32 	%r864, %r863, %r10;
	and.b32  	%r865, %r851, 255;
	add.s32 	%r866, %r865, %r9;
	max.s32 	%r867, %r866, 128;
	add.s32 	%r868, %r867, -128;
	min.s32 	%r869, %r868, %r11;
	mad.lo.s32 	%r870, %r860, %r2, %r855;
	cvt.s64.s32 	%rd149, %r870;
	add.s64 	%rd150, %rd4, %rd149;
	ld.global.nc.u8 	%rs141, [%rd150];
	cvt.u16.u8 	%rs142, %rs141;
	mad.lo.s32 	%r871, %r869, %r2, %r864;
	cvt.s64.s32 	%rd151, %r871;
	add.s64 	%rd152, %rd4, %rd151;
	ld.global.nc.u8 	%rs143, [%rd152];
	cvt.u16.u8 	%rs144, %rs143;
	setp.lt.u16 	%p37, %rs142, %rs144;
	selp.b32 	%r872, 8, 0, %p37;
	or.b32  	%r873, %r872, %r849;
	ld.const.v2.u32 	{%r874, %r875}, [c_brief_pairs+288];
	shr.s32 	%r876, %r874, 8;
	add.s32 	%r877, %r876, %r8;
	max.s32 	%r878, %r877, 0;
	min.s32 	%r879, %r878, %r10;
	and.b32  	%r880, %r874, 255;
	add.s32 	%r881, %r880, %r9;
	max.s32 	%r882, %r881, 128;
	add.s32 	%r883, %r882, -128;
	min.s32 	%r884, %r883, %r11;
	shr.s32 	%r885, %r875, 8;
	add.s32 	%r886, %r885, %r8;
	max.s32 	%r887, %r886, 0;
	min.s32 	%r888, %r887, %r10;
	and.b32  	%r889, %r875, 255;
	add.s32 	%r890, %r889, %r9;
	max.s32 	%r891, %r890, 128;
	add.s32 	%r892, %r891, -128;
	min.s32 	%r893, %r892, %r11;
	mad.lo.s32 	%r894, %r884, %r2, %r879;
	cvt.s64.s32 	%rd153, %r894;
	add.s64 	%rd154, %rd4, %rd153;
	ld.global.nc.u8 	%rs145, [%rd154];
	cvt.u16.u8 	%rs146, %rs145;
	mad.lo.s32 	%r895, %r893, %r2, %r888;
	cvt.s64.s32 	%rd155, %r895;
	add.s64 	%rd156, %rd4, %rd155;
	ld.global.nc.u8 	%rs147, [%rd156];
	cvt.u16.u8 	%rs148, %rs147;
	setp.lt.u16 	%p38, %rs146, %rs148;
	selp.b32 	%r896, 16, 0, %p38;
	or.b32  	%r897, %r896, %r873;
	ld.const.v2.u32 	{%r898, %r899}, [c_brief_pairs+296];
	shr.s32 	%r900, %r898, 8;
	add.s32 	%r901, %r900, %r8;
	max.s32 	%r902, %r901, 0;
	min.s32 	%r903, %r902, %r10;
	and.b32  	%r904, %r898, 255;
	add.s32 	%r905, %r904, %r9;
	max.s32 	%r906, %r905, 128;
	add.s32 	%r907, %r906, -128;
	min.s32 	%r908, %r907, %r11;
	shr.s32 	%r909, %r899, 8;
	add.s32 	%r910, %r909, %r8;
	max.s32 	%r911, %r910, 0;
	min.s32 	%r912, %r911, %r10;
	and.b32  	%r913, %r899, 255;
	add.s32 	%r914, %r913, %r9;
	max.s32 	%r915, %r914, 128;
	add.s32 	%r916, %r915, -128;
	min.s32 	%r917, %r916, %r11;
	mad.lo.s32 	%r918, %r908, %r2, %r903;
	cvt.s64.s32 	%rd157, %r918;
	add.s64 	%rd158, %rd4, %rd157;
	ld.global.nc.u8 	%rs149, [%rd158];
	cvt.u16.u8 	%rs150, %rs149;
	mad.lo.s32 	%r919, %r917, %r2, %r912;
	cvt.s64.s32 	%rd159, %r919;
	add.s64 	%rd160, %rd4, %rd159;
	ld.global.nc.u8 	%rs151, [%rd160];
	cvt.u16.u8 	%rs152, %rs151;
	setp.lt.u16 	%p39, %rs150, %rs152;
	selp.b32 	%r920, 32, 0, %p39;
	or.b32  	%r921, %r920, %r897;
	ld.const.v2.u32 	{%r922, %r923}, [c_brief_pairs+304];
	shr.s32 	%r924, %r922, 8;
	add.s32 	%r925, %r924, %r8;
	max.s32 	%r926, %r925, 0;
	min.s32 	%r927, %r926, %r10;
	and.b32  	%r928, %r922, 255;
	add.s32 	%r929, %r928, %r9;
	max.s32 	%r930, %r929, 128;
	add.s32 	%r931, %r930, -128;
	min.s32 	%r932, %r931, %r11;
	shr.s32 	%r933, %r923, 8;
	add.s32 	%r934, %r933, %r8;
	max.s32 	%r935, %r934, 0;
	min.s32 	%r936, %r935, %r10;
	and.b32  	%r937, %r923, 255;
	add.s32 	%r938, %r937, %r9;
	max.s32 	%r939, %r938, 128;
	add.s32 	%r940, %r939, -128;
	min.s32 	%r941, %r940, %r11;
	mad.lo.s32 	%r942, %r932, %r2, %r927;
	cvt.s64.s32 	%rd161, %r942;
	add.s64 	%rd162, %rd4, %rd161;
	ld.global.nc.u8 	%rs153, [%rd162];
	cvt.u16.u8 	%rs154, %rs153;
	mad.lo.s32 	%r943, %r941, %r2, %r936;
	cvt.s64.s32 	%rd163, %r943;
	add.s64 	%rd164, %rd4, %rd163;
	ld.global.nc.u8 	%rs155, [%rd164];
	cvt.u16.u8 	%rs156, %rs155;
	setp.lt.u16 	%p40, %rs154, %rs156;
	selp.b32 	%r944, 64, 0, %p40;
	or.b32  	%r945, %r944, %r921;
	ld.const.v2.u32 	{%r946, %r947}, [c_brief_pairs+312];
	shr.s32 	%r948, %r946, 8;
	add.s32 	%r949, %r948, %r8;
	max.s32 	%r950, %r949, 0;
	min.s32 	%r951, %r950, %r10;
	and.b32  	%r952, %r946, 255;
	add.s32 	%r953, %r952, %r9;
	max.s32 	%r954, %r953, 128;
	add.s32 	%r955, %r954, -128;
	min.s32 	%r956, %r955, %r11;
	shr.s32 	%r957, %r947, 8;
	add.s32 	%r958, %r957, %r8;
	max.s32 	%r959, %r958, 0;
	min.s32 	%r960, %r959, %r10;
	and.b32  	%r961, %r947, 255;
	add.s32 	%r962, %r961, %r9;
	max.s32 	%r963, %r962, 128;
	add.s32 	%r964, %r963, -128;
	min.s32 	%r965, %r964, %r11;
	mad.lo.s32 	%r966, %r956, %r2, %r951;
	cvt.s64.s32 	%rd165, %r966;
	add.s64 	%rd166, %rd4, %rd165;
	ld.global.nc.u8 	%rs157, [%rd166];
	cvt.u16.u8 	%rs158, %rs157;
	mad.lo.s32 	%r967, %r965, %r2, %r960;
	cvt.s64.s32 	%rd167, %r967;
	add.s64 	%rd168, %rd4, %rd167;
	ld.global.nc.u8 	%rs159, [%rd168];
	cvt.u16.u8 	%rs160, %rs159;
	setp.lt.u16 	%p41, %rs158, %rs160;
	selp.b32 	%r968, 128, 0, %p41;
	or.b32  	%r969, %r968, %r945;
	ld.const.v2.u32 	{%r970, %r971}, [c_brief_pairs+320];
	shr.s32 	%r972, %r970, 8;
	add.s32 	%r973, %r972, %r8;
	max.s32 	%r974, %r973, 0;
	min.s32 	%r975, %r974, %r10;
	and.b32  	%r976, %r970, 255;
	add.s32 	%r977, %r976, %r9;
	max.s32 	%r978, %r977, 128;
	add.s32 	%r979, %r978, -128;
	min.s32 	%r980, %r979, %r11;
	shr.s32 	%r981, %r971, 8;
	add.s32 	%r982, %r981, %r8;
	max.s32 	%r983, %r982, 0;
	min.s32 	%r984, %r983, %r10;
	and.b32  	%r985, %r971, 255;
	add.s32 	%r986, %r985, %r9;
	max.s32 	%r987, %r986, 128;
	add.s32 	%r988, %r987, -128;
	min.s32 	%r989, %r988, %r11;
	mad.lo.s32 	%r990, %r980, %r2, %r975;
	cvt.s64.s32 	%rd169, %r990;
	add.s64 	%rd170, %rd4, %rd169;
	ld.global.nc.u8 	%rs161, [%rd170];
	cvt.u16.u8 	%rs162, %rs161;
	mad.lo.s32 	%r991, %r989, %r2, %r984;
	cvt.s64.s32 	%rd171, %r991;
	add.s64 	%rd172, %rd4, %rd171;
	ld.global.nc.u8 	%rs163, [%rd172];
	cvt.u16.u8 	%rs164, %rs163;
	setp.lt.u16 	%p42, %rs162, %rs164;
	selp.b32 	%r992, 256, 0, %p42;
	or.b32  	%r993, %r992, %r969;
	ld.const.v2.u32 	{%r994, %r995}, [c_brief_pairs+328];
	shr.s32 	%r996, %r994, 8;
	add.s32 	%r997, %r996, %r8;
	max.s32 	%r998, %r997, 0;
	min.s32 	%r999, %r998, %r10;
	and.b32  	%r1000, %r994, 255;
	add.s32 	%r1001, %r1000, %r9;
	max.s32 	%r1002, %r1001, 128;
	add.s32 	%r1003, %r1002, -128;
	min.s32 	%r1004, %r1003, %r11;
	shr.s32 	%r1005, %r995, 8;
	add.s32 	%r1006, %r1005, %r8;
	max.s32 	%r1007, %r1006, 0;
	min.s32 	%r1008, %r1007, %r10;
	and.b32  	%r1009, %r995, 255;
	add.s32 	%r1010, %r1009, %r9;
	max.s32 	%r1011, %r1010, 128;
	add.s32 	%r1012, %r1011, -128;
	min.s32 	%r1013, %r1012, %r11;
	mad.lo.s32 	%r1014, %r1004, %r2, %r999;
	cvt.s64.s32 	%rd173, %r1014;
	add.s64 	%rd174, %rd4, %rd173;
	ld.global.nc.u8 	%rs165, [%rd174];
	cvt.u16.u8 	%rs166, %rs165;
	mad.lo.s32 	%r1015, %r1013, %r2, %r1008;
	cvt.s64.s32 	%rd175, %r1015;
	add.s64 	%rd176, %rd4, %rd175;
	ld.global.nc.u8 	%rs167, [%rd176];
	cvt.u16.u8 	%rs168, %rs167;
	setp.lt.u16 	%p43, %rs166, %rs168;
	selp.b32 	%r1016, 512, 0, %p43;
	or.b32  	%r1017, %r1016, %r993;
	ld.const.v2.u32 	{%r1018, %r1019}, [c_brief_pairs+336];
	shr.s32 	%r1020, %r1018, 8;
	add.s32 	%r1021, %r1020, %r8;
	max.s32 	%r1022, %r1021, 0;
	min.s32 	%r1023, %r1022, %r10;
	and.b32  	%r1024, %r1018, 255;
	add.s32 	%r1025, %r1024, %r9;
	max.s32 	%r1026, %r1025, 128;
	add.s32 	%r1027, %r1026, -128;
	min.s32 	%r1028, %r1027, %r11;
	shr.s32 	%r1029, %r1019, 8;
	add.s32 	%r1030, %r1029, %r8;
	max.s32 	%r1031, %r1030, 0;
	min.s32 	%r1032, %r1031, %r10;
	and.b32  	%r1033, %r1019, 255;
	add.s32 	%r1034, %r1033, %r9;
	max.s32 	%r1035, %r1034, 128;
	add.s32 	%r1036, %r1035, -128;
	min.s32 	%r1037, %r1036, %r11;
	mad.lo.s32 	%r1038, %r1028, %r2, %r1023;
	cvt.s64.s32 	%rd177, %r1038;
	add.s64 	%rd178, %rd4, %rd177;
	ld.global.nc.u8 	%rs169, [%rd178];
	cvt.u16.u8 	%rs170, %rs169;
	mad.lo.s32 	%r1039, %r1037, %r2, %r1032;
	cvt.s64.s32 	%rd179, %r1039;
	add.s64 	%rd180, %rd4, %rd179;
	ld.global.nc.u8 	%rs171, [%rd180];
	cvt.u16.u8 	%rs172, %rs171;
	setp.lt.u16 	%p44, %rs170, %rs172;
	selp.b32 	%r1040, 1024, 0, %p44;
	or.b32  	%r1041, %r1040, %r1017;
	ld.const.v2.u32 	{%r1042, %r1043}, [c_brief_pairs+344];
	shr.s32 	%r1044, %r1042, 8;
	add.s32 	%r1045, %r1044, %r8;
	max.s32 	%r1046, %r1045, 0;
	min.s32 	%r1047, %r1046, %r10;
	and.b32  	%r1048, %r1042, 255;
	add.s32 	%r1049, %r1048, %r9;
	max.s32 	%r1050, %r1049, 128;
	add.s32 	%r1051, %r1050, -128;
	min.s32 	%r1052, %r1051, %r11;
	shr.s32 	%r1053, %r1043, 8;
	add.s32 	%r1054, %r1053, %r8;
	max.s32 	%r1055, %r1054, 0;
	min.s32 	%r1056, %r1055, %r10;
	and.b32  	%r1057, %r1043, 255;
	add.s32 	%r1058, %r1057, %r9;
	max.s32 	%r1059, %r1058, 128;
	add.s32 	%r1060, %r1059, -128;
	min.s32 	%r1061, %r1060, %r11;
	mad.lo.s32 	%r1062, %r1052, %r2, %r1047;
	cvt.s64.s32 	%rd181, %r1062;
	add.s64 	%rd182, %rd4, %rd181;
	ld.global.nc.u8 	%rs173, [%rd182];
	cvt.u16.u8 	%rs174, %rs173;
	mad.lo.s32 	%r1063, %r1061, %r2, %r1056;
	cvt.s64.s32 	%rd183, %r1063;
	add.s64 	%rd184, %rd4, %rd183;
	ld.global.nc.u8 	%rs175, [%rd184];
	cvt.u16.u8 	%rs176, %rs175;
	setp.lt.u16 	%p45, %rs174, %rs176;
	selp.b32 	%r1064, 2048, 0, %p45;
	or.b32  	%r1065, %r1064, %r1041;
	ld.const.v2.u32 	{%r1066, %r1067}, [c_brief_pairs+352];
	shr.s32 	%r1068, %r1066, 8;
	add.s32 	%r1069, %r1068, %r8;
	max.s32 	%r1070, %r1069, 0;
	min.s32 	%r1071, %r1070, %r10;
	and.b32  	%r1072, %r1066, 255;
	add.s32 	%r1073, %r1072, %r9;
	max.s32 	%r1074, %r1073, 128;
	add.s32 	%r1075, %r1074, -128;
	min.s32 	%r1076, %r1075, %r11;
	shr.s32 	%r1077, %r1067, 8;
	add.s32 	%r1078, %r1077, %r8;
	max.s32 	%r1079, %r1078, 0;
	min.s32 	%r1080, %r1079, %r10;
	and.b32  	%r1081, %r1067, 255;
	add.s32 	%r1082, %r1081, %r9;
	max.s32 	%r1083, %r1082, 128;
	add.s32 	%r1084, %r1083, -128;
	min.s32 	%r1085, %r1084, %r11;
	mad.lo.s32 	%r1086, %r1076, %r2, %r1071;
	cvt.s64.s32 	%rd185, %r1086;
	add.s64 	%rd186, %rd4, %rd185;
	ld.global.nc.u8 	%rs177, [%rd186];
	cvt.u16.u8 	%rs178, %rs177;
	mad.lo.s32 	%r1087, %r1085, %r2, %r1080;
	cvt.s64.s32 	%rd187, %r1087;
	add.s64 	%rd188, %rd4, %rd187;
	ld.global.nc.u8 	%rs179, [%rd188];
	cvt.u16.u8 	%rs180, %rs179;
	setp.lt.u16 	%p46, %rs178, %rs180;
	selp.b32 	%r1088, 4096, 0, %p46;
	or.b32  	%r1089, %r1088, %r1065;
	ld.const.v2.u32 	{%r1090, %r1091}, [c_brief_pairs+360];
	shr.s32 	%r1092, %r1090, 8;
	add.s32 	%r1093, %r1092, %r8;
	max.s32 	%r1094, %r1093, 0;
	min.s32 	%r1095, %r1094, %r10;
	and.b32  	%r1096, %r1090, 255;
	add.s32 	%r1097, %r1096, %r9;
	max.s32 	%r1098, %r1097, 128;
	add.s32 	%r1099, %r1098, -128;
	min.s32 	%r1100, %r1099, %r11;
	shr.s32 	%r1101, %r1091, 8;
	add.s32 	%r1102, %r1101, %r8;
	max.s32 	%r1103, %r1102, 0;
	min.s32 	%r1104, %r1103, %r10;
	and.b32  	%r1105, %r1091, 255;
	add.s32 	%r1106, %r1105, %r9;
	max.s32 	%r1107, %r1106, 128;
	add.s32 	%r1108, %r1107, -128;
	min.s32 	%r1109, %r1108, %r11;
	mad.lo.s32 	%r1110, %r1100, %r2, %r1095;
	cvt.s64.s32 	%rd189, %r1110;
	add.s64 	%rd190, %rd4, %rd189;
	ld.global.nc.u8 	%rs181, [%rd190];
	cvt.u16.u8 	%rs182, %rs181;
	mad.lo.s32 	%r1111, %r1109, %r2, %r1104;
	cvt.s64.s32 	%rd191, %r1111;
	add.s64 	%rd192, %rd4, %rd191;
	ld.global.nc.u8 	%rs183, [%rd192];
	cvt.u16.u8 	%rs184, %rs183;
	setp.lt.u16 	%p47, %rs182, %rs184;
	selp.b32 	%r1112, 8192, 0, %p47;
	or.b32  	%r1113, %r1112, %r1089;
	ld.const.v2.u32 	{%r1114, %r1115}, [c_brief_pairs+368];
	shr.s32 	%r1116, %r1114, 8;
	add.s32 	%r1117, %r1116, %r8;
	max.s32 	%r1118, %r1117, 0;
	min.s32 	%r1119, %r1118, %r10;
	and.b32  	%r1120, %r1114, 255;
	add.s32 	%r1121, %r1120, %r9;
	max.s32 	%r1122, %r1121, 128;
	add.s32 	%r1123, %r1122, -128;
	min.s32 	%r1124, %r1123, %r11;
	shr.s32 	%r1125, %r1115, 8;
	add.s32 	%r1126, %r1125, %r8;
	max.s32 	%r1127, %r1126, 0;
	min.s32 	%r1128, %r1127, %r10;
	and.b32  	%r1129, %r1115, 255;
	add.s32 	%r1130, %r1129, %r9;
	max.s32 	%r1131, %r1130, 128;
	add.s32 	%r1132, %r1131, -128;
	min.s32 	%r1133, %r1132, %r11;
	mad.lo.s32 	%r1134, %r1124, %r2, %r1119;
	cvt.s64.s32 	%rd193, %r1134;
	add.s64 	%rd194, %rd4, %rd193;
	ld.global.nc.u8 	%rs185, [%rd194];
	cvt.u16.u8 	%rs186, %rs185;
	mad.lo.s32 	%r1135, %r1133, %r2, %r1128;
	cvt.s64.s32 	%rd195, %r1135;
	add.s64 	%rd196, %rd4, %rd195;
	ld.global.nc.u8 	%rs187, [%rd196];
	cvt.u16.u8 	%rs188, %rs187;
	setp.lt.u16 	%p48, %rs186, %rs188;
	selp.b32 	%r1136, 16384, 0, %p48;
	or.b32  	%r1137, %r1136, %r1113;
	ld.const.v2.u32 	{%r1138, %r1139}, [c_brief_pairs+376];
	shr.s32 	%r1140, %r1138, 8;
	add.s32 	%r1141, %r1140, %r8;
	max.s32 	%r1142, %r1141, 0;
	min.s32 	%r1143, %r1142, %r10;
	and.b32  	%r1144, %r1138, 255;
	add.s32 	%r1145, %r1144, %r9;
	max.s32 	%r1146, %r1145, 128;
	add.s32 	%r1147, %r1146, -128;
	min.s32 	%r1148, %r1147, %r11;
	shr.s32 	%r1149, %r1139, 8;
	add.s32 	%r1150, %r1149, %r8;
	max.s32 	%r1151, %r1150, 0;
	min.s32 	%r1152, %r1151, %r10;
	and.b32  	%r1153, %r1139, 255;
	add.s32 	%r1154, %r1153, %r9;
	max.s32 	%r1155, %r1154, 128;
	add.s32 	%r1156, %r1155, -128;
	min.s32 	%r1157, %r1156, %r11;
	mad.lo.s32 	%r1158, %r1148, %r2, %r1143;
	cvt.s64.s32 	%rd197, %r1158;
	add.s64 	%rd198, %rd4, %rd197;
	ld.global.nc.u8 	%rs189, [%rd198];
	cvt.u16.u8 	%rs190, %rs189;
	mad.lo.s32 	%r1159, %r1157, %r2, %r1152;
	cvt.s64.s32 	%rd199, %r1159;
	add.s64 	%rd200, %rd4, %rd199;
	ld.global.nc.u8 	%rs191, [%rd200];
	cvt.u16.u8 	%rs192, %rs191;
	setp.lt.u16 	%p49, %rs190, %rs192;
	selp.b32 	%r1160, 32768, 0, %p49;
	or.b32  	%r1161, %r1160, %r1137;
	ld.const.v2.u32 	{%r1162, %r1163}, [c_brief_pairs+384];
	shr.s32 	%r1164, %r1162, 8;
	add.s32 	%r1165, %r1164, %r8;
	max.s32 	%r1166, %r1165, 0;
	min.s32 	%r1167, %r1166, %r10;
	and.b32  	%r1168, %r1162, 255;
	add.s32 	%r1169, %r1168, %r9;
	max.s32 	%r1170, %r1169, 128;
	add.s32 	%r1171, %r1170, -128;
	min.s32 	%r1172, %r1171, %r11;
	shr.s32 	%r1173, %r1163, 8;
	add.s32 	%r1174, %r1173, %r8;
	max.s32 	%r1175, %r1174, 0;
	min.s32 	%r1176, %r1175, %r10;
	and.b32  	%r1177, %r1163, 255;
	add.s32 	%r1178, %r1177, %r9;
	max.s32 	%r1179, %r1178, 128;
	add.s32 	%r1180, %r1179, -128;
	min.s32 	%r1181, %r1180, %r11;
	mad.lo.s32 	%r1182, %r1172, %r2, %r1167;
	cvt.s64.s32 	%rd201, %r1182;
	add.s64 	%rd202, %rd4, %rd201;
	ld.global.nc.u8 	%rs193, [%rd202];
	cvt.u16.u8 	%rs194, %rs193;
	mad.lo.s32 	%r1183, %r1181, %r2, %r1176;
	cvt.s64.s32 	%rd203, %r1183;
	add.s64 	%rd204, %rd4, %rd203;
	ld.global.nc.u8 	%rs195, [%rd204];
	cvt.u16.u8 	%rs196, %rs195;
	setp.lt.u16 	%p50, %rs194, %rs196;
	selp.b32 	%r1184, 65536, 0, %p50;
	or.b32  	%r1185, %r1184, %r1161;
	ld.const.v2.u32 	{%r1186, %r1187}, [c_brief_pairs+392];
	shr.s32 	%r1188, %r1186, 8;
	add.s32 	%r1189, %r1188, %r8;
	max.s32 	%r1190, %r1189, 0;
	min.s32 	%r1191, %r1190, %r10;
	and.b32  	%r1192, %r1186, 255;
	add.s32 	%r1193, %r1192, %r9;
	max.s32 	%r1194, %r1193, 128;
	add.s32 	%r1195, %r1194, -128;
	min.s32 	%r1196, %r1195, %r11;
	shr.s32 	%r1197, %r1187, 8;
	add.s32 	%r1198, %r1197, %r8;
	max.s32 	%r1199, %r1198, 0;
	min.s32 	%r1200, %r1199, %r10;
	and.b32  	%r1201, %r1187, 255;
	add.s32 	%r1202, %r1201, %r9;
	max.s32 	%r1203, %r1202, 128;
	add.s32 	%r1204, %r1203, -128;
	min.s32 	%r1205, %r1204, %r11;
	mad.lo.s32 	%r1206, %r1196, %r2, %r1191;
	cvt.s64.s32 	%rd205, %r1206;
	add.s64 	%rd206, %rd4, %rd205;
	ld.global.nc.u8 	%rs197, [%rd206];
	cvt.u16.u8 	%rs198, %rs197;
	mad.lo.s32 	%r1207, %r1205, %r2, %r1200;
	cvt.s64.s32 	%rd207, %r1207;
	add.s64 	%rd208, %rd4, %rd207;
	ld.global.nc.u8 	%rs199, [%rd208];
	cvt.u16.u8 	%rs200, %rs199;
	setp.lt.u16 	%p51, %rs198, %rs200;
	selp.b32 	%r1208, 131072, 0, %p51;
	or.b32  	%r1209, %r1208, %r1185;
	ld.const.v2.u32 	{%r1210, %r1211}, [c_brief_pairs+400];
	shr.s32 	%r1212, %r1210, 8;
	add.s32 	%r1213, %r1212, %r8;
	max.s32 	%r1214, %r1213, 0;
	min.s32 	%r1215, %r1214, %r10;
	and.b32  	%r1216, %r1210, 255;
	add.s32 	%r1217, %r1216, %r9;
	max.s32 	%r1218, %r1217, 128;
	add.s32 	%r1219, %r1218, -128;
	min.s32 	%r1220, %r1219, %r11;
	shr.s32 	%r1221, %r1211, 8;
	add.s32 	%r1222, %r1221, %r8;
	max.s32 	%r1223, %r1222, 0;
	min.s32 	%r1224, %r1223, %r10;
	and.b32  	%r1225, %r1211, 255;
	add.s32 	%r1226, %r1225, %r9;
	max.s32 	%r1227, %r1226, 128;
	add.s32 	%r1228, %r1227, -128;
	min.s32 	%r1229, %r1228, %r11;
	mad.lo.s32 	%r1230, %r1220, %r2, %r1215;
	cvt.s64.s32 	%rd209, %r1230;
	add.s64 	%rd210, %rd4, %rd209;
	ld.global.nc.u8 	%rs201, [%rd210];
	cvt.u16.u8 	%rs202, %rs201;
	mad.lo.s32 	%r1231, %r1229, %r2, %r1224;
	cvt.s64.s32 	%rd211, %r1231;
	add.s64 	%rd212, %rd4, %rd211;
	ld.global.nc.u8 	%rs203, [%rd212];
	cvt.u16.u8 	%rs204, %rs203;
	setp.lt.u16 	%p52, %rs202, %rs204;
	selp.b32 	%r1232, 262144, 0, %p52;
	or.b32  	%r1233, %r1232, %r1209;
	ld.const.v2.u32 	{%r1234, %r1235}, [c_brief_pairs+408];
	shr.s32 	%r1236, %r1234, 8;
	add.s32 	%r1237, %r1236, %r8;
	max.s32 	%r1238, %r1237, 0;
	min.s32 	%r1239, %r1238, %r10;
	and.b32  	%r1240, %r1234, 255;
	add.s32 	%r1241, %r1240, %r9;
	max.s32 	%r1242, %r1241, 128;
	add.s32 	%r1243, %r1242, -128;
	min.s32 	%r1244, %r1243, %r11;
	shr.s32 	%r1245, %r1235, 8;
	add.s32 	%r1246, %r1245, %r8;
	max.s32 	%r1247, %r1246, 0;
	min.s32 	%r1248, %r1247, %r10;
	and.b32  	%r1249, %r1235, 255;
	add.s32 	%r1250, %r1249, %r9;
	max.s32 	%r1251, %r1250, 128;
	add.s32 	%r1252, %r1251, -128;
	min.s32 	%r1253, %r1252, %r11;
	mad.lo.s32 	%r1254, %r1244, %r2, %r1239;
	cvt.s64.s32 	%rd213, %r1254;
	add.s64 	%rd214, %rd4, %rd213;
	ld.global.nc.u8 	%rs205, [%rd214];
	cvt.u16.u8 	%rs206, %rs205;
	mad.lo.s32 	%r1255, %r1253, %r2, %r1248;
	cvt.s64.s32 	%rd215, %r1255;
	add.s64 	%rd216, %rd4, %rd215;
	ld.global.nc.u8 	%rs207, [%rd216];
	cvt.u16.u8 	%rs208, %rs207;
	setp.lt.u16 	%p53, %rs206, %rs208;
	selp.b32 	%r1256, 524288, 0, %p53;
	or.b32  	%r1257, %r1256, %r1233;
	ld.const.v2.u32 	{%r1258, %r1259}, [c_brief_pairs+416];
	shr.s32 	%r1260, %r1258, 8;
	add.s32 	%r1261, %r1260, %r8;
	max.s32 	%r1262, %r1261, 0;
	min.s32 	%r1263, %r1262, %r10;
	and.b32  	%r1264, %r1258, 255;
	add.s32 	%r1265, %r1264, %r9;
	max.s32 	%r1266, %r1265, 128;
	add.s32 	%r1267, %r1266, -128;
	min.s32 	%r1268, %r1267, %r11;
	shr.s32 	%r1269, %r1259, 8;
	add.s32 	%r1270, %r1269, %r8;
	max.s32 	%r1271, %r1270, 0;
	min.s32 	%r1272, %r1271, %r10;
	and.b32  	%r1273, %r1259, 255;
	add.s32 	%r1274, %r1273, %r9;
	max.s32 	%r1275, %r1274, 128;
	add.s32 	%r1276, %r1275, -128;
	min.s32 	%r1277, %r1276, %r11;
	mad.lo.s32 	%r1278, %r1268, %r2, %r1263;
	cvt.s64.s32 	%rd217, %r1278;
	add.s64 	%rd218, %rd4, %rd217;
	ld.global.nc.u8 	%rs209, [%rd218];
	cvt.u16.u8 	%rs210, %rs209;
	mad.lo.s32 	%r1279, %r1277, %r2, %r1272;
	cvt.s64.s32 	%rd219, %r1279;
	add.s64 	%rd220, %rd4, %rd219;
	ld.global.nc.u8 	%rs211, [%rd220];
	cvt.u16.u8 	%rs212, %rs211;
	setp.lt.u16 	%p54, %rs210, %rs212;
	selp.b32 	%r1280, 1048576, 0, %p54;
	or.b32  	%r1281, %r1280, %r1257;
	ld.const.v2.u32 	{%r1282, %r1283}, [c_brief_pairs+424];
	shr.s32 	%r1284, %r1282, 8;
	add.s32 	%r1285, %r1284, %r8;
	max.s32 	%r1286, %r1285, 0;
	min.s32 	%r1287, %r1286, %r10;
	and.b32  	%r1288, %r1282, 255;
	add.s32 	%r1289, %r1288, %r9;
	max.s32 	%r1290, %r1289, 128;
	add.s32 	%r1291, %r1290, -128;
	min.s32 	%r1292, %r1291, %r11;
	shr.s32 	%r1293, %r1283, 8;
	add.s32 	%r1294, %r1293, %r8;
	max.s32 	%r1295, %r1294, 0;
	min.s32 	%r1296, %r1295, %r10;
	and.b32  	%r1297, %r1283, 255;
	add.s32 	%r1298, %r1297, %r9;
	max.s32 	%r1299, %r1298, 128;
	add.s32 	%r1300, %r1299, -128;
	min.s32 	%r1301, %r1300, %r11;
	mad.lo.s32 	%r1302, %r1292, %r2, %r1287;
	cvt.s64.s32 	%rd221, %r1302;
	add.s64 	%rd222, %rd4, %rd221;
	ld.global.nc.u8 	%rs213, [%rd222];
	cvt.u16.u8 	%rs214, %rs213;
	mad.lo.s32 	%r1303, %r1301, %r2, %r1296;
	cvt.s64.s32 	%rd223, %r1303;
	add.s64 	%rd224, %rd4, %rd223;
	ld.global.nc.u8 	%rs215, [%rd224];
	cvt.u16.u8 	%rs216, %rs215;
	setp.lt.u16 	%p55, %rs214, %rs216;
	selp.b32 	%r1304, 2097152, 0, %p55;
	or.b32  	%r1305, %r1304, %r1281;
	ld.const.v2.u32 	{%r1306, %r1307}, [c_brief_pairs+432];
	shr.s32 	%r1308, %r1306, 8;
	add.s32 	%r1309, %r1308, %r8;
	max.s32 	%r1310, %r1309, 0;
	min.s32 	%r1311, %r1310, %r10;
	and.b32  	%r1312, %r1306, 255;
	add.s32 	%r1313, %r1312, %r9;
	max.s32 	%r1314, %r1313, 128;
	add.s32 	%r1315, %r1314, -128;
	min.s32 	%r1316, %r1315, %r11;
	shr.s32 	%r1317, %r1307, 8;
	add.s32 	%r1318, %r1317, %r8;
	max.s32 	%r1319, %r1318, 0;
	min.s32 	%r1320, %r1319, %r10;
	and.b32  	%r1321, %r1307, 255;
	add.s32 	%r1322, %r1321, %r9;
	max.s32 	%r1323, %r1322, 128;
	add.s32 	%r1324, %r1323, -128;
	min.s32 	%r1325, %r1324, %r11;
	mad.lo.s32 	%r1326, %r1316, %r2, %r1311;
	cvt.s64.s32 	%rd225, %r1326;
	add.s64 	%rd226, %rd4, %rd225;
	ld.global.nc.u8 	%rs217, [%rd226];
	cvt.u16.u8 	%rs218, %rs217;
	mad.lo.s32 	%r1327, %r1325, %r2, %r1320;
	cvt.s64.s32 	%rd227, %r1327;
	add.s64 	%rd228, %rd4, %rd227;
	ld.global.nc.u8 	%rs219, [%rd228];
	cvt.u16.u8 	%rs220, %rs219;
	setp.lt.u16 	%p56, %rs218, %rs220;
	selp.b32 	%r1328, 4194304, 0, %p56;
	or.b32  	%r1329, %r1328, %r1305;
	ld.const.v2.u32 	{%r1330, %r1331}, [c_brief_pairs+440];
	shr.s32 	%r1332, %r1330, 8;
	add.s32 	%r1333, %r1332, %r8;
	max.s32 	%r1334, %r1333, 0;
	min.s32 	%r1335, %r1334, %r10;
	and.b32  	%r1336, %r1330, 255;
	add.s32 	%r1337, %r1336, %r9;
	max.s32 	%r1338, %r1337, 128;
	add.s32 	%r1339, %r1338, -128;
	min.s32 	%r1340, %r1339, %r11;
	shr.s32 	%r1341, %r1331, 8;
	add.s32 	%r1342, %r1341, %r8;
	max.s32 	%r1343, %r1342, 0;
	min.s32 	%r1344, %r1343, %r10;
	and.b32  	%r1345, %r1331, 255;
	add.s32 	%r1346, %r1345, %r9;
	max.s32 	%r1347, %r1346, 128;
	add.s32 	%r1348, %r1347, -128;
	min.s32 	%r1349, %r1348, %r11;
	mad.lo.s32 	%r1350, %r1340, %r2, %r1335;
	cvt.s64.s32 	%rd229, %r1350;
	add.s64 	%rd230, %rd4, %rd229;
	ld.global.nc.u8 	%rs221, [%rd230];
	cvt.u16.u8 	%rs222, %rs221;
	mad.lo.s32 	%r1351, %r1349, %r2, %r1344;
	cvt.s64.s32 	%rd231, %r1351;
	add.s64 	%rd232, %rd4, %rd231;
	ld.global.nc.u8 	%rs223, [%rd232];
	cvt.u16.u8 	%rs224, %rs223;
	setp.lt.u16 	%p57, %rs222, %rs224;
	selp.b32 	%r1352, 8388608, 0, %p57;
	or.b32  	%r1353, %r1352, %r1329;
	ld.const.v2.u32 	{%r1354, %r1355}, [c_brief_pairs+448];
	shr.s32 	%r1356, %r1354, 8;
	add.s32 	%r1357, %r1356, %r8;
	max.s32 	%r1358, %r1357, 0;
	min.s32 	%r1359, %r1358, %r10;
	and.b32  	%r1360, %r1354, 255;
	add.s32 	%r1361, %r1360, %r9;
	max.s32 	%r1362, %r1361, 128;
	add.s32 	%r1363, %r1362, -128;
	min.s32 	%r1364, %r1363, %r11;
	shr.s32 	%r1365, %r1355, 8;
	add.s32 	%r1366, %r1365, %r8;
	max.s32 	%r1367, %r1366, 0;
	min.s32 	%r1368, %r1367, %r10;
	and.b32  	%r1369, %r1355, 255;
	add.s32 	%r1370, %r1369, %r9;
	max.s32 	%r1371, %r1370, 128;
	add.s32 	%r1372, %r1371, -128;
	min.s32 	%r1373, %r1372, %r11;
	mad.lo.s32 	%r1374, %r1364, %r2, %r1359;
	cvt.s64.s32 	%rd233, %r1374;
	add.s64 	%rd234, %rd4, %rd233;
	ld.global.nc.u8 	%rs225, [%rd234];
	cvt.u16.u8 	%rs226, %rs225;
	mad.lo.s32 	%r1375, %r1373, %r2, %r1368;
	cvt.s64.s32 	%rd235, %r1375;
	add.s64 	%rd236, %rd4, %rd235;
	ld.global.nc.u8 	%rs227, [%rd236];
	cvt.u16.u8 	%rs228, %rs227;
	setp.lt.u16 	%p58, %rs226, %rs228;
	selp.b32 	%r1376, 16777216, 0, %p58;
	or.b32  	%r1377, %r1376, %r1353;
	ld.const.v2.u32 	{%r1378, %r1379}, [c_brief_pairs+456];
	shr.s32 	%r1380, %r1378, 8;
	add.s32 	%r1381, %r1380, %r8;
	max.s32 	%r1382, %r1381, 0;
	min.s32 	%r1383, %r1382, %r10;
	and.b32  	%r1384, %r1378, 255;
	add.s32 	%r1385, %r1384, %r9;
	max.s32 	%r1386, %r1385, 128;
	add.s32 	%r1387, %r1386, -128;
	min.s32 	%r1388, %r1387, %r11;
	shr.s32 	%r1389, %r1379, 8;
	add.s32 	%r1390, %r1389, %r8;
	max.s32 	%r1391, %r1390, 0;
	min.s32 	%r1392, %r1391, %r10;
	and.b32  	%r1393, %r1379, 255;
	add.s32 	%r1394, %r1393, %r9;
	max.s32 	%r1395, %r1394, 128;
	add.s32 	%r1396, %r1395, -128;
	min.s32 	%r1397, %r1396, %r11;
	mad.lo.s32 	%r1398, %r1388, %r2, %r1383;
	cvt.s64.s32 	%rd237, %r1398;
	add.s64 	%rd238, %rd4, %rd237;
	ld.global.nc.u8 	%rs229, [%rd238];
	cvt.u16.u8 	%rs230, %rs229;
	mad.lo.s32 	%r1399, %r1397, %r2, %r1392;
	cvt.s64.s32 	%rd239, %r1399;
	add.s64 	%rd240, %rd4, %rd239;
	ld.global.nc.u8 	%rs231, [%rd240];
	cvt.u16.u8 	%rs232, %rs231;
	setp.lt.u16 	%p59, %rs230, %rs232;
	selp.b32 	%r1400, 33554432, 0, %p59;
	or.b32  	%r1401, %r1400, %r1377;
	ld.const.v2.u32 	{%r1402, %r1403}, [c_brief_pairs+464];
	shr.s32 	%r1404, %r1402, 8;
	add.s32 	%r1405, %r1404, %r8;
	max.s32 	%r1406, %r1405, 0;
	min.s32 	%r1407, %r1406, %r10;
	and.b32  	%r1408, %r1402, 255;
	add.s32 	%r1409, %r1408, %r9;
	max.s32 	%r1410, %r1409, 128;
	add.s32 	%r1411, %r1410, -128;
	min.s32 	%r1412, %r1411, %r11;
	shr.s32 	%r1413, %r1403, 8;
	add.s32 	%r1414, %r1413, %r8;
	max.s32 	%r1415, %r1414, 0;
	min.s32 	%r1416, %r1415, %r10;
	and.b32  	%r1417, %r1403, 255;
	add.s32 	%r1418, %r1417, %r9;
	max.s32 	%r1419, %r1418, 128;
	add.s32 	%r1420, %r1419, -128;
	min.s32 	%r1421, %r1420, %r11;
	mad.lo.s32 	%r1422, %r1412, %r2, %r1407;
	cvt.s64.s32 	%rd241, %r1422;
	add.s64 	%rd242, %rd4, %rd241;
	ld.global.nc.u8 	%rs233, [%rd242];
	cvt.u16.u8 	%rs234, %rs233;
	mad.lo.s32 	%r1423, %r1421, %r2, %r1416;
	cvt.s64.s32 	%rd243, %r1423;
	add.s64 	%rd244, %rd4, %rd243;
	ld.global.nc.u8 	%rs235, [%rd244];
	cvt.u16.u8 	%rs236, %rs235;
	setp.lt.u16 	%p60, %rs234, %rs236;
	selp.b32 	%r1424, 67108864, 0, %p60;
	or.b32  	%r1425, %r1424, %r1401;
	ld.const.v2.u32 	{%r1426, %r1427}, [c_brief_pairs+472];
	shr.s32 	%r1428, %r1426, 8;
	add.s32 	%r1429, %r1428, %r8;
	max.s32 	%r1430, %r1429, 0;
	min.s32 	%r1431, %r1430, %r10;
	and.b32  	%r1432, %r1426, 255;
	add.s32 	%r1433, %r1432, %r9;
	max.s32 	%r1434, %r1433, 128;
	add.s32 	%r1435, %r1434, -128;
	min.s32 	%r1436, %r1435, %r11;
	shr.s32 	%r1437, %r1427, 8;
	add.s32 	%r1438, %r1437, %r8;
	max.s32 	%r1439, %r1438, 0;
	min.s32 	%r1440, %r1439, %r10;
	and.b32  	%r1441, %r1427, 255;
	add.s32 	%r1442, %r1441, %r9;
	max.s32 	%r1443, %r1442, 128;
	add.s32 	%r1444, %r1443, -128;
	min.s32 	%r1445, %r1444, %r11;
	mad.lo.s32 	%r1446, %r1436, %r2, %r1431;
	cvt.s64.s32 	%rd245, %r1446;
	add.s64 	%rd246, %rd4, %rd245;
	ld.global.nc.u8 	%rs237, [%rd246];
	cvt.u16.u8 	%rs238, %rs237;
	mad.lo.s32 	%r1447, %r1445, %r2, %r1440;
	cvt.s64.s32 	%rd247, %r1447;
	add.s64 	%rd248, %rd4, %rd247;
	ld.global.nc.u8 	%rs239, [%rd248];
	cvt.u16.u8 	%rs240, %rs239;
	setp.lt.u16 	%p61, %rs238, %rs240;
	selp.b32 	%r1448, 134217728, 0, %p61;
	or.b32  	%r1449, %r1448, %r1425;
	ld.const.v2.u32 	{%r1450, %r1451}, [c_brief_pairs+480];
	shr.s32 	%r1452, %r1450, 8;
	add.s32 	%r1453, %r1452, %r8;
	max.s32 	%r1454, %r1453, 0;
	min.s32 	%r1455, %r1454, %r10;
	and.b32  	%r1456, %r1450, 255;
	add.s32 	%r1457, %r1456, %r9;
	max.s32 	%r1458, %r1457, 128;
	add.s32 	%r1459, %r1458, -128;
	min.s32 	%r1460, %r1459, %r11;
	shr.s32 	%r1461, %r1451, 8;
	add.s32 	%r1462, %r1461, %r8;
	max.s32 	%r1463, %r1462, 0;
	min.s32 	%r1464, %r1463, %r10;
	and.b32  	%r1465, %r1451, 255;
	add.s32 	%r1466, %r1465, %r9;
	max.s32 	%r1467, %r1466, 128;
	add.s32 	%r1468, %r1467, -128;
	min.s32 	%r1469, %r1468, %r11;
	mad.lo.s32 	%r1470, %r1460, %r2, %r1455;
	cvt.s64.s32 	%rd249, %r1470;
	add.s64 	%rd250, %rd4, %rd249;
	ld.global.nc.u8 	%rs241, [%rd250];
	cvt.u16.u8 	%rs242, %rs241;
	mad.lo.s32 	%r1471, %r1469, %r2, %r1464;
	cvt.s64.s32 	%rd251, %r1471;
	add.s64 	%rd252, %rd4, %rd251;
	ld.global.nc.u8 	%rs243, [%rd252];
	cvt.u16.u8 	%rs244, %rs243;
	setp.lt.u16 	%p62, %rs242, %rs244;
	selp.b32 	%r1472, 268435456, 0, %p62;
	or.b32  	%r1473, %r1472, %r1449;
	ld.const.v2.u32 	{%r1474, %r1475}, [c_brief_pairs+488];
	shr.s32 	%r1476, %r1474, 8;
	add.s32 	%r1477, %r1476, %r8;
	max.s32 	%r1478, %r1477, 0;
	min.s32 	%r1479, %r1478, %r10;
	and.b32  	%r1480, %r1474, 255;
	add.s32 	%r1481, %r1480, %r9;
	max.s32 	%r1482, %r1481, 128;
	add.s32 	%r1483, %r1482, -128;
	min.s32 	%r1484, %r1483, %r11;
	shr.s32 	%r1485, %r1475, 8;
	add.s32 	%r1486, %r1485, %r8;
	max.s32 	%r1487, %r1486, 0;
	min.s32 	%r1488, %r1487, %r10;
	and.b32  	%r1489, %r1475, 255;
	add.s32 	%r1490, %r1489, %r9;
	max.s32 	%r1491, %r1490, 128;
	add.s32 	%r1492, %r1491, -128;
	min.s32 	%r1493, %r1492, %r11;
	mad.lo.s32 	%r1494, %r1484, %r2, %r1479;
	cvt.s64.s32 	%rd253, %r1494;
	add.s64 	%rd254, %rd4, %rd253;
	ld.global.nc.u8 	%rs245, [%rd254];
	cvt.u16.u8 	%rs246, %rs245;
	mad.lo.s32 	%r1495, %r1493, %r2, %r1488;
	cvt.s64.s32 	%rd255, %r1495;
	add.s64 	%rd256, %rd4, %rd255;
	ld.global.nc.u8 	%rs247, [%rd256];
	cvt.u16.u8 	%rs248, %rs247;
	setp.lt.u16 	%p63, %rs246, %rs248;
	selp.b32 	%r1496, 536870912, 0, %p63;
	or.b32  	%r1497, %r1496, %r1473;
	ld.const.v2.u32 	{%r1498, %r1499}, [c_brief_pairs+496];
	shr.s32 	%r1500, %r1498, 8;
	add.s32 	%r1501, %r1500, %r8;
	max.s32 	%r1502, %r1501, 0;
	min.s32 	%r1503, %r1502, %r10;
	and.b32  	%r1504, %r1498, 255;
	add.s32 	%r1505, %r1504, %r9;
	max.s32 	%r1506, %r1505, 128;
	add.s32 	%r1507, %r1506, -128;
	min.s32 	%r1508, %r1507, %r11;
	shr.s32 	%r1509, %r1499, 8;
	add.s32 	%r1510, %r1509, %r8;
	max.s32 	%r1511, %r1510, 0;
	min.s32 	%r1512, %r1511, %r10;
	and.b32  	%r1513, %r1499, 255;
	add.s32 	%r1514, %r1513, %r9;
	max.s32 	%r1515, %r1514, 128;
	add.s32 	%r1516, %r1515, -128;
	min.s32 	%r1517, %r1516, %r11;
	mad.lo.s32 	%r1518, %r1508, %r2, %r1503;
	cvt.s64.s32 	%rd257, %r1518;
	add.s64 	%rd258, %rd4, %rd257;
	ld.global.nc.u8 	%rs249, [%rd258];
	cvt.u16.u8 	%rs250, %rs249;
	mad.lo.s32 	%r1519, %r1517, %r2, %r1512;
	cvt.s64.s32 	%rd259, %r1519;
	add.s64 	%rd260, %rd4, %rd259;
	ld.global.nc.u8 	%rs251, [%rd260];
	cvt.u16.u8 	%rs252, %rs251;
	setp.lt.u16 	%p64, %rs250, %rs252;
	selp.b32 	%r1520, 1073741824, 0, %p64;
	or.b32  	%r1521, %r1520, %r1497;
	ld.const.v2.u32 	{%r1522, %r1523}, [c_brief_pairs+504];
	shr.s32 	%r1524, %r1522, 8;
	add.s32 	%r1525, %r1524, %r8;
	max.s32 	%r1526, %r1525, 0;
	min.s32 	%r1527, %r1526, %r10;
	and.b32  	%r1528, %r1522, 255;
	add.s32 	%r1529, %r1528, %r9;
	max.s32 	%r1530, %r1529, 128;
	add.s32 	%r1531, %r1530, -128;
	min.s32 	%r1532, %r1531, %r11;
	shr.s32 	%r1533, %r1523, 8;
	add.s32 	%r1534, %r1533, %r8;
	max.s32 	%r1535, %r1534, 0;
	min.s32 	%r1536, %r1535, %r10;
	and.b32  	%r1537, %r1523, 255;
	add.s32 	%r1538, %r1537, %r9;
	max.s32 	%r1539, %r1538, 128;
	add.s32 	%r1540, %r1539, -128;
	min.s32 	%r1541, %r1540, %r11;
	mad.lo.s32 	%r1542, %r1532, %r2, %r1527;
	cvt.s64.s32 	%rd261, %r1542;
	add.s64 	%rd262, %rd4, %rd261;
	ld.global.nc.u8 	%rs253, [%rd262];
	cvt.u16.u8 	%rs254, %rs253;
	mad.lo.s32 	%r1543, %r1541, %r2, %r1536;
	cvt.s64.s32 	%rd263, %r1543;
	add.s64 	%rd264, %rd4, %rd263;
	ld.global.nc.u8 	%rs255, [%rd264];
	cvt.u16.u8 	%rs256, %rs255;
	setp.lt.u16 	%p65, %rs254, %rs256;
	selp.b32 	%r1544, -2147483648, 0, %p65;
	or.b32  	%r1545, %r1544, %r1521;
	ld.const.v2.u32 	{%r1546, %r1547}, [c_brief_pairs+512];
	shr.s32 	%r1548, %r1546, 8;
	add.s32 	%r1549, %r1548, %r8;
	max.s32 	%r1550, %r1549, 0;
	min.s32 	%r1551, %r1550, %r10;
	and.b32  	%r1552, %r1546, 255;
	add.s32 	%r1553, %r1552, %r9;
	max.s32 	%r1554, %r1553, 128;
	add.s32 	%r1555, %r1554, -128;
	min.s32 	%r1556, %r1555, %r11;
	shr.s32 	%r1557, %r1547, 8;
	add.s32 	%r1558, %r1557, %r8;
	max.s32 	%r1559, %r1558, 0;
	min.s32 	%r1560, %r1559, %r10;
	and.b32  	%r1561, %r1547, 255;
	add.s32 	%r1562, %r1561, %r9;
	max.s32 	%r1563, %r1562, 128;
	add.s32 	%r1564, %r1563, -128;
	min.s32 	%r1565, %r1564, %r11;
	mad.lo.s32 	%r1566, %r1556, %r2, %r1551;
	cvt.s64.s32 	%rd265, %r1566;
	add.s64 	%rd266, %rd4, %rd265;
	ld.global.nc.u8 	%rs257, [%rd266];
	cvt.u16.u8 	%rs258, %rs257;
	mad.lo.s32 	%r1567, %r1565, %r2, %r1560;
	cvt.s64.s32 	%rd267, %r1567;
	add.s64 	%rd268, %rd4, %rd267;
	ld.global.nc.u8 	%rs259, [%rd268];
	cvt.u16.u8 	%rs260, %rs259;
	setp.lt.u16 	%p66, %rs258, %rs260;
	selp.u32 	%r1568, 1, 0, %p66;
	ld.const.v2.u32 	{%r1569, %r1570}, [c_brief_pairs+520];
	shr.s32 	%r1571, %r1569, 8;
	add.s32 	%r1572, %r1571, %r8;
	max.s32 	%r1573, %r1572, 0;
	min.s32 	%r1574, %r1573, %r10;
	and.b32  	%r1575, %r1569, 255;
	add.s32 	%r1576, %r1575, %r9;
	max.s32 	%r1577, %r1576, 128;
	add.s32 	%r1578, %r1577, -128;
	min.s32 	%r1579, %r1578, %r11;
	shr.s32 	%r1580, %r1570, 8;
	add.s32 	%r1581, %r1580, %r8;
	max.s32 	%r1582, %r1581, 0;
	min.s32 	%r1583, %r1582, %r10;
	and.b32  	%r1584, %r1570, 255;
	add.s32 	%r1585, %r1584, %r9;
	max.s32 	%r1586, %r1585, 128;
	add.s32 	%r1587, %r1586, -128;
	min.s32 	%r1588, %r1587, %r11;
	mad.lo.s32 	%r1589, %r1579, %r2, %r1574;
	cvt.s64.s32 	%rd269, %r1589;
	add.s64 	%rd270, %rd4, %rd269;
	ld.global.nc.u8 	%rs261, [%rd270];
	cvt.u16.u8 	%rs262, %rs261;
	mad.lo.s32 	%r1590, %r1588, %r2, %r1583;
	cvt.s64.s32 	%rd271, %r1590;
	add.s64 	%rd272, %rd4, %rd271;
	ld.global.nc.u8 	%rs263, [%rd272];
	cvt.u16.u8 	%rs264, %rs263;
	setp.lt.u16 	%p67, %rs262, %rs264;
	selp.b32 	%r1591, 2, 0, %p67;
	or.b32  	%r1592, %r1591, %r1568;
	ld.const.v2.u32 	{%r1593, %r1594}, [c_brief_pairs+528];
	shr.s32 	%r1595, %r1593, 8;
	add.s32 	%r1596, %r1595, %r8;
	max.s32 	%r1597, %r1596, 0;
	min.s32 	%r1598, %r1597, %r10;
	and.b32  	%r1599, %r1593, 255;
	add.s32 	%r1600, %r1599, %r9;
	max.s32 	%r1601, %r1600, 128;
	add.s32 	%r1602, %r1601, -128;
	min.s32 	%r1603, %r1602, %r11;
	shr.s32 	%r1604, %r1594, 8;
	add.s32 	%r1605, %r1604, %r8;
	max.s32 	%r1606, %r1605, 0;
	min.s32 	%r1607, %r1606, %r10;
	and.b32  	%r1608, %r1594, 255;
	add.s32 	%r1609, %r1608, %r9;
	max.s32 	%r1610, %r1609, 128;
	add.s32 	%r1611, %r1610, -128;
	min.s32 	%r1612, %r1611, %r11;
	mad.lo.s32 	%r1613, %r1603, %r2, %r1598;
	cvt.s64.s32 	%rd273, %r1613;
	add.s64 	%rd274, %rd4, %rd273;
	ld.global.nc.u8 	%rs265, [%rd274];
	cvt.u16.u8 	%rs266, %rs265;
	mad.lo.s32 	%r1614, %r1612, %r2, %r1607;
	cvt.s64.s32 	%rd275, %r1614;
	add.s64 	%rd276, %rd4, %rd275;
	ld.global.nc.u8 	%rs267, [%rd276];
	cvt.u16.u8 	%rs268, %rs267;
	setp.lt.u16 	%p68, %rs266, %rs268;
	selp.b32 	%r1615, 4, 0, %p68;
	or.b32  	%r1616, %r1615, %r1592;
	ld.const.v2.u32 	{%r1617, %r1618}, [c_brief_pairs+536];
	shr.s32 	%r1619, %r1617, 8;
	add.s32 	%r1620, %r1619, %r8;
	max.s32 	%r1621, %r1620, 0;
	min.s32 	%r1622, %r1621, %r10;
	and.b32  	%r1623, %r1617, 255;
	add.s32 	%r1624, %r1623, %r9;
	max.s32 	%r1625, %r1624, 128;
	add.s32 	%r1626, %r1625, -128;
	min.s32 	%r1627, %r1626, %r11;
	shr.s32 	%r1628, %r1618, 8;
	add.s32 	%r1629, %r1628, %r8;
	max.s32 	%r1630, %r1629, 0;
	min.s32 	%r1631, %r1630, %r10;
	and.b32  	%r1632, %r1618, 255;
	add.s32 	%r1633, %r1632, %r9;
	max.s32 	%r1634, %r1633, 128;
	add.s32 	%r1635, %r1634, -128;
	min.s32 	%r1636, %r1635, %r11;
	mad.lo.s32 	%r1637, %r1627, %r2, %r1622;
	cvt.s64.s32 	%rd277, %r1637;
	add.s64 	%rd278, %rd4, %rd277;
	ld.global.nc.u8 	%rs269, [%rd278];
	cvt.u16.u8 	%rs270, %rs269;
	mad.lo.s32 	%r1638, %r1636, %r2, %r1631;
	cvt.s64.s32 	%rd279, %r1638;
	add.s64 	%rd280, %rd4, %rd279;
	ld.global.nc.u8 	%rs271, [%rd280];
	cvt.u16.u8 	%rs272, %rs271;
	setp.lt.u16 	%p69, %rs270, %rs272;
	selp.b32 	%r1639, 8, 0, %p69;
	or.b32  	%r1640, %r1639, %r1616;
	ld.const.v2.u32 	{%r1641, %r1642}, [c_brief_pairs+544];
	shr.s32 	%r1643, %r1641, 8;
	add.s32 	%r1644, %r1643, %r8;
	max.s32 	%r1645, %r1644, 0;
	min.s32 	%r1646, %r1645, %r10;
	and.b32  	%r1647, %r1641, 255;
	add.s32 	%r1648, %r1647, %r9;
	max.s32 	%r1649, %r1648, 128;
	add.s32 	%r1650, %r1649, -128;
	min.s32 	%r1651, %r1650, %r11;
	shr.s32 	%r1652, %r1642, 8;
	add.s32 	%r1653, %r1652, %r8;
	max.s32 	%r1654, %r1653, 0;
	min.s32 	%r1655, %r1654, %r10;
	and.b32  	%r1656, %r1642, 255;
	add.s32 	%r1657, %r1656, %r9;
	max.s32 	%r1658, %r1657, 128;
	add.s32 	%r1659, %r1658, -128;
	min.s32 	%r1660, %r1659, %r11;
	mad.lo.s32 	%r1661, %r1651, %r2, %r1646;
	cvt.s64.s32 	%rd281, %r1661;
	add.s64 	%rd282, %rd4, %rd281;
	ld.global.nc.u8 	%rs273, [%rd282];
	cvt.u16.u8 	%rs274, %rs273;
	mad.lo.s32 	%r1662, %r1660, %r2, %r1655;
	cvt.s64.s32 	%rd283, %r1662;
	add.s64 	%rd284, %rd4, %rd283;
	ld.global.nc.u8 	%rs275, [%rd284];
	cvt.u16.u8 	%rs276, %rs275;
	setp.lt.u16 	%p70, %rs274, %rs276;
	selp.b32 	%r1663, 16, 0, %p70;
	or.b32  	%r1664, %r1663, %r1640;
	ld.const.v2.u32 	{%r1665, %r1666}, [c_brief_pairs+552];
	shr.s32 	%r1667, %r1665, 8;
	add.s32 	%r1668, %r1667, %r8;
	max.s32 	%r1669, %r1668, 0;
	min.s32 	%r1670, %r1669, %r10;
	and.b32  	%r1671, %r1665, 255;
	add.s32 	%r1672, %r1671, %r9;
	max.s32 	%r1673, %r1672, 128;
	add.s32 	%r1674, %r1673, -128;
	min.s32 	%r1675, %r1674, %r11;
	shr.s32 	%r1676, %r1666, 8;
	add.s32 	%r1677, %r1676, %r8;
	max.s32 	%r1678, %r1677, 0;
	min.s32 	%r1679, %r1678, %r10;
	and.b32  	%r1680, %r1666, 255;
	add.s32 	%r1681, %r1680, %r9;
	max.s32 	%r1682, %r1681, 128;
	add.s32 	%r1683, %r1682, -128;
	min.s32 	%r1684, %r1683, %r11;
	mad.lo.s32 	%r1685, %r1675, %r2, %r1670;
	cvt.s64.s32 	%rd285, %r1685;
	add.s64 	%rd286, %rd4, %rd285;
	ld.global.nc.u8 	%rs277, [%rd286];
	cvt.u16.u8 	%rs278, %rs277;
	mad.lo.s32 	%r1686, %r1684, %r2, %r1679;
	cvt.s64.s32 	%rd287, %r1686;
	add.s64 	%rd288, %rd4, %rd287;
	ld.global.nc.u8 	%rs279, [%rd288];
	cvt.u16.u8 	%rs280, %rs279;
	setp.lt.u16 	%p71, %rs278, %rs280;
	selp.b32 	%r1687, 32, 0, %p71;
	or.b32  	%r1688, %r1687, %r1664;
	ld.const.v2.u32 	{%r1689, %r1690}, [c_brief_pairs+560];
	shr.s32 	%r1691, %r1689, 8;
	add.s32 	%r1692, %r1691, %r8;
	max.s32 	%r1693, %r1692, 0;
	min.s32 	%r1694, %r1693, %r10;
	and.b32  	%r1695, %r1689, 255;
	add.s32 	%r1696, %r1695, %r9;
	max.s32 	%r1697, %r1696, 128;
	add.s32 	%r1698, %r1697, -128;
	min.s32 	%r1699, %r1698, %r11;
	shr.s32 	%r1700, %r1690, 8;
	add.s32 	%r1701, %r1700, %r8;
	max.s32 	%r1702, %r1701, 0;
	min.s32 	%r1703, %r1702, %r10;
	and.b32  	%r1704, %r1690, 255;
	add.s32 	%r1705, %r1704, %r9;
	max.s32 	%r1706, %r1705, 128;
	add.s32 	%r1707, %r1706, -128;
	min.s32 	%r1708, %r1707, %r11;
	mad.lo.s32 	%r1709, %r1699, %r2, %r1694;
	cvt.s64.s32 	%rd289, %r1709;
	add.s64 	%rd290, %rd4, %rd289;
	ld.global.nc.u8 	%rs281, [%rd290];
	cvt.u16.u8 	%rs282, %rs281;
	mad.lo.s32 	%r1710, %r1708, %r2, %r1703;
	cvt.s64.s32 	%rd291, %r1710;
	add.s64 	%rd292, %rd4, %rd291;
	ld.global.nc.u8 	%rs283, [%rd292];
	cvt.u16.u8 	%rs284, %rs283;
	setp.lt.u16 	%p72, %rs282, %rs284;
	selp.b32 	%r1711, 64, 0, %p72;
	or.b32  	%r1712, %r1711, %r1688;
	ld.const.v2.u32 	{%r1713, %r1714}, [c_brief_pairs+568];
	shr.s32 	%r1715, %r1713, 8;
	add.s32 	%r1716, %r1715, %r8;
	max.s32 	%r1717, %r1716, 0;
	min.s32 	%r1718, %r1717, %r10;
	and.b32  	%r1719, %r1713, 255;
	add.s32 	%r1720, %r1719, %r9;
	max.s32 	%r1721, %r1720, 128;
	add.s32 	%r1722, %r1721, -128;
	min.s32 	%r1723, %r1722, %r11;
	shr.s32 	%r1724, %r1714, 8;
	add.s32 	%r1725, %r1724, %r8;
	max.s32 	%r1726, %r1725, 0;
	min.s32 	%r1727, %r1726, %r10;
	and.b32  	%r1728, %r1714, 255;
	add.s32 	%r1729, %r1728, %r9;
	max.s32 	%r1730, %r1729, 128;
	add.s32 	%r1731, %r1730, -128;
	min.s32 	%r1732, %r1731, %r11;
	mad.lo.s32 	%r1733, %r1723, %r2, %r1718;
	cvt.s64.s32 	%rd293, %r1733;
	add.s64 	%rd294, %rd4, %rd293;
	ld.global.nc.u8 	%rs285, [%rd294];
	cvt.u16.u8 	%rs286, %rs285;
	mad.lo.s32 	%r1734, %r1732, %r2, %r1727;
	cvt.s64.s32 	%rd295, %r1734;
	add.s64 	%rd296, %rd4, %rd295;
	ld.global.nc.u8 	%rs287, [%rd296];
	cvt.u16.u8 	%rs288, %rs287;
	setp.lt.u16 	%p73, %rs286, %rs288;
	selp.b32 	%r1735, 128, 0, %p73;
	or.b32  	%r1736, %r1735, %r1712;
	ld.const.v2.u32 	{%r1737, %r1738}, [c_brief_pairs+576];
	shr.s32 	%r1739, %r1737, 8;
	add.s32 	%r1740, %r1739, %r8;
	max.s32 	%r1741, %r1740, 0;
	min.s32 	%r1742, %r1741, %r10;
	and.b32  	%r1743, %r1737, 255;
	add.s32 	%r1744, %r1743, %r9;
	max.s32 	%r1745, %r1744, 128;
	add.s32 	%r1746, %r1745, -128;
	min.s32 	%r1747, %r1746, %r11;
	shr.s32 	%r1748, %r1738, 8;
	add.s32 	%r1749, %r1748, %r8;
	max.s32 	%r1750, %r1749, 0;
	min.s32 	%r1751, %r1750, %r10;
	and.b32  	%r1752, %r1738, 255;
	add.s32 	%r1753, %r1752, %r9;
	max.s32 	%r1754, %r1753, 128;
	add.s32 	%r1755, %r1754, -128;
	min.s32 	%r1756, %r1755, %r11;
	mad.lo.s32 	%r1757, %r1747, %r2, %r1742;
	cvt.s64.s32 	%rd297, %r1757;
	add.s64 	%rd298, %rd4, %rd297;
	ld.global.nc.u8 	%rs289, [%rd298];
	cvt.u16.u8 	%rs290, %rs289;
	mad.lo.s32 	%r1758, %r1756, %r2, %r1751;
	cvt.s64.s32 	%rd299, %r1758;
	add.s64 	%rd300, %rd4, %rd299;
	ld.global.nc.u8 	%rs291, [%rd300];
	cvt.u16.u8 	%rs292, %rs291;
	setp.lt.u16 	%p74, %rs290, %rs292;
	selp.b32 	%r1759, 256, 0, %p74;
	or.b32  	%r1760, %r1759, %r1736;
	ld.const.v2.u32 	{%r1761, %r1762}, [c_brief_pairs+584];
	shr.s32 	%r1763, %r1761, 8;
	add.s32 	%r1764, %r1763, %r8;
	max.s32 	%r1765, %r1764, 0;
	min.s32 	%r1766, %r1765, %r10;
	and.b32  	%r1767, %r1761, 255;
	add.s32 	%r1768, %r1767, %r9;
	max.s32 	%r1769, %r1768, 128;
	add.s32 	%r1770, %r1769, -128;
	min.s32 	%r1771, %r1770, %r11;
	shr.s32 	%r1772, %r1762, 8;
	add.s32 	%r1773, %r1772, %r8;
	max.s32 	%r1774, %r1773, 0;
	min.s32 	%r1775, %r1774, %r10;
	and.b32  	%r1776, %r1762, 255;
	add.s32 	%r1777, %r1776, %r9;
	max.s32 	%r1778, %r1777, 128;
	add.s32 	%r1779, %r1778, -128;
	min.s32 	%r1780, %r1779, %r11;
	mad.lo.s32 	%r1781, %r1771, %r2, %r1766;
	cvt.s64.s32 	%rd301, %r1781;
	add.s64 	%rd302, %rd4, %rd301;
	ld.global.nc.u8 	%rs293, [%rd302];
	cvt.u16.u8 	%rs294, %rs293;
	mad.lo.s32 	%r1782, %r1780, %r2, %r1775;
	cvt.s64.s32 	%rd303, %r1782;
	add.s64 	%rd304, %rd4, %rd303;
	ld.global.nc.u8 	%rs295, [%rd304];
	cvt.u16.u8 	%rs296, %rs295;
	setp.lt.u16 	%p75, %rs294, %rs296;
	selp.b32 	%r1783, 512, 0, %p75;
	or.b32  	%r1784, %r1783, %r1760;
	ld.const.v2.u32 	{%r1785, %r1786}, [c_brief_pairs+592];
	shr.s32 	%r1787, %r1785, 8;
	add.s32 	%r1788, %r1787, %r8;
	max.s32 	%r1789, %r1788, 0;
	min.s32 	%r1790, %r1789, %r10;
	and.b32  	%r1791, %r1785, 255;
	add.s32 	%r1792, %r1791, %r9;
	max.s32 	%r1793, %r1792, 128;
	add.s32 	%r1794, %r1793, -128;
	min.s32 	%r1795, %r1794, %r11;
	shr.s32 	%r1796, %r1786, 8;
	add.s32 	%r1797, %r1796, %r8;
	max.s32 	%r1798, %r1797, 0;
	min.s32 	%r1799, %r1798, %r10;
	and.b32  	%r1800, %r1786, 255;
	add.s32 	%r1801, %r1800, %r9;
	max.s32 	%r1802, %r1801, 128;
	add.s32 	%r1803, %r1802, -128;
	min.s32 	%r1804, %r1803, %r11;
	mad.lo.s32 	%r1805, %r1795, %r2, %r1790;
	cvt.s64.s32 	%rd305, %r1805;
	add.s64 	%rd306, %rd4, %rd305;
	ld.global.nc.u8 	%rs297, [%rd306];
	cvt.u16.u8 	%rs298, %rs297;
	mad.lo.s32 	%r1806, %r1804, %r2, %r1799;
	cvt.s64.s32 	%rd307, %r1806;
	add.s64 	%rd308, %rd4, %rd307;
	ld.global.nc.u8 	%rs299, [%rd308];
	cvt.u16.u8 	%rs300, %rs299;
	setp.lt.u16 	%p76, %rs298, %rs300;
	selp.b32 	%r1807, 1024, 0, %p76;
	or.b32  	%r1808, %r1807, %r1784;
	ld.const.v2.u32 	{%r1809, %r1810}, [c_brief_pairs+600];
	shr.s32 	%r1811, %r1809, 8;
	add.s32 	%r1812, %r1811, %r8;
	max.s32 	%r1813, %r1812, 0;
	min.s32 	%r1814, %r1813, %r10;
	and.b32  	%r1815, %r1809, 255;
	add.s32 	%r1816, %r1815, %r9;
	max.s32 	%r1817, %r1816, 128;
	add.s32 	%r1818, %r1817, -128;
	min.s32 	%r1819, %r1818, %r11;
	shr.s32 	%r1820, %r1810, 8;
	add.s32 	%r1821, %r1820, %r8;
	max.s32 	%r1822, %r1821, 0;
	min.s32 	%r1823, %r1822, %r10;
	and.b32  	%r1824, %r1810, 255;
	add.s32 	%r1825, %r1824, %r9;
	max.s32 	%r1826, %r1825, 128;
	add.s32 	%r1827, %r1826, -128;
	min.s32 	%r1828, %r1827, %r11;
	mad.lo.s32 	%r1829, %r1819, %r2, %r1814;
	cvt.s64.s32 	%rd309, %r1829;
	add.s64 	%rd310, %rd4, %rd309;
	ld.global.nc.u8 	%rs301, [%rd310];
	cvt.u16.u8 	%rs302, %rs301;
	mad.lo.s32 	%r1830, %r1828, %r2, %r1823;
	cvt.s64.s32 	%rd311, %r1830;
	add.s64 	%rd312, %rd4, %rd311;
	ld.global.nc.u8 	%rs303, [%rd312];
	cvt.u16.u8 	%rs304, %rs303;
	setp.lt.u16 	%p77, %rs302, %rs304;
	selp.b32 	%r1831, 2048, 0, %p77;
	or.b32  	%r1832, %r1831, %r1808;
	ld.const.v2.u32 	{%r1833, %r1834}, [c_brief_pairs+608];
	shr.s32 	%r1835, %r1833, 8;
	add.s32 	%r1836, %r1835, %r8;
	max.s32 	%r1837, %r1836, 0;
	min.s32 	%r1838, %r1837, %r10;
	and.b32  	%r1839, %r1833, 255;
	add.s32 	%r1840, %r1839, %r9;
	max.s32 	%r1841, %r1840, 128;
	add.s32 	%r1842, %r1841, -128;
	min.s32 	%r1843, %r1842, %r11;
	shr.s32 	%r1844, %r1834, 8;
	add.s32 	%r1845, %r1844, %r8;
	max.s32 	%r1846, %r1845, 0;
	min.s32 	%r1847, %r1846, %r10;
	and.b32  	%r1848, %r1834, 255;
	add.s32 	%r1849, %r1848, %r9;
	max.s32 	%r1850, %r1849, 128;
	add.s32 	%r1851, %r1850, -128;
	min.s32 	%r1852, %r1851, %r11;
	mad.lo.s32 	%r1853, %r1843, %r2, %r1838;
	cvt.s64.s32 	%rd313, %r1853;
	add.s64 	%rd314, %rd4, %rd313;
	ld.global.nc.u8 	%rs305, [%rd314];
	cvt.u16.u8 	%rs306, %rs305;
	mad.lo.s32 	%r1854, %r1852, %r2, %r1847;
	cvt.s64.s32 	%rd315, %r1854;
	add.s64 	%rd316, %rd4, %rd315;
	ld.global.nc.u8 	%rs307, [%rd316];
	cvt.u16.u8 	%rs308, %rs307;
	setp.lt.u16 	%p78, %rs306, %rs308;
	selp.b32 	%r1855, 4096, 0, %p78;
	or.b32  	%r1856, %r1855, %r1832;
	ld.const.v2.u32 	{%r1857, %r1858}, [c_brief_pairs+616];
	shr.s32 	%r1859, %r1857, 8;
	add.s32 	%r1860, %r1859, %r8;
	max.s32 	%r1861, %r1860, 0;
	min.s32 	%r1862, %r1861, %r10;
	and.b32  	%r1863, %r1857, 255;
	add.s32 	%r1864, %r1863, %r9;
	max.s32 	%r1865, %r1864, 128;
	add.s32 	%r1866, %r1865, -128;
	min.s32 	%r1867, %r1866, %r11;
	shr.s32 	%r1868, %r1858, 8;
	add.s32 	%r1869, %r1868, %r8;
	max.s32 	%r1870, %r1869, 0;
	min.s32 	%r1871, %r1870, %r10;
	and.b32  	%r1872, %r1858, 255;
	add.s32 	%r1873, %r1872, %r9;
	max.s32 	%r1874, %r1873, 128;
	add.s32 	%r1875, %r1874, -128;
	min.s32 	%r1876, %r1875, %r11;
	mad.lo.s32 	%r1877, %r1867, %r2, %r1862;
	cvt.s64.s32 	%rd317, %r1877;
	add.s64 	%rd318, %rd4, %rd317;
	ld.global.nc.u8 	%rs309, [%rd318];
	cvt.u16.u8 	%rs310, %rs309;
	mad.lo.s32 	%r1878, %r1876, %r2, %r1871;
	cvt.s64.s32 	%rd319, %r1878;
	add.s64 	%rd320, %rd4, %rd319;
	ld.global.nc.u8 	%rs311, [%rd320];
	cvt.u16.u8 	%rs312, %rs311;
	setp.lt.u16 	%p79, %rs310, %rs312;
	selp.b32 	%r1879, 8192, 0, %p79;
	or.b32  	%r1880, %r1879, %r1856;
	ld.const.v2.u32 	{%r1881, %r1882}, [c_brief_pairs+624];
	shr.s32 	%r1883, %r1881, 8;
	add.s32 	%r1884, %r1883, %r8;
	max.s32 	%r1885, %r1884, 0;
	min.s32 	%r1886, %r1885, %r10;
	and.b32  	%r1887, %r1881, 255;
	add.s32 	%r1888, %r1887, %r9;
	max.s32 	%r1889, %r1888, 128;
	add.s32 	%r1890, %r1889, -128;
	min.s32 	%r1891, %r1890, %r11;
	shr.s32 	%r1892, %r1882, 8;
	add.s32 	%r1893, %r1892, %r8;
	max.s32 	%r1894, %r1893, 0;
	min.s32 	%r1895, %r1894, %r10;
	and.b32  	%r1896, %r1882, 255;
	add.s32 	%r1897, %r1896, %r9;
	max.s32 	%r1898, %r1897, 128;
	add.s32 	%r1899, %r1898, -128;
	min.s32 	%r1900, %r1899, %r11;
	mad.lo.s32 	%r1901, %r1891, %r2, %r1886;
	cvt.s64.s32 	%rd321, %r1901;
	add.s64 	%rd322, %rd4, %rd321;
	ld.global.nc.u8 	%rs313, [%rd322];
	cvt.u16.u8 	%rs314, %rs313;
	mad.lo.s32 	%r1902, %r1900, %r2, %r1895;
	cvt.s64.s32 	%rd323, %r1902;
	add.s64 	%rd324, %rd4, %rd323;
	ld.global.nc.u8 	%rs315, [%rd324];
	cvt.u16.u8 	%rs316, %rs315;
	setp.lt.u16 	%p80, %rs314, %rs316;
	selp.b32 	%r1903, 16384, 0, %p80;
	or.b32  	%r1904, %r1903, %r1880;
	ld.const.v2.u32 	{%r1905, %r1906}, [c_brief_pairs+632];
	shr.s32 	%r1907, %r1905, 8;
	add.s32 	%r1908, %r1907, %r8;
	max.s32 	%r1909, %r1908, 0;
	min.s32 	%r1910, %r1909, %r10;
	and.b32  	%r1911, %r1905, 255;
	add.s32 	%r1912, %r1911, %r9;
	max.s32 	%r1913, %r1912, 128;
	add.s32 	%r1914, %r1913, -128;
	min.s32 	%r1915, %r1914, %r11;
	shr.s32 	%r1916, %r1906, 8;
	add.s32 	%r1917, %r1916, %r8;
	max.s32 	%r1918, %r1917, 0;
	min.s32 	%r1919, %r1918, %r10;
	and.b32  	%r1920, %r1906, 255;
	add.s32 	%r1921, %r1920, %r9;
	max.s32 	%r1922, %r1921, 128;
	add.s32 	%r1923, %r1922, -128;
	min.s32 	%r1924, %r1923, %r11;
	mad.lo.s32 	%r1925, %r1915, %r2, %r1910;
	cvt.s64.s32 	%rd325, %r1925;
	add.s64 	%rd326, %rd4, %rd325;
	ld.global.nc.u8 	%rs317, [%rd326];
	cvt.u16.u8 	%rs318, %rs317;
	mad.lo.s32 	%r1926, %r1924, %r2, %r1919;
	cvt.s64.s32 	%rd327, %r1926;
	add.s64 	%rd328, %rd4, %rd327;
	ld.global.nc.u8 	%rs319, [%rd328];
	cvt.u16.u8 	%rs320, %rs319;
	setp.lt.u16 	%p81, %rs318, %rs320;
	selp.b32 	%r1927, 32768, 0, %p81;
	or.b32  	%r1928, %r1927, %r1904;
	ld.const.v2.u32 	{%r1929, %r1930}, [c_brief_pairs+640];
	shr.s32 	%r1931, %r1929, 8;
	add.s32 	%r1932, %r1931, %r8;
	max.s32 	%r1933, %r1932, 0;
	min.s32 	%r1934, %r1933, %r10;
	and.b32  	%r1935, %r1929, 255;
	add.s32 	%r1936, %r1935, %r9;
	max.s32 	%r1937, %r1936, 128;
	add.s32 	%r1938, %r1937, -128;
	min.s32 	%r1939, %r1938, %r11;
	shr.s32 	%r1940, %r1930, 8;
	add.s32 	%r1941, %r1940, %r8;
	max.s32 	%r1942, %r1941, 0;
	min.s32 	%r1943, %r1942, %r10;
	and.b32  	%r1944, %r1930, 255;
	add.s32 	%r1945, %r1944, %r9;
	max.s32 	%r1946, %r1945, 128;
	add.s32 	%r1947, %r1946, -128;
	min.s32 	%r1948, %r1947, %r11;
	mad.lo.s32 	%r1949, %r1939, %r2, %r1934;
	cvt.s64.s32 	%rd329, %r1949;
	add.s64 	%rd330, %rd4, %rd329;
	ld.global.nc.u8 	%rs321, [%rd330];
	cvt.u16.u8 	%rs322, %rs321;
	mad.lo.s32 	%r1950, %r1948, %r2, %r1943;
	cvt.s64.s32 	%rd331, %r1950;
	add.s64 	%rd332, %rd4, %rd331;
	ld.global.nc.u8 	%rs323, [%rd332];
	cvt.u16.u8 	%rs324, %rs323;
	setp.lt.u16 	%p82, %rs322, %rs324;
	selp.b32 	%r1951, 65536, 0, %p82;
	or.b32  	%r1952, %r1951, %r1928;
	ld.const.v2.u32 	{%r1953, %r1954}, [c_brief_pairs+648];
	shr.s32 	%r1955, %r1953, 8;
	add.s32 	%r1956, %r1955, %r8;
	max.s32 	%r1957, %r1956, 0;
	min.s32 	%r1958, %r1957, %r10;
	and.b32  	%r1959, %r1953, 255;
	add.s32 	%r1960, %r1959, %r9;
	max.s32 	%r1961, %r1960, 128;
	add.s32 	%r1962, %r1961, -128;
	min.s32 	%r1963, %r1962, %r11;
	shr.s32 	%r1964, %r1954, 8;
	add.s32 	%r1965, %r1964, %r8;
	max.s32 	%r1966, %r1965, 0;
	min.s32 	%r1967, %r1966, %r10;
	and.b32  	%r1968, %r1954, 255;
	add.s32 	%r1969, %r1968, %r9;
	max.s32 	%r1970, %r1969, 128;
	add.s32 	%r1971, %r1970, -128;
	min.s32 	%r1972, %r1971, %r11;
	mad.lo.s32 	%r1973, %r1963, %r2, %r1958;
	cvt.s64.s32 	%rd333, %r1973;
	add.s64 	%rd334, %rd4, %rd333;
	ld.global.nc.u8 	%rs325, [%rd334];
	cvt.u16.u8 	%rs326, %rs325;
	mad.lo.s32 	%r1974, %r1972, %r2, %r1967;
	cvt.s64.s32 	%rd335, %r1974;
	add.s64 	%rd336, %rd4, %rd335;
	ld.global.nc.u8 	%rs327, [%rd336];
	cvt.u16.u8 	%rs328, %rs327;
	setp.lt.u16 	%p83, %rs326, %rs328;
	selp.b32 	%r1975, 131072, 0, %p83;
	or.b32  	%r1976, %r1975, %r1952;
	ld.const.v2.u32 	{%r1977, %r1978}, [c_brief_pairs+656];
	shr.s32 	%r1979, %r1977, 8;
	add.s32 	%r1980, %r1979, %r8;
	max.s32 	%r1981, %r1980, 0;
	min.s32 	%r1982, %r1981, %r10;
	and.b32  	%r1983, %r1977, 255;
	add.s32 	%r1984, %r1983, %r9;
	max.s32 	%r1985, %r1984, 128;
	add.s32 	%r1986, %r1985, -128;
	min.s32 	%r1987, %r1986, %r11;
	shr.s32 	%r1988, %r1978, 8;
	add.s32 	%r1989, %r1988, %r8;
	max.s32 	%r1990, %r1989, 0;
	min.s32 	%r1991, %r1990, %r10;
	and.b32  	%r1992, %r1978, 255;
	add.s32 	%r1993, %r1992, %r9;
	max.s32 	%r1994, %r1993, 128;
	add.s32 	%r1995, %r1994, -128;
	min.s32 	%r1996, %r1995, %r11;
	mad.lo.s32 	%r1997, %r1987, %r2, %r1982;
	cvt.s64.s32 	%rd337, %r1997;
	add.s64 	%rd338, %rd4, %rd337;
	ld.global.nc.u8 	%rs329, [%rd338];
	cvt.u16.u8 	%rs330, %rs329;
	mad.lo.s32 	%r1998, %r1996, %r2, %r1991;
	cvt.s64.s32 	%rd339, %r1998;
	add.s64 	%rd340, %rd4, %rd339;
	ld.global.nc.u8 	%rs331, [%rd340];
	cvt.u16.u8 	%rs332, %rs331;
	setp.lt.u16 	%p84, %rs330, %rs332;
	selp.b32 	%r1999, 262144, 0, %p84;
	or.b32  	%r2000, %r1999, %r1976;
	ld.const.v2.u32 	{%r2001, %r2002}, [c_brief_pairs+664];
	shr.s32 	%r2003, %r2001, 8;
	add.s32 	%r2004, %r2003, %r8;
	max.s32 	%r2005, %r2004, 0;
	min.s32 	%r2006, %r2005, %r10;
	and.b32  	%r2007, %r2001, 255;
	add.s32 	%r2008, %r2007, %r9;
	max.s32 	%r2009, %r2008, 128;
	add.s32 	%r2010, %r2009, -128;
	min.s32 	%r2011, %r2010, %r11;
	shr.s32 	%r2012, %r2002, 8;
	add.s32 	%r2013, %r2012, %r8;
	max.s32 	%r2014, %r2013, 0;
	min.s32 	%r2015, %r2014, %r10;
	and.b32  	%r2016, %r2002, 255;
	add.s32 	%r2017, %r2016, %r9;
	max.s32 	%r2018, %r2017, 128;
	add.s32 	%r2019, %r2018, -128;
	min.s32 	%r2020, %r2019, %r11;
	mad.lo.s32 	%r2021, %r2011, %r2, %r2006;
	cvt.s64.s32 	%rd341, %r2021;
	add.s64 	%rd342, %rd4, %rd341;
	ld.global.nc.u8 	%rs333, [%rd342];
	cvt.u16.u8 	%rs334, %rs333;
	mad.lo.s32 	%r2022, %r2020, %r2, %r2015;
	cvt.s64.s32 	%rd343, %r2022;
	add.s64 	%rd344, %rd4, %rd343;
	ld.global.nc.u8 	%rs335, [%rd344];
	cvt.u16.u8 	%rs336, %rs335;
	setp.lt.u16 	%p85, %rs334, %rs336;
	selp.b32 	%r2023, 524288, 0, %p85;
	or.b32  	%r2024, %r2023, %r2000;
	ld.const.v2.u32 	{%r2025, %r2026}, [c_brief_pairs+672];
	shr.s32 	%r2027, %r2025, 8;
	add.s32 	%r2028, %r2027, %r8;
	max.s32 	%r2029, %r2028, 0;
	min.s32 	%r2030, %r2029, %r10;
	and.b32  	%r2031, %r2025, 255;
	add.s32 	%r2032, %r2031, %r9;
	max.s32 	%r2033, %r2032, 128;
	add.s32 	%r2034, %r2033, -128;
	min.s32 	%r2035, %r2034, %r11;
	shr.s32 	%r2036, %r2026, 8;
	add.s32 	%r2037, %r2036, %r8;
	max.s32 	%r2038, %r2037, 0;
	min.s32 	%r2039, %r2038, %r10;
	and.b32  	%r2040, %r2026, 255;
	add.s32 	%r2041, %r2040, %r9;
	max.s32 	%r2042, %r2041, 128;
	add.s32 	%r2043, %r2042, -128;
	min.s32 	%r2044, %r2043, %r11;
	mad.lo.s32 	%r2045, %r2035, %r2, %r2030;
	cvt.s64.s32 	%rd345, %r2045;
	add.s64 	%rd346, %rd4, %rd345;
	ld.global.nc.u8 	%rs337, [%rd346];
	cvt.u16.u8 	%rs338, %rs337;
	mad.lo.s32 	%r2046, %r2044, %r2, %r2039;
	cvt.s64.s32 	%rd347, %r2046;
	add.s64 	%rd348, %rd4, %rd347;
	ld.global.nc.u8 	%rs339, [%rd348];
	cvt.u16.u8 	%rs340, %rs339;
	setp.lt.u16 	%p86, %rs338, %rs340;
	selp.b32 	%r2047, 1048576, 0, %p86;
	or.b32  	%r2048, %r2047, %r2024;
	ld.const.v2.u32 	{%r2049, %r2050}, [c_brief_pairs+680];
	shr.s32 	%r2051, %r2049, 8;
	add.s32 	%r2052, %r2051, %r8;
	max.s32 	%r2053, %r2052, 0;
	min.s32 	%r2054, %r2053, %r10;
	and.b32  	%r2055, %r2049, 255;
	add.s32 	%r2056, %r2055, %r9;
	max.s32 	%r2057, %r2056, 128;
	add.s32 	%r2058, %r2057, -128;
	min.s32 	%r2059, %r2058, %r11;
	shr.s32 	%r2060, %r2050, 8;
	add.s32 	%r2061, %r2060, %r8;
	max.s32 	%r2062, %r2061, 0;
	min.s32 	%r2063, %r2062, %r10;
	and.b32  	%r2064, %r2050, 255;
	add.s32 	%r2065, %r2064, %r9;
	max.s32 	%r2066, %r2065, 128;
	add.s32 	%r2067, %r2066, -128;
	min.s32 	%r2068, %r2067, %r11;
	mad.lo.s32 	%r2069, %r2059, %r2, %r2054;
	cvt.s64.s32 	%rd349, %r2069;
	add.s64 	%rd350, %rd4, %rd349;
	ld.global.nc.u8 	%rs341, [%rd350];
	cvt.u16.u8 	%rs342, %rs341;
	mad.lo.s32 	%r2070, %r2068, %r2, %r2063;
	cvt.s64.s32 	%rd351, %r2070;
	add.s64 	%rd352, %rd4, %rd351;
	ld.global.nc.u8 	%rs343, [%rd352];
	cvt.u16.u8 	%rs344, %rs343;
	setp.lt.u16 	%p87, %rs342, %rs344;
	selp.b32 	%r2071, 2097152, 0, %p87;
	or.b32  	%r2072, %r2071, %r2048;
	ld.const.v2.u32 	{%r2073, %r2074}, [c_brief_pairs+688];
	shr.s32 	%r2075, %r2073, 8;
	add.s32 	%r2076, %r2075, %r8;
	max.s32 	%r2077, %r2076, 0;
	min.s32 	%r2078, %r2077, %r10;
	and.b32  	%r2079, %r2073, 255;
	add.s32 	%r2080, %r2079, %r9;
	max.s32 	%r2081, %r2080, 128;
	add.s32 	%r2082, %r2081, -128;
	min.s32 	%r2083, %r2082, %r11;
	shr.s32 	%r2084, %r2074, 8;
	add.s32 	%r2085, %r2084, %r8;
	max.s32 	%r2086, %r2085, 0;
	min.s32 	%r2087, %r2086, %r10;
	and.b32  	%r2088, %r2074, 255;
	add.s32 	%r2089, %r2088, %r9;
	max.s32 	%r2090, %r2089, 128;
	add.s32 	%r2091, %r2090, -128;
	min.s32 	%r2092, %r2091, %r11;
	mad.lo.s32 	%r2093, %r2083, %r2, %r2078;
	cvt.s64.s32 	%rd353, %r2093;
	add.s64 	%rd354, %rd4, %rd353;
	ld.global.nc.u8 	%rs345, [%rd354];
	cvt.u16.u8 	%rs346, %rs345;
	mad.lo.s32 	%r2094, %r2092, %r2, %r2087;
	cvt.s64.s32 	%rd355, %r2094;
	add.s64 	%rd356, %rd4, %rd355;
	ld.global.nc.u8 	%rs347, [%rd356];
	cvt.u16.u8 	%rs348, %rs347;
	setp.lt.u16 	%p88, %rs346, %rs348;
	selp.b32 	%r2095, 4194304, 0, %p88;
	or.b32  	%r2096, %r2095, %r2072;
	ld.const.v2.u32 	{%r2097, %r2098}, [c_brief_pairs+696];
	shr.s32 	%r2099, %r2097, 8;
	add.s32 	%r2100, %r2099, %r8;
	max.s32 	%r2101, %r2100, 0;
	min.s32 	%r2102, %r2101, %r10;
	and.b32  	%r2103, %r2097, 255;
	add.s32 	%r2104, %r2103, %r9;
	max.s32 	%r2105, %r2104, 128;
	add.s32 	%r2106, %r2105, -128;
	min.s32 	%r2107, %r2106, %r11;
	shr.s32 	%r2108, %r2098, 8;
	add.s32 	%r2109, %r2108, %r8;
	max.s32 	%r2110, %r2109, 0;
	min.s32 	%r2111, %r2110, %r10;
	and.b32  	%r2112, %r2098, 255;
	add.s32 	%r2113, %r2112, %r9;
	max.s32 	%r2114, %r2113, 128;
	add.s32 	%r2115, %r2114, -128;
	min.s32 	%r2116, %r2115, %r11;
	mad.lo.s32 	%r2117, %r2107, %r2, %r2102;
	cvt.s64.s32 	%rd357, %r2117;
	add.s64 	%rd358, %rd4, %rd357;
	ld.global.nc.u8 	%rs349, [%rd358];
	cvt.u16.u8 	%rs350, %rs349;
	mad.lo.s32 	%r2118, %r2116, %r2, %r2111;
	cvt.s64.s32 	%rd359, %r2118;
	add.s64 	%rd360, %rd4, %rd359;
	ld.global.nc.u8 	%rs351, [%rd360];
	cvt.u16.u8 	%rs352, %rs351;
	setp.lt.u16 	%p89, %rs350, %rs352;
	selp.b32 	%r2119, 8388608, 0, %p89;
	or.b32  	%r2120, %r2119, %r2096;
	ld.const.v2.u32 	{%r2121, %r2122}, [c_brief_pairs+704];
	shr.s32 	%r2123, %r2121, 8;
	add.s32 	%r2124, %r2123, %r8;
	max.s32 	%r2125, %r2124, 0;
	min.s32 	%r2126, %r2125, %r10;
	and.b32  	%r2127, %r2121, 255;
	add.s32 	%r2128, %r2127, %r9;
	max.s32 	%r2129, %r2128, 128;
	add.s32 	%r2130, %r2129, -128;
	min.s32 	%r2131, %r2130, %r11;
	shr.s32 	%r2132, %r2122, 8;
	add.s32 	%r2133, %r2132, %r8;
	max.s32 	%r2134, %r2133, 0;
	min.s32 	%r2135, %r2134, %r10;
	and.b32  	%r2136, %r2122, 255;
	add.s32 	%r2137, %r2136, %r9;
	max.s32 	%r2138, %r2137, 128;
	add.s32 	%r2139, %r2138, -128;
	min.s32 	%r2140, %r2139, %r11;
	mad.lo.s32 	%r2141, %r2131, %r2, %r2126;
	cvt.s64.s32 	%rd361, %r2141;
	add.s64 	%rd362, %rd4, %rd361;
	ld.global.nc.u8 	%rs353, [%rd362];
	cvt.u16.u8 	%rs354, %rs353;
	mad.lo.s32 	%r2142, %r2140, %r2, %r2135;
	cvt.s64.s32 	%rd363, %r2142;
	add.s64 	%rd364, %rd4, %rd363;
	ld.global.nc.u8 	%rs355, [%rd364];
	cvt.u16.u8 	%rs356, %rs355;
	setp.lt.u16 	%p90, %rs354, %rs356;
	selp.b32 	%r2143, 16777216, 0, %p90;
	or.b32  	%r2144, %r2143, %r2120;
	ld.const.v2.u32 	{%r2145, %r2146}, [c_brief_pairs+712];
	shr.s32 	%r2147, %r2145, 8;
	add.s32 	%r2148, %r2147, %r8;
	max.s32 	%r2149, %r2148, 0;
	min.s32 	%r2150, %r2149, %r10;
	and.b32  	%r2151, %r2145, 255;
	add.s32 	%r2152, %r2151, %r9;
	max.s32 	%r2153, %r2152, 128;
	add.s32 	%r2154, %r2153, -128;
	min.s32 	%r2155, %r2154, %r11;
	shr.s32 	%r2156, %r2146, 8;
	add.s32 	%r2157, %r2156, %r8;
	max.s32 	%r2158, %r2157, 0;
	min.s32 	%r2159, %r2158, %r10;
	and.b32  	%r2160, %r2146, 255;
	add.s32 	%r2161, %r2160, %r9;
	max.s32 	%r2162, %r2161, 128;
	add.s32 	%r2163, %r2162, -128;
	min.s32 	%r2164, %r2163, %r11;
	mad.lo.s32 	%r2165, %r2155, %r2, %r2150;
	cvt.s64.s32 	%rd365, %r2165;
	add.s64 	%rd366, %rd4, %rd365;
	ld.global.nc.u8 	%rs357, [%rd366];
	cvt.u16.u8 	%rs358, %rs357;
	mad.lo.s32 	%r2166, %r2164, %r2, %r2159;
	cvt.s64.s32 	%rd367, %r2166;
	add.s64 	%rd368, %rd4, %rd367;
	ld.global.nc.u8 	%rs359, [%rd368];
	cvt.u16.u8 	%rs360, %rs359;
	setp.lt.u16 	%p91, %rs358, %rs360;
	selp.b32 	%r2167, 33554432, 0, %p91;
	or.b32  	%r2168, %r2167, %r2144;
	ld.const.v2.u32 	{%r2169, %r2170}, [c_brief_pairs+720];
	shr.s32 	%r2171, %r2169, 8;
	add.s32 	%r2172, %r2171, %r8;
	max.s32 	%r2173, %r2172, 0;
	min.s32 	%r2174, %r2173, %r10;
	and.b32  	%r2175, %r2169, 255;
	add.s32 	%r2176, %r2175, %r9;
	max.s32 	%r2177, %r2176, 128;
	add.s32 	%r2178, %r2177, -128;
	min.s32 	%r2179, %r2178, %r11;
	shr.s32 	%r2180, %r2170, 8;
	add.s32 	%r2181, %r2180, %r8;
	max.s32 	%r2182, %r2181, 0;
	min.s32 	%r2183, %r2182, %r10;
	and.b32  	%r2184, %r2170, 255;
	add.s32 	%r2185, %r2184, %r9;
	max.s32 	%r2186, %r2185, 128;
	add.s32 	%r2187, %r2186, -128;
	min.s32 	%r2188, %r2187, %r11;
	mad.lo.s32 	%r2189, %r2179, %r2, %r2174;
	cvt.s64.s32 	%rd369, %r2189;
	add.s64 	%rd370, %rd4, %rd369;
	ld.global.nc.u8 	%rs361, [%rd370];
	cvt.u16.u8 	%rs362, %rs361;
	mad.lo.s32 	%r2190, %r2188, %r2, %r2183;
	cvt.s64.s32 	%rd371, %r2190;
	add.s64 	%rd372, %rd4, %rd371;
	ld.global.nc.u8 	%rs363, [%rd372];
	cvt.u16.u8 	%rs364, %rs363;
	setp.lt.u16 	%p92, %rs362, %rs364;
	selp.b32 	%r2191, 67108864, 0, %p92;
	or.b32  	%r2192, %r2191, %r2168;
	ld.const.v2.u32 	{%r2193, %r2194}, [c_brief_pairs+728];
	shr.s32 	%r2195, %r2193, 8;
	add.s32 	%r2196, %r2195, %r8;
	max.s32 	%r2197, %r2196, 0;
	min.s32 	%r2198, %r2197, %r10;
	and.b32  	%r2199, %r2193, 255;
	add.s32 	%r2200, %r2199, %r9;
	max.s32 	%r2201, %r2200, 128;
	add.s32 	%r2202, %r2201, -128;
	min.s32 	%r2203, %r2202, %r11;
	shr.s32 	%r2204, %r2194, 8;
	add.s32 	%r2205, %r2204, %r8;
	max.s32 	%r2206, %r2205, 0;
	min.s32 	%r2207, %r2206, %r10;
	and.b32  	%r2208, %r2194, 255;
	add.s32 	%r2209, %r2208, %r9;
	max.s32 	%r2210, %r2209, 128;
	add.s32 	%r2211, %r2210, -128;
	min.s32 	%r2212, %r2211, %r11;
	mad.lo.s32 	%r2213, %r2203, %r2, %r2198;
	cvt.s64.s32 	%rd373, %r2213;
	add.s64 	%rd374, %rd4, %rd373;
	ld.global.nc.u8 	%rs365, [%rd374];
	cvt.u16.u8 	%rs366, %rs365;
	mad.lo.s32 	%r2214, %r2212, %r2, %r2207;
	cvt.s64.s32 	%rd375, %r2214;
	add.s64 	%rd376, %rd4, %rd375;
	ld.global.nc.u8 	%rs367, [%rd376];
	cvt.u16.u8 	%rs368, %rs367;
	setp.lt.u16 	%p93, %rs366, %rs368;
	selp.b32 	%r2215, 134217728, 0, %p93;
	or.b32  	%r2216, %r2215, %r2192;
	ld.const.v2.u32 	{%r2217, %r2218}, [c_brief_pairs+736];
	shr.s32 	%r2219, %r2217, 8;
	add.s32 	%r2220, %r2219, %r8;
	max.s32 	%r2221, %r2220, 0;
	min.s32 	%r2222, %r2221, %r10;
	and.b32  	%r2223, %r2217, 255;
	add.s32 	%r2224, %r2223, %r9;
	max.s32 	%r2225, %r2224, 128;
	add.s32 	%r2226, %r2225, -128;
	min.s32 	%r2227, %r2226, %r11;
	shr.s32 	%r2228, %r2218, 8;
	add.s32 	%r2229, %r2228, %r8;
	max.s32 	%r2230, %r2229, 0;
	min.s32 	%r2231, %r2230, %r10;
	and.b32  	%r2232, %r2218, 255;
	add.s32 	%r2233, %r2232, %r9;
	max.s32 	%r2234, %r2233, 128;
	add.s32 	%r2235, %r2234, -128;
	min.s32 	%r2236, %r2235, %r11;
	mad.lo.s32 	%r2237, %r2227, %r2, %r2222;
	cvt.s64.s32 	%rd377, %r2237;
	add.s64 	%rd378, %rd4, %rd377;
	ld.global.nc.u8 	%rs369, [%rd378];
	cvt.u16.u8 	%rs370, %rs369;
	mad.lo.s32 	%r2238, %r2236, %r2, %r2231;
	cvt.s64.s32 	%rd379, %r2238;
	add.s64 	%rd380, %rd4, %rd379;
	ld.global.nc.u8 	%rs371, [%rd380];
	cvt.u16.u8 	%rs372, %rs371;
	setp.lt.u16 	%p94, %rs370, %rs372;
	selp.b32 	%r2239, 268435456, 0, %p94;
	or.b32  	%r2240, %r2239, %r2216;
	ld.const.v2.u32 	{%r2241, %r2242}, [c_brief_pairs+744];
	shr.s32 	%r2243, %r2241, 8;
	add.s32 	%r2244, %r2243, %r8;
	max.s32 	%r2245, %r2244, 0;
	min.s32 	%r2246, %r2245, %r10;
	and.b32  	%r2247, %r2241, 255;
	add.s32 	%r2248, %r2247, %r9;
	max.s32 	%r2249, %r2248, 128;
	add.s32 	%r2250, %r2249, -128;
	min.s32 	%r2251, %r2250, %r11;
	shr.s32 	%r2252, %r2242, 8;
	add.s32 	%r2253, %r2252, %r8;
	max.s32 	%r2254, %r2253, 0;
	min.s32 	%r2255, %r2254, %r10;
	and.b32  	%r2256, %r2242, 255;
	add.s32 	%r2257, %r2256, %r9;
	max.s32 	%r2258, %r2257, 128;
	add.s32 	%r2259, %r2258, -128;
	min.s32 	%r2260, %r2259, %r11;
	mad.lo.s32 	%r2261, %r2251, %r2, %r2246;
	cvt.s64.s32 	%rd381, %r2261;
	add.s64 	%rd382, %rd4, %rd381;
	ld.global.nc.u8 	%rs373, [%rd382];
	cvt.u16.u8 	%rs374, %rs373;
	mad.lo.s32 	%r2262, %r2260, %r2, %r2255;
	cvt.s64.s32 	%rd383, %r2262;
	add.s64 	%rd384, %rd4, %rd383;
	ld.global.nc.u8 	%rs375, [%rd384];
	cvt.u16.u8 	%rs376, %rs375;
	setp.lt.u16 	%p95, %rs374, %rs376;
	selp.b32 	%r2263, 536870912, 0, %p95;
	or.b32  	%r2264, %r2263, %r2240;
	ld.const.v2.u32 	{%r2265, %r2266}, [c_brief_pairs+752];
	shr.s32 	%r2267, %r2265, 8;
	add.s32 	%r2268, %r2267, %r8;
	max.s32 	%r2269, %r2268, 0;
	min.s32 	%r2270, %r2269, %r10;
	and.b32  	%r2271, %r2265, 255;
	add.s32 	%r2272, %r2271, %r9;
	max.s32 	%r2273, %r2272, 128;
	add.s32 	%r2274, %r2273, -128;
	min.s32 	%r2275, %r2274, %r11;
	shr.s32 	%r2276, %r2266, 8;
	add.s32 	%r2277, %r2276, %r8;
	max.s32 	%r2278, %r2277, 0;
	min.s32 	%r2279, %r2278, %r10;
	and.b32  	%r2280, %r2266, 255;
	add.s32 	%r2281, %r2280, %r9;
	max.s32 	%r2282, %r2281, 128;
	add.s32 	%r2283, %r2282, -128;
	min.s32 	%r2284, %r2283, %r11;
	mad.lo.s32 	%r2285, %r2275, %r2, %r2270;
	cvt.s64.s32 	%rd385, %r2285;
	add.s64 	%rd386, %rd4, %rd385;
	ld.global.nc.u8 	%rs377, [%rd386];
	cvt.u16.u8 	%rs378, %rs377;
	mad.lo.s32 	%r2286, %r2284, %r2, %r2279;
	cvt.s64.s32 	%rd387, %r2286;
	add.s64 	%rd388, %rd4, %rd387;
	ld.global.nc.u8 	%rs379, [%rd388];
	cvt.u16.u8 	%rs380, %rs379;
	setp.lt.u16 	%p96, %rs378, %rs380;
	selp.b32 	%r2287, 1073741824, 0, %p96;
	or.b32  	%r2288, %r2287, %r2264;
	ld.const.v2.u32 	{%r2289, %r2290}, [c_brief_pairs+760];
	shr.s32 	%r2291, %r2289, 8;
	add.s32 	%r2292, %r2291, %r8;
	max.s32 	%r2293, %r2292, 0;
	min.s32 	%r2294, %r2293, %r10;
	and.b32  	%r2295, %r2289, 255;
	add.s32 	%r2296, %r2295, %r9;
	max.s32 	%r2297, %r2296, 128;
	add.s32 	%r2298, %r2297, -128;
	min.s32 	%r2299, %r2298, %r11;
	shr.s32 	%r2300, %r2290, 8;
	add.s32 	%r2301, %r2300, %r8;
	max.s32 	%r2302, %r2301, 0;
	min.s32 	%r2303, %r2302, %r10;
	and.b32  	%r2304, %r2290, 255;
	add.s32 	%r2305, %r2304, %r9;
	max.s32 	%r2306, %r2305, 128;
	add.s32 	%r2307, %r2306, -128;
	min.s32 	%r2308, %r2307, %r11;
	mad.lo.s32 	%r2309, %r2299, %r2, %r2294;
	cvt.s64.s32 	%rd389, %r2309;
	add.s64 	%rd390, %rd4, %rd389;
	ld.global.nc.u8 	%rs381, [%rd390];
	cvt.u16.u8 	%rs382, %rs381;
	mad.lo.s32 	%r2310, %r2308, %r2, %r2303;
	cvt.s64.s32 	%rd391, %r2310;
	add.s64 	%rd392, %rd4, %rd391;
	ld.global.nc.u8 	%rs383, [%rd392];
	cvt.u16.u8 	%rs384, %rs383;
	setp.lt.u16 	%p97, %rs382, %rs384;
	selp.b32 	%r2311, -2147483648, 0, %p97;
	or.b32  	%r2312, %r2311, %r2288;
	ld.const.v2.u32 	{%r2313, %r2314}, [c_brief_pairs+768];
	shr.s32 	%r2315, %r2313, 8;
	add.s32 	%r2316, %r2315, %r8;
	max.s32 	%r2317, %r2316, 0;
	min.s32 	%r2318, %r2317, %r10;
	and.b32  	%r2319, %r2313, 255;
	add.s32 	%r2320, %r2319, %r9;
	max.s32 	%r2321, %r2320, 128;
	add.s32 	%r2322, %r2321, -128;
	min.s32 	%r2323, %r2322, %r11;
	shr.s32 	%r2324, %r2314, 8;
	add.s32 	%r2325, %r2324, %r8;
	max.s32 	%r2326, %r2325, 0;
	min.s32 	%r2327, %r2326, %r10;
	and.b32  	%r2328, %r2314, 255;
	add.s32 	%r2329, %r2328, %r9;
	max.s32 	%r2330, %r2329, 128;
	add.s32 	%r2331, %r2330, -128;
	min.s32 	%r2332, %r2331, %r11;
	mad.lo.s32 	%r2333, %r2323, %r2, %r2318;
	cvt.s64.s32 	%rd393, %r2333;
	add.s64 	%rd394, %rd4, %rd393;
	ld.global.nc.u8 	%rs385, [%rd394];
	cvt.u16.u8 	%rs386, %rs385;
	mad.lo.s32 	%r2334, %r2332, %r2, %r2327;
	cvt.s64.s32 	%rd395, %r2334;
	add.s64 	%rd396, %rd4, %rd395;
	ld.global.nc.u8 	%rs387, [%rd396];
	cvt.u16.u8 	%rs388, %rs387;
	setp.lt.u16 	%p98, %rs386, %rs388;
	selp.u32 	%r2335, 1, 0, %p98;
	ld.const.v2.u32 	{%r2336, %r2337}, [c_brief_pairs+776];
	shr.s32 	%r2338, %r2336, 8;
	add.s32 	%r2339, %r2338, %r8;
	max.s32 	%r2340, %r2339, 0;
	min.s32 	%r2341, %r2340, %r10;
	and.b32  	%r2342, %r2336, 255;
	add.s32 	%r2343, %r2342, %r9;
	max.s32 	%r2344, %r2343, 128;
	add.s32 	%r2345, %r2344, -128;
	min.s32 	%r2346, %r2345, %r11;
	shr.s32 	%r2347, %r2337, 8;
	add.s32 	%r2348, %r2347, %r8;
	max.s32 	%r2349, %r2348, 0;
	min.s32 	%r2350, %r2349, %r10;
	and.b32  	%r2351, %r2337, 255;
	add.s32 	%r2352, %r2351, %r9;
	max.s32 	%r2353, %r2352, 128;
	add.s32 	%r2354, %r2353, -128;
	min.s32 	%r2355, %r2354, %r11;
	mad.lo.s32 	%r2356, %r2346, %r2, %r2341;
	cvt.s64.s32 	%rd397, %r2356;
	add.s64 	%rd398, %rd4, %rd397;
	ld.global.nc.u8 	%rs389, [%rd398];
	cvt.u16.u8 	%rs390, %rs389;
	mad.lo.s32 	%r2357, %r2355, %r2, %r2350;
	cvt.s64.s32 	%rd399, %r2357;
	add.s64 	%rd400, %rd4, %rd399;
	ld.global.nc.u8 	%rs391, [%rd400];
	cvt.u16.u8 	%rs392, %rs391;
	setp.lt.u16 	%p99, %rs390, %rs392;
	selp.b32 	%r2358, 2, 0, %p99;
	or.b32  	%r2359, %r2358, %r2335;
	ld.const.v2.u32 	{%r2360, %r2361}, [c_brief_pairs+784];
	shr.s32 	%r2362, %r2360, 8;
	add.s32 	%r2363, %r2362, %r8;
	max.s32 	%r2364, %r2363, 0;
	min.s32 	%r2365, %r2364, %r10;
	and.b32  	%r2366, %r2360, 255;
	add.s32 	%r2367, %r2366, %r9;
	max.s32 	%r2368, %r2367, 128;
	add.s32 	%r2369, %r2368, -128;
	min.s32 	%r2370, %r2369, %r11;
	shr.s32 	%r2371, %r2361, 8;
	add.s32 	%r2372, %r2371, %r8;
	max.s32 	%r2373, %r2372, 0;
	min.s32 	%r2374, %r2373, %r10;
	and.b32  	%r2375, %r2361, 255;
	add.s32 	%r2376, %r2375, %r9;
	max.s32 	%r2377, %r2376, 128;
	add.s32 	%r2378, %r2377, -128;
	min.s32 	%r2379, %r2378, %r11;
	mad.lo.s32 	%r2380, %r2370, %r2, %r2365;
	cvt.s64.s32 	%rd401, %r2380;
	add.s64 	%rd402, %rd4, %rd401;
	ld.global.nc.u8 	%rs393, [%rd402];
	cvt.u16.u8 	%rs394, %rs393;
	mad.lo.s32 	%r2381, %r2379, %r2, %r2374;
	cvt.s64.s32 	%rd403, %r2381;
	add.s64 	%rd404, %rd4, %rd403;
	ld.global.nc.u8 	%rs395, [%rd404];
	cvt.u16.u8 	%rs396, %rs395;
	setp.lt.u16 	%p100, %rs394, %rs396;
	selp.b32 	%r2382, 4, 0, %p100;
	or.b32  	%r2383, %r2382, %r2359;
	ld.const.v2.u32 	{%r2384, %r2385}, [c_brief_pairs+792];
	shr.s32 	%r2386, %r2384, 8;
	add.s32 	%r2387, %r2386, %r8;
	max.s32 	%r2388, %r2387, 0;
	min.s32 	%r2389, %r2388, %r10;
	and.b32  	%r2390, %r2384, 255;
	add.s32 	%r2391, %r2390, %r9;
	max.s32 	%r2392, %r2391, 128;
	add.s32 	%r2393, %r2392, -128;
	min.s32 	%r2394, %r2393, %r11;
	shr.s32 	%r2395, %r2385, 8;
	add.s32 	%r2396, %r2395, %r8;
	max.s32 	%r2397, %r2396, 0;
	min.s32 	%r2398, %r2397, %r10;
	and.b32  	%r2399, %r2385, 255;
	add.s32 	%r2400, %r2399, %r9;
	max.s32 	%r2401, %r2400, 128;
	add.s32 	%r2402, %r2401, -128;
	min.s32 	%r2403, %r2402, %r11;
	mad.lo.s32 	%r2404, %r2394, %r2, %r2389;
	cvt.s64.s32 	%rd405, %r2404;
	add.s64 	%rd406, %rd4, %rd405;
	ld.global.nc.u8 	%rs397, [%rd406];
	cvt.u16.u8 	%rs398, %rs397;
	mad.lo.s32 	%r2405, %r2403, %r2, %r2398;
	cvt.s64.s32 	%rd407, %r2405;
	add.s64 	%rd408, %rd4, %rd407;
	ld.global.nc.u8 	%rs399, [%rd408];
	cvt.u16.u8 	%rs400, %rs399;
	setp.lt.u16 	%p101, %rs398, %rs400;
	selp.b32 	%r2406, 8, 0, %p101;
	or.b32  	%r2407, %r2406, %r2383;
	ld.const.v2.u32 	{%r2408, %r2409}, [c_brief_pairs+800];
	shr.s32 	%r2410, %r2408, 8;
	add.s32 	%r2411, %r2410, %r8;
	max.s32 	%r2412, %r2411, 0;
	min.s32 	%r2413, %r2412, %r10;
	and.b32  	%r2414, %r2408, 255;
	add.s32 	%r2415, %r2414, %r9;
	max.s32 	%r2416, %r2415, 128;
	add.s32 	%r2417, %r2416, -128;
	min.s32 	%r2418, %r2417, %r11;
	shr.s32 	%r2419, %r2409, 8;
	add.s32 	%r2420, %r2419, %r8;
	max.s32 	%r2421, %r2420, 0;
	min.s32 	%r2422, %r2421, %r10;
	and.b32  	%r2423, %r2409, 255;
	add.s32 	%r2424, %r2423, %r9;
	max.s32 	%r2425, %r2424, 128;
	add.s32 	%r2426, %r2425, -128;
	min.s32 	%r2427, %r2426, %r11;
	mad.lo.s32 	%r2428, %r2418, %r2, %r2413;
	cvt.s64.s32 	%rd409, %r2428;
	add.s64 	%rd410, %rd4, %rd409;
	ld.global.nc.u8 	%rs401, [%rd410];
	cvt.u16.u8 	%rs402, %rs401;
	mad.lo.s32 	%r2429, %r2427, %r2, %r2422;
	cvt.s64.s32 	%rd411, %r2429;
	add.s64 	%rd412, %rd4, %rd411;
	ld.global.nc.u8 	%rs403, [%rd412];
	cvt.u16.u8 	%rs404, %rs403;
	setp.lt.u16 	%p102, %rs402, %rs404;
	selp.b32 	%r2430, 16, 0, %p102;
	or.b32  	%r2431, %r2430, %r2407;
	ld.const.v2.u32 	{%r2432, %r2433}, [c_brief_pairs+808];
	shr.s32 	%r2434, %r2432, 8;
	add.s32 	%r2435, %r2434, %r8;
	max.s32 	%r2436, %r2435, 0;
	min.s32 	%r2437, %r2436, %r10;
	and.b32  	%r2438, %r2432, 255;
	add.s32 	%r2439, %r2438, %r9;
	max.s32 	%r2440, %r2439, 128;
	add.s32 	%r2441, %r2440, -128;
	min.s32 	%r2442, %r2441, %r11;
	shr.s32 	%r2443, %r2433, 8;
	add.s32 	%r2444, %r2443, %r8;
	max.s32 	%r2445, %r2444, 0;
	min.s32 	%r2446, %r2445, %r10;
	and.b32  	%r2447, %r2433, 255;
	add.s32 	%r2448, %r2447, %r9;
	max.s32 	%r2449, %r2448, 128;
	add.s32 	%r2450, %r2449, -128;
	min.s32 	%r2451, %r2450, %r11;
	mad.lo.s32 	%r2452, %r2442, %r2, %r2437;
	cvt.s64.s32 	%rd413, %r2452;
	add.s64 	%rd414, %rd4, %rd413;
	ld.global.nc.u8 	%rs405, [%rd414];
	cvt.u16.u8 	%rs406, %rs405;
	mad.lo.s32 	%r2453, %r2451, %r2, %r2446;
	cvt.s64.s32 	%rd415, %r2453;
	add.s64 	%rd416, %rd4, %rd415;
	ld.global.nc.u8 	%rs407, [%rd416];
	cvt.u16.u8 	%rs408, %rs407;
	setp.lt.u16 	%p103, %rs406, %rs408;
	selp.b32 	%r2454, 32, 0, %p103;
	or.b32  	%r2455, %r2454, %r2431;
	ld.const.v2.u32 	{%r2456, %r2457}, [c_brief_pairs+816];
	shr.s32 	%r2458, %r2456, 8;
	add.s32 	%r2459, %r2458, %r8;
	max.s32 	%r2460, %r2459, 0;
	min.s32 	%r2461, %r2460, %r10;
	and.b32  	%r2462, %r2456, 255;
	add.s32 	%r2463, %r2462, %r9;
	max.s32 	%r2464, %r2463, 128;
	add.s32 	%r2465, %r2464, -128;
	min.s32 	%r2466, %r2465, %r11;
	shr.s32 	%r2467, %r2457, 8;
	add.s32 	%r2468, %r2467, %r8;
	max.s32 	%r2469, %r2468, 0;
	min.s32 	%r2470, %r2469, %r10;
	and.b32  	%r2471, %r2457, 255;
	add.s32 	%r2472, %r2471, %r9;
	max.s32 	%r2473, %r2472, 128;
	add.s32 	%r2474, %r2473, -128;
	min.s32 	%r2475, %r2474, %r11;
	mad.lo.s32 	%r2476, %r2466, %r2, %r2461;
	cvt.s64.s32 	%rd417, %r2476;
	add.s64 	%rd418, %rd4, %rd417;
	ld.global.nc.u8 	%rs409, [%rd418];
	cvt.u16.u8 	%rs410, %rs409;
	mad.lo.s32 	%r2477, %r2475, %r2, %r2470;
	cvt.s64.s32 	%rd419, %r2477;
	add.s64 	%rd420, %rd4, %rd419;
	ld.global.nc.u8 	%rs411, [%rd420];
	cvt.u16.u8 	%rs412, %rs411;
	setp.lt.u16 	%p104, %rs410, %rs412;
	selp.b32 	%r2478, 64, 0, %p104;
	or.b32  	%r2479, %r2478, %r2455;
	ld.const.v2.u32 	{%r2480, %r2481}, [c_brief_pairs+824];
	shr.s32 	%r2482, %r2480, 8;
	add.s32 	%r2483, %r2482, %r8;
	max.s32 	%r2484, %r2483, 0;
	min.s32 	%r2485, %r2484, %r10;
	and.b32  	%r2486, %r2480, 255;
	add.s32 	%r2487, %r2486, %r9;
	max.s32 	%r2488, %r2487, 128;
	add.s32 	%r2489, %r2488, -128;
	min.s32 	%r2490, %r2489, %r11;
	shr.s32 	%r2491, %r2481, 8;
	add.s32 	%r2492, %r2491, %r8;
	max.s32 	%r2493, %r2492, 0;
	min.s32 	%r2494, %r2493, %r10;
	and.b32  	%r2495, %r2481, 255;
	add.s32 	%r2496, %r2495, %r9;
	max.s32 	%r2497, %r2496, 128;
	add.s32 	%r2498, %r2497, -128;
	min.s32 	%r2499, %r2498, %r11;
	mad.lo.s32 	%r2500, %r2490, %r2, %r2485;
	cvt.s64.s32 	%rd421, %r2500;
	add.s64 	%rd422, %rd4, %rd421;
	ld.global.nc.u8 	%rs413, [%rd422];
	cvt.u16.u8 	%rs414, %rs413;
	mad.lo.s32 	%r2501, %r2499, %r2, %r2494;
	cvt.s64.s32 	%rd423, %r2501;
	add.s64 	%rd424, %rd4, %rd423;
	ld.global.nc.u8 	%rs415, [%rd424];
	cvt.u16.u8 	%rs416, %rs415;
	setp.lt.u16 	%p105, %rs414, %rs416;
	selp.b32 	%r2502, 128, 0, %p105;
	or.b32  	%r2503, %r2502, %r2479;
	ld.const.v2.u32 	{%r2504, %r2505}, [c_brief_pairs+832];
	shr.s32 	%r2506, %r2504, 8;
	add.s32 	%r2507, %r2506, %r8;
	max.s32 	%r2508, %r2507, 0;
	min.s32 	%r2509, %r2508, %r10;
	and.b32  	%r2510, %r2504, 255;
	add.s32 	%r2511, %r2510, %r9;
	max.s32 	%r2512, %r2511, 128;
	add.s32 	%r2513, %r2512, -128;
	min.s32 	%r2514, %r2513, %r11;
	shr.s32 	%r2515, %r2505, 8;
	add.s32 	%r2516, %r2515, %r8;
	max.s32 	%r2517, %r2516, 0;
	min.s32 	%r2518, %r2517, %r10;
	and.b32  	%r2519, %r2505, 255;
	add.s32 	%r2520, %r2519, %r9;
	max.s32 	%r2521, %r2520, 128;
	add.s32 	%r2522, %r2521, -128;
	min.s32 	%r2523, %r2522, %r11;
	mad.lo.s32 	%r2524, %r2514, %r2, %r2509;
	cvt.s64.s32 	%rd425, %r2524;
	add.s64 	%rd426, %rd4, %rd425;
	ld.global.nc.u8 	%rs417, [%rd426];
	cvt.u16.u8 	%rs418, %rs417;
	mad.lo.s32 	%r2525, %r2523, %r2, %r2518;
	cvt.s64.s32 	%rd427, %r2525;
	add.s64 	%rd428, %rd4, %rd427;
	ld.global.nc.u8 	%rs419, [%rd428];
	cvt.u16.u8 	%rs420, %rs419;
	setp.lt.u16 	%p106, %rs418, %rs420;
	selp.b32 	%r2526, 256, 0, %p106;
	or.b32  	%r2527, %r2526, %r2503;
	ld.const.v2.u32 	{%r2528, %r2529}, [c_brief_pairs+840];
	shr.s32 	%r2530, %r2528, 8;
	add.s32 	%r2531, %r2530, %r8;
	max.s32 	%r2532, %r2531, 0;
	min.s32 	%r2533, %r2532, %r10;
	and.b32  	%r2534, %r2528, 255;
	add.s32 	%r2535, %r2534, %r9;
	max.s32 	%r2536, %r2535, 128;
	add.s32 	%r2537, %r2536, -128;
	min.s32 	%r2538, %r2537, %r11;
	shr.s32 	%r2539, %r2529, 8;
	add.s32 	%r2540, %r2539, %r8;
	max.s32 	%r2541, %r2540, 0;
	min.s32 	%r2542, %r2541, %r10;
	and.b32  	%r2543, %r2529, 255;
	add.s32 	%r2544, %r2543, %r9;
	max.s32 	%r2545, %r2544, 128;
	add.s32 	%r2546, %r2545, -128;
	min.s32 	%r2547, %r2546, %r11;
	mad.lo.s32 	%r2548, %r2538, %r2, %r2533;
	cvt.s64.s32 	%rd429, %r2548;
	add.s64 	%rd430, %rd4, %rd429;
	ld.global.nc.u8 	%rs421, [%rd430];
	cvt.u16.u8 	%rs422, %rs421;
	mad.lo.s32 	%r2549, %r2547, %r2, %r2542;
	cvt.s64.s32 	%rd431, %r2549;
	add.s64 	%rd432, %rd4, %rd431;
	ld.global.nc.u8 	%rs423, [%rd432];
	cvt.u16.u8 	%rs424, %rs423;
	setp.lt.u16 	%p107, %rs422, %rs424;
	selp.b32 	%r2550, 512, 0, %p107;
	or.b32  	%r2551, %r2550, %r2527;
	ld.const.v2.u32 	{%r2552, %r2553}, [c_brief_pairs+848];
	shr.s32 	%r2554, %r2552, 8;
	add.s32 	%r2555, %r2554, %r8;
	max.s32 	%r2556, %r2555, 0;
	min.s32 	%r2557, %r2556, %r10;
	and.b32  	%r2558, %r2552, 255;
	add.s32 	%r2559, %r2558, %r9;
	max.s32 	%r2560, %r2559, 128;
	add.s32 	%r2561, %r2560, -128;
	min.s32 	%r2562, %r2561, %r11;
	shr.s32 	%r2563, %r2553, 8;
	add.s32 	%r2564, %r2563, %r8;
	max.s32 	%r2565, %r2564, 0;
	min.s32 	%r2566, %r2565, %r10;
	and.b32  	%r2567, %r2553, 255;
	add.s32 	%r2568, %r2567, %r9;
	max.s32 	%r2569, %r2568, 128;
	add.s32 	%r2570, %r2569, -128;
	min.s32 	%r2571, %r2570, %r11;
	mad.lo.s32 	%r2572, %r2562, %r2, %r2557;
	cvt.s64.s32 	%rd433, %r2572;
	add.s64 	%rd434, %rd4, %rd433;
	ld.global.nc.u8 	%rs425, [%rd434];
	cvt.u16.u8 	%rs426, %rs425;
	mad.lo.s32 	%r2573, %r2571, %r2, %r2566;
	cvt.s64.s32 	%rd435, %r2573;
	add.s64 	%rd436, %rd4, %rd435;
	ld.global.nc.u8 	%rs427, [%rd436];
	cvt.u16.u8 	%rs428, %rs427;
	setp.lt.u16 	%p108, %rs426, %rs428;
	selp.b32 	%r2574, 1024, 0, %p108;
	or.b32  	%r2575, %r2574, %r2551;
	ld.const.v2.u32 	{%r2576, %r2577}, [c_brief_pairs+856];
	shr.s32 	%r2578, %r2576, 8;
	add.s32 	%r2579, %r2578, %r8;
	max.s32 	%r2580, %r2579, 0;
	min.s32 	%r2581, %r2580, %r10;
	and.b32  	%r2582, %r2576, 255;
	add.s32 	%r2583, %r2582, %r9;
	max.s32 	%r2584, %r2583, 128;
	add.s32 	%r2585, %r2584, -128;
	min.s32 	%r2586, %r2585, %r11;
	shr.s32 	%r2587, %r2577, 8;
	add.s32 	%r2588, %r2587, %r8;
	max.s32 	%r2589, %r2588, 0;
	min.s32 	%r2590, %r2589, %r10;
	and.b32  	%r2591, %r2577, 255;
	add.s32 	%r2592, %r2591, %r9;
	max.s32 	%r2593, %r2592, 128;
	add.s32 	%r2594, %r2593, -128;
	min.s32 	%r2595, %r2594, %r11;
	mad.lo.s32 	%r2596, %r2586, %r2, %r2581;
	cvt.s64.s32 	%rd437, %r2596;
	add.s64 	%rd438, %rd4, %rd437;
	ld.global.nc.u8 	%rs429, [%rd438];
	cvt.u16.u8 	%rs430, %rs429;
	mad.lo.s32 	%r2597, %r2595, %r2, %r2590;
	cvt.s64.s32 	%rd439, %r2597;
	add.s64 	%rd440, %rd4, %rd439;
	ld.global.nc.u8 	%rs431, [%rd440];
	cvt.u16.u8 	%rs432, %rs431;
	setp.lt.u16 	%p109, %rs430, %rs432;
	selp.b32 	%r2598, 2048, 0, %p109;
	or.b32  	%r2599, %r2598, %r2575;
	ld.const.v2.u32 	{%r2600, %r2601}, [c_brief_pairs+864];
	shr.s32 	%r2602, %r2600, 8;
	add.s32 	%r2603, %r2602, %r8;
	max.s32 	%r2604, %r2603, 0;
	min.s32 	%r2605, %r2604, %r10;
	and.b32  	%r2606, %r2600, 255;
	add.s32 	%r2607, %r2606, %r9;
	max.s32 	%r2608, %r2607, 128;
	add.s32 	%r2609, %r2608, -128;
	min.s32 	%r2610, %r2609, %r11;
	shr.s32 	%r2611, %r2601, 8;
	add.s32 	%r2612, %r2611, %r8;
	max.s32 	%r2613, %r2612, 0;
	min.s32 	%r2614, %r2613, %r10;
	and.b32  	%r2615, %r2601, 255;
	add.s32 	%r2616, %r2615, %r9;
	max.s32 	%r2617, %r2616, 128;
	add.s32 	%r2618, %r2617, -128;
	min.s32 	%r2619, %r2618, %r11;
	mad.lo.s32 	%r2620, %r2610, %r2, %r2605;
	cvt.s64.s32 	%rd441, %r2620;
	add.s64 	%rd442, %rd4, %rd441;
	ld.global.nc.u8 	%rs433, [%rd442];
	cvt.u16.u8 	%rs434, %rs433;
	mad.lo.s32 	%r2621, %r2619, %r2, %r2614;
	cvt.s64.s32 	%rd443, %r2621;
	add.s64 	%rd444, %rd4, %rd443;
	ld.global.nc.u8 	%rs435, [%rd444];
	cvt.u16.u8 	%rs436, %rs435;
	setp.lt.u16 	%p110, %rs434, %rs436;
	selp.b32 	%r2622, 4096, 0, %p110;
	or.b32  	%r2623, %r2622, %r2599;
	ld.const.v2.u32 	{%r2624, %r2625}, [c_brief_pairs+872];
	shr.s32 	%r2626, %r2624, 8;
	add.s32 	%r2627, %r2626, %r8;
	max.s32 	%r2628, %r2627, 0;
	min.s32 	%r2629, %r2628, %r10;
	and.b32  	%r2630, %r2624, 255;
	add.s32 	%r2631, %r2630, %r9;
	max.s32 	%r2632, %r2631, 128;
	add.s32 	%r2633, %r2632, -128;
	min.s32 	%r2634, %r2633, %r11;
	shr.s32 	%r2635, %r2625, 8;
	add.s32 	%r2636, %r2635, %r8;
	max.s32 	%r2637, %r2636, 0;
	min.s32 	%r2638, %r2637, %r10;
	and.b32  	%r2639, %r2625, 255;
	add.s32 	%r2640, %r2639, %r9;
	max.s32 	%r2641, %r2640, 128;
	add.s32 	%r2642, %r2641, -128;
	min.s32 	%r2643, %r2642, %r11;
	mad.lo.s32 	%r2644, %r2634, %r2, %r2629;
	cvt.s64.s32 	%rd445, %r2644;
	add.s64 	%rd446, %rd4, %rd445;
	ld.global.nc.u8 	%rs437, [%rd446];
	cvt.u16.u8 	%rs438, %rs437;
	mad.lo.s32 	%r2645, %r2643, %r2, %r2638;
	cvt.s64.s32 	%rd447, %r2645;
	add.s64 	%rd448, %rd4, %rd447;
	ld.global.nc.u8 	%rs439, [%rd448];
	cvt.u16.u8 	%rs440, %rs439;
	setp.lt.u16 	%p111, %rs438, %rs440;
	selp.b32 	%r2646, 8192, 0, %p111;
	or.b32  	%r2647, %r2646, %r2623;
	ld.const.v2.u32 	{%r2648, %r2649}, [c_brief_pairs+880];
	shr.s32 	%r2650, %r2648, 8;
	add.s32 	%r2651, %r2650, %r8;
	max.s32 	%r2652, %r2651, 0;
	min.s32 	%r2653, %r2652, %r10;
	and.b32  	%r2654, %r2648, 255;
	add.s32 	%r2655, %r2654, %r9;
	max.s32 	%r2656, %r2655, 128;
	add.s32 	%r2657, %r2656, -128;
	min.s32 	%r2658, %r2657, %r11;
	shr.s32 	%r2659, %r2649, 8;
	add.s32 	%r2660, %r2659, %r8;
	max.s32 	%r2661, %r2660, 0;
	min.s32 	%r2662, %r2661, %r10;
	and.b32  	%r2663, %r2649, 255;
	add.s32 	%r2664, %r2663, %r9;
	max.s32 	%r2665, %r2664, 128;
	add.s32 	%r2666, %r2665, -128;
	min.s32 	%r2667, %r2666, %r11;
	mad.lo.s32 	%r2668, %r2658, %r2, %r2653;
	cvt.s64.s32 	%rd449, %r2668;
	add.s64 	%rd450, %rd4, %rd449;
	ld.global.nc.u8 	%rs441, [%rd450];
	cvt.u16.u8 	%rs442, %rs441;
	mad.lo.s32 	%r2669, %r2667, %r2, %r2662;
	cvt.s64.s32 	%rd451, %r2669;
	add.s64 	%rd452, %rd4, %rd451;
	ld.global.nc.u8 	%rs443, [%rd452];
	cvt.u16.u8 	%rs444, %rs443;
	setp.lt.u16 	%p112, %rs442, %rs444;
	selp.b32 	%r2670, 16384, 0, %p112;
	or.b32  	%r2671, %r2670, %r2647;
	ld.const.v2.u32 	{%r2672, %r2673}, [c_brief_pairs+888];
	shr.s32 	%r2674, %r2672, 8;
	add.s32 	%r2675, %r2674, %r8;
	max.s32 	%r2676, %r2675, 0;
	min.s32 	%r2677, %r2676, %r10;
	and.b32  	%r2678, %r2672, 255;
	add.s32 	%r2679, %r2678, %r9;
	max.s32 	%r2680, %r2679, 128;
	add.s32 	%r2681, %r2680, -128;
	min.s32 	%r2682, %r2681, %r11;
	shr.s32 	%r2683, %r2673, 8;
	add.s32 	%r2684, %r2683, %r8;
	max.s32 	%r2685, %r2684, 0;
	min.s32 	%r2686, %r2685, %r10;
	and.b32  	%r2687, %r2673, 255;
	add.s32 	%r2688, %r2687, %r9;
	max.s32 	%r2689, %r2688, 128;
	add.s32 	%r2690, %r2689, -128;
	min.s32 	%r2691, %r2690, %r11;
	mad.lo.s32 	%r2692, %r2682, %r2, %r2677;
	cvt.s64.s32 	%rd453, %r2692;
	add.s64 	%rd454, %rd4, %rd453;
	ld.global.nc.u8 	%rs445, [%rd454];
	cvt.u16.u8 	%rs446, %rs445;
	mad.lo.s32 	%r2693, %r2691, %r2, %r2686;
	cvt.s64.s32 	%rd455, %r2693;
	add.s64 	%rd456, %rd4, %rd455;
	ld.global.nc.u8 	%rs447, [%rd456];
	cvt.u16.u8 	%rs448, %rs447;
	setp.lt.u16 	%p113, %rs446, %rs448;
	selp.b32 	%r2694, 32768, 0, %p113;
	or.b32  	%r2695, %r2694, %r2671;
	ld.const.v2.u32 	{%r2696, %r2697}, [c_brief_pairs+896];
	shr.s32 	%r2698, %r2696, 8;
	add.s32 	%r2699, %r2698, %r8;
	max.s32 	%r2700, %r2699, 0;
	min.s32 	%r2701, %r2700, %r10;
	and.b32  	%r2702, %r2696, 255;
	add.s32 	%r2703, %r2702, %r9;
	max.s32 	%r2704, %r2703, 128;
	add.s32 	%r2705, %r2704, -128;
	min.s32 	%r2706, %r2705, %r11;
	shr.s32 	%r2707, %r2697, 8;
	add.s32 	%r2708, %r2707, %r8;
	max.s32 	%r2709, %r2708, 0;
	min.s32 	%r2710, %r2709, %r10;
	and.b32  	%r2711, %r2697, 255;
	add.s32 	%r2712, %r2711, %r9;
	max.s32 	%r2713, %r2712, 128;
	add.s32 	%r2714, %r2713, -128;
	min.s32 	%r2715, %r2714, %r11;
	mad.lo.s32 	%r2716, %r2706, %r2, %r2701;
	cvt.s64.s32 	%rd457, %r2716;
	add.s64 	%rd458, %rd4, %rd457;
	ld.global.nc.u8 	%rs449, [%rd458];
	cvt.u16.u8 	%rs450, %rs449;
	mad.lo.s32 	%r2717, %r2715, %r2, %r2710;
	cvt.s64.s32 	%rd459, %r2717;
	add.s64 	%rd460, %rd4, %rd459;
	ld.global.nc.u8 	%rs451, [%rd460];
	cvt.u16.u8 	%rs452, %rs451;
	setp.lt.u16 	%p114, %rs450, %rs452;
	selp.b32 	%r2718, 65536, 0, %p114;
	or.b32  	%r2719, %r2718, %r2695;
	ld.const.v2.u32 	{%r2720, %r2721}, [c_brief_pairs+904];
	shr.s32 	%r2722, %r2720, 8;
	add.s32 	%r2723, %r2722, %r8;
	max.s32 	%r2724, %r2723, 0;
	min.s32 	%r2725, %r2724, %r10;
	and.b32  	%r2726, %r2720, 255;
	add.s32 	%r2727, %r2726, %r9;
	max.s32 	%r2728, %r2727, 128;
	add.s32 	%r2729, %r2728, -128;
	min.s32 	%r2730, %r2729, %r11;
	shr.s32 	%r2731, %r2721, 8;
	add.s32 	%r2732, %r2731, %r8;
	max.s32 	%r2733, %r2732, 0;
	min.s32 	%r2734, %r2733, %r10;
	and.b32  	%r2735, %r2721, 255;
	add.s32 	%r2736, %r2735, %r9;
	max.s32 	%r2737, %r2736, 128;
	add.s32 	%r2738, %r2737, -128;
	min.s32 	%r2739, %r2738, %r11;
	mad.lo.s32 	%r2740, %r2730, %r2, %r2725;
	cvt.s64.s32 	%rd461, %r2740;
	add.s64 	%rd462, %rd4, %rd461;
	ld.global.nc.u8 	%rs453, [%rd462];
	cvt.u16.u8 	%rs454, %rs453;
	mad.lo.s32 	%r2741, %r2739, %r2, %r2734;
	cvt.s64.s32 	%rd463, %r2741;
	add.s64 	%rd464, %rd4, %rd463;
	ld.global.nc.u8 	%rs455, [%rd464];
	cvt.u16.u8 	%rs456, %rs455;
	setp.lt.u16 	%p115, %rs454, %rs456;
	selp.b32 	%r2742, 131072, 0, %p115;
	or.b32  	%r2743, %r2742, %r2719;
	ld.const.v2.u32 	{%r2744, %r2745}, [c_brief_pairs+912];
	shr.s32 	%r2746, %r2744, 8;
	add.s32 	%r2747, %r2746, %r8;
	max.s32 	%r2748, %r2747, 0;
	min.s32 	%r2749, %r2748, %r10;
	and.b32  	%r2750, %r2744, 255;
	add.s32 	%r2751, %r2750, %r9;
	max.s32 	%r2752, %r2751, 128;
	add.s32 	%r2753, %r2752, -128;
	min.s32 	%r2754, %r2753, %r11;
	shr.s32 	%r2755, %r2745, 8;
	add.s32 	%r2756, %r2755, %r8;
	max.s32 	%r2757, %r2756, 0;
	min.s32 	%r2758, %r2757, %r10;
	and.b32  	%r2759, %r2745, 255;
	add.s32 	%r2760, %r2759, %r9;
	max.s32 	%r2761, %r2760, 128;
	add.s32 	%r2762, %r2761, -128;
	min.s32 	%r2763, %r2762, %r11;
	mad.lo.s32 	%r2764, %r2754, %r2, %r2749;
	cvt.s64.s32 	%rd465, %r2764;
	add.s64 	%rd466, %rd4, %rd465;
	ld.global.nc.u8 	%rs457, [%rd466];
	cvt.u16.u8 	%rs458, %rs457;
	mad.lo.s32 	%r2765, %r2763, %r2, %r2758;
	cvt.s64.s32 	%rd467, %r2765;
	add.s64 	%rd468, %rd4, %rd467;
	ld.global.nc.u8 	%rs459, [%rd468];
	cvt.u16.u8 	%rs460, %rs459;
	setp.lt.u16 	%p116, %rs458, %rs460;
	selp.b32 	%r2766, 262144, 0, %p116;
	or.b32  	%r2767, %r2766, %r2743;
	ld.const.v2.u32 	{%r2768, %r2769}, [c_brief_pairs+920];
	shr.s32 	%r2770, %r2768, 8;
	add.s32 	%r2771, %r2770, %r8;
	max.s32 	%r2772, %r2771, 0;
	min.s32 	%r2773, %r2772, %r10;
	and.b32  	%r2774, %r2768, 255;
	add.s32 	%r2775, %r2774, %r9;
	max.s32 	%r2776, %r2775, 128;
	add.s32 	%r2777, %r2776, -128;
	min.s32 	%r2778, %r2777, %r11;
	shr.s32 	%r2779, %r2769, 8;
	add.s32 	%r2780, %r2779, %r8;
	max.s32 	%r2781, %r2780, 0;
	min.s32 	%r2782, %r2781, %r10;
	and.b32  	%r2783, %r2769, 255;
	add.s32 	%r2784, %r2783, %r9;
	max.s32 	%r2785, %r2784, 128;
	add.s32 	%r2786, %r2785, -128;
	min.s32 	%r2787, %r2786, %r11;
	mad.lo.s32 	%r2788, %r2778, %r2, %r2773;
	cvt.s64.s32 	%rd469, %r2788;
	add.s64 	%rd470, %rd4, %rd469;
	ld.global.nc.u8 	%rs461, [%rd470];
	cvt.u16.u8 	%rs462, %rs461;
	mad.lo.s32 	%r2789, %r2787, %r2, %r2782;
	cvt.s64.s32 	%rd471, %r2789;
	add.s64 	%rd472, %rd4, %rd471;
	ld.global.nc.u8 	%rs463, [%rd472];
	cvt.u16.u8 	%rs464, %rs463;
	setp.lt.u16 	%p117, %rs462, %rs464;
	selp.b32 	%r2790, 524288, 0, %p117;
	or.b32  	%r2791, %r2790, %r2767;
	ld.const.v2.u32 	{%r2792, %r2793}, [c_brief_pairs+928];
	shr.s32 	%r2794, %r2792, 8;
	add.s32 	%r2795, %r2794, %r8;
	max.s32 	%r2796, %r2795, 0;
	min.s32 	%r2797, %r2796, %r10;
	and.b32  	%r2798, %r2792, 255;
	add.s32 	%r2799, %r2798, %r9;
	max.s32 	%r2800, %r2799, 128;
	add.s32 	%r2801, %r2800, -128;
	min.s32 	%r2802, %r2801, %r11;
	shr.s32 	%r2803, %r2793, 8;
	add.s32 	%r2804, %r2803, %r8;
	max.s32 	%r2805, %r2804, 0;
	min.s32 	%r2806, %r2805, %r10;
	and.b32  	%r2807, %r2793, 255;
	add.s32 	%r2808, %r2807, %r9;
	max.s32 	%r2809, %r2808, 128;
	add.s32 	%r2810, %r2809, -128;
	min.s32 	%r2811, %r2810, %r11;
	mad.lo.s32 	%r2812, %r2802, %r2, %r2797;
	cvt.s64.s32 	%rd473, %r2812;
	add.s64 	%rd474, %rd4, %rd473;
	ld.global.nc.u8 	%rs465, [%rd474];
	cvt.u16.u8 	%rs466, %rs465;
	mad.lo.s32 	%r2813, %r2811, %r2, %r2806;
	cvt.s64.s32 	%rd475, %r2813;
	add.s64 	%rd476, %rd4, %rd475;
	ld.global.nc.u8 	%rs467, [%rd476];
	cvt.u16.u8 	%rs468, %rs467;
	setp.lt.u16 	%p118, %rs466, %rs468;
	selp.b32 	%r2814, 1048576, 0, %p118;
	or.b32  	%r2815, %r2814, %r2791;
	ld.const.v2.u32 	{%r2816, %r2817}, [c_brief_pairs+936];
	shr.s32 	%r2818, %r2816, 8;
	add.s32 	%r2819, %r2818, %r8;
	max.s32 	%r2820, %r2819, 0;
	min.s32 	%r2821, %r2820, %r10;
	and.b32  	%r2822, %r2816, 255;
	add.s32 	%r2823, %r2822, %r9;
	max.s32 	%r2824, %r2823, 128;
	add.s32 	%r2825, %r2824, -128;
	min.s32 	%r2826, %r2825, %r11;
	shr.s32 	%r2827, %r2817, 8;
	add.s32 	%r2828, %r2827, %r8;
	max.s32 	%r2829, %r2828, 0;
	min.s32 	%r2830, %r2829, %r10;
	and.b32  	%r2831, %r2817, 255;
	add.s32 	%r2832, %r2831, %r9;
	max.s32 	%r2833, %r2832, 128;
	add.s32 	%r2834, %r2833, -128;
	min.s32 	%r2835, %r2834, %r11;
	mad.lo.s32 	%r2836, %r2826, %r2, %r2821;
	cvt.s64.s32 	%rd477, %r2836;
	add.s64 	%rd478, %rd4, %rd477;
	ld.global.nc.u8 	%rs469, [%rd478];
	cvt.u16.u8 	%rs470, %rs469;
	mad.lo.s32 	%r2837, %r2835, %r2, %r2830;
	cvt.s64.s32 	%rd479, %r2837;
	add.s64 	%rd480, %rd4, %rd479;
	ld.global.nc.u8 	%rs471, [%rd480];
	cvt.u16.u8 	%rs472, %rs471;
	setp.lt.u16 	%p119, %rs470, %rs472;
	selp.b32 	%r2838, 2097152, 0, %p119;
	or.b32  	%r2839, %r2838, %r2815;
	ld.const.v2.u32 	{%r2840, %r2841}, [c_brief_pairs+944];
	shr.s32 	%r2842, %r2840, 8;
	add.s32 	%r2843, %r2842, %r8;
	max.s32 	%r2844, %r2843, 0;
	min.s32 	%r2845, %r2844, %r10;
	and.b32  	%r2846, %r2840, 255;
	add.s32 	%r2847, %r2846, %r9;
	max.s32 	%r2848, %r2847, 128;
	add.s32 	%r2849, %r2848, -128;
	min.s32 	%r2850, %r2849, %r11;
	shr.s32 	%r2851, %r2841, 8;
	add.s32 	%r2852, %r2851, %r8;
	max.s32 	%r2853, %r2852, 0;
	min.s32 	%r2854, %r2853, %r10;
	and.b32  	%r2855, %r2841, 255;
	add.s32 	%r2856, %r2855, %r9;
	max.s32 	%r2857, %r2856, 128;
	add.s32 	%r2858, %r2857, -128;
	min.s32 	%r2859, %r2858, %r11;
	mad.lo.s32 	%r2860, %r2850, %r2, %r2845;
	cvt.s64.s32 	%rd481, %r2860;
	add.s64 	%rd482, %rd4, %rd481;
	ld.global.nc.u8 	%rs473, [%rd482];
	cvt.u16.u8 	%rs474, %rs473;
	mad.lo.s32 	%r2861, %r2859, %r2, %r2854;
	cvt.s64.s32 	%rd483, %r2861;
	add.s64 	%rd484, %rd4, %rd483;
	ld.global.nc.u8 	%rs475, [%rd484];
	cvt.u16.u8 	%rs476, %rs475;
	setp.lt.u16 	%p120, %rs474, %rs476;
	selp.b32 	%r2862, 4194304, 0, %p120;
	or.b32  	%r2863, %r2862, %r2839;
	ld.const.v2.u32 	{%r2864, %r2865}, [c_brief_pairs+952];
	shr.s32 	%r2866, %r2864, 8;
	add.s32 	%r2867, %r2866, %r8;
	max.s32 	%r2868, %r2867, 0;
	min.s32 	%r2869, %r2868, %r10;
	and.b32  	%r2870, %r2864, 255;
	add.s32 	%r2871, %r2870, %r9;
	max.s32 	%r2872, %r2871, 128;
	add.s32 	%r2873, %r2872, -128;
	min.s32 	%r2874, %r2873, %r11;
	shr.s32 	%r2875, %r2865, 8;
	add.s32 	%r2876, %r2875, %r8;
	max.s32 	%r2877, %r2876, 0;
	min.s32 	%r2878, %r2877, %r10;
	and.b32  	%r2879, %r2865, 255;
	add.s32 	%r2880, %r2879, %r9;
	max.s32 	%r2881, %r2880, 128;
	add.s32 	%r2882, %r2881, -128;
	min.s32 	%r2883, %r2882, %r11;
	mad.lo.s32 	%r2884, %r2874, %r2, %r2869;
	cvt.s64.s32 	%rd485, %r2884;
	add.s64 	%rd486, %rd4, %rd485;
	ld.global.nc.u8 	%rs477, [%rd486];
	cvt.u16.u8 	%rs478, %rs477;
	mad.lo.s32 	%r2885, %r2883, %r2, %r2878;
	cvt.s64.s32 	%rd487, %r2885;
	add.s64 	%rd488, %rd4, %rd487;
	ld.global.nc.u8 	%rs479, [%rd488];
	cvt.u16.u8 	%rs480, %rs479;
	setp.lt.u16 	%p121, %rs478, %rs480;
	selp.b32 	%r2886, 8388608, 0, %p121;
	or.b32  	%r2887, %r2886, %r2863;
	ld.const.v2.u32 	{%r2888, %r2889}, [c_brief_pairs+960];
	shr.s32 	%r2890, %r2888, 8;
	add.s32 	%r2891, %r2890, %r8;
	max.s32 	%r2892, %r2891, 0;
	min.s32 	%r2893, %r2892, %r10;
	and.b32  	%r2894, %r2888, 255;
	add.s32 	%r2895, %r2894, %r9;
	max.s32 	%r2896, %r2895, 128;
	add.s32 	%r2897, %r2896, -128;
	min.s32 	%r2898, %r2897, %r11;
	shr.s32 	%r2899, %r2889, 8;
	add.s32 	%r2900, %r2899, %r8;
	max.s32 	%r2901, %r2900, 0;
	min.s32 	%r2902, %r2901, %r10;
	and.b32  	%r2903, %r2889, 255;
	add.s32 	%r2904, %r2903, %r9;
	max.s32 	%r2905, %r2904, 128;
	add.s32 	%r2906, %r2905, -128;
	min.s32 	%r2907, %r2906, %r11;
	mad.lo.s32 	%r2908, %r2898, %r2, %r2893;
	cvt.s64.s32 	%rd489, %r2908;
	add.s64 	%rd490, %rd4, %rd489;
	ld.global.nc.u8 	%rs481, [%rd490];
	cvt.u16.u8 	%rs482, %rs481;
	mad.lo.s32 	%r2909, %r2907, %r2, %r2902;
	cvt.s64.s32 	%rd491, %r2909;
	add.s64 	%rd492, %rd4, %rd491;
	ld.global.nc.u8 	%rs483, [%rd492];
	cvt.u16.u8 	%rs484, %rs483;
	setp.lt.u16 	%p122, %rs482, %rs484;
	selp.b32 	%r2910, 16777216, 0, %p122;
	or.b32  	%r2911, %r2910, %r2887;
	ld.const.v2.u32 	{%r2912, %r2913}, [c_brief_pairs+968];
	shr.s32 	%r2914, %r2912, 8;
	add.s32 	%r2915, %r2914, %r8;
	max.s32 	%r2916, %r2915, 0;
	min.s32 	%r2917, %r2916, %r10;
	and.b32  	%r2918, %r2912, 255;
	add.s32 	%r2919, %r2918, %r9;
	max.s32 	%r2920, %r2919, 128;
	add.s32 	%r2921, %r2920, -128;
	min.s32 	%r2922, %r2921, %r11;
	shr.s32 	%r2923, %r2913, 8;
	add.s32 	%r2924, %r2923, %r8;
	max.s32 	%r2925, %r2924, 0;
	min.s32 	%r2926, %r2925, %r10;
	and.b32  	%r2927, %r2913, 255;
	add.s32 	%r2928, %r2927, %r9;
	max.s32 	%r2929, %r2928, 128;
	add.s32 	%r2930, %r2929, -128;
	min.s32 	%r2931, %r2930, %r11;
	mad.lo.s32 	%r2932, %r2922, %r2, %r2917;
	cvt.s64.s32 	%rd493, %r2932;
	add.s64 	%rd494, %rd4, %rd493;
	ld.global.nc.u8 	%rs485, [%rd494];
	cvt.u16.u8 	%rs486, %rs485;
	mad.lo.s32 	%r2933, %r2931, %r2, %r2926;
	cvt.s64.s32 	%rd495, %r2933;
	add.s64 	%rd496, %rd4, %rd495;
	ld.global.nc.u8 	%rs487, [%rd496];
	cvt.u16.u8 	%rs488, %rs487;
	setp.lt.u16 	%p123, %rs486, %rs488;
	selp.b32 	%r2934, 33554432, 0, %p123;
	or.b32  	%r2935, %r2934, %r2911;
	ld.const.v2.u32 	{%r2936, %r2937}, [c_brief_pairs+976];
	shr.s32 	%r2938, %r2936, 8;
	add.s32 	%r2939, %r2938, %r8;
	max.s32 	%r2940, %r2939, 0;
	min.s32 	%r2941, %r2940, %r10;
	and.b32  	%r2942, %r2936, 255;
	add.s32 	%r2943, %r2942, %r9;
	max.s32 	%r2944, %r2943, 128;
	add.s32 	%r2945, %r2944, -128;
	min.s32 	%r2946, %r2945, %r11;
	shr.s32 	%r2947, %r2937, 8;
	add.s32 	%r2948, %r2947, %r8;
	max.s32 	%r2949, %r2948, 0;
	min.s32 	%r2950, %r2949, %r10;
	and.b32  	%r2951, %r2937, 255;
	add.s32 	%r2952, %r2951, %r9;
	max.s32 	%r2953, %r2952, 128;
	add.s32 	%r2954, %r2953, -128;
	min.s32 	%r2955, %r2954, %r11;
	mad.lo.s32 	%r2956, %r2946, %r2, %r2941;
	cvt.s64.s32 	%rd497, %r2956;
	add.s64 	%rd498, %rd4, %rd497;
	ld.global.nc.u8 	%rs489, [%rd498];
	cvt.u16.u8 	%rs490, %rs489;
	mad.lo.s32 	%r2957, %r2955, %r2, %r2950;
	cvt.s64.s32 	%rd499, %r2957;
	add.s64 	%rd500, %rd4, %rd499;
	ld.global.nc.u8 	%rs491, [%rd500];
	cvt.u16.u8 	%rs492, %rs491;
	setp.lt.u16 	%p124, %rs490, %rs492;
	selp.b32 	%r2958, 67108864, 0, %p124;
	or.b32  	%r2959, %r2958, %r2935;
	ld.const.v2.u32 	{%r2960, %r2961}, [c_brief_pairs+984];
	shr.s32 	%r2962, %r2960, 8;
	add.s32 	%r2963, %r2962, %r8;
	max.s32 	%r2964, %r2963, 0;
	min.s32 	%r2965, %r2964, %r10;
	and.b32  	%r2966, %r2960, 255;
	add.s32 	%r2967, %r2966, %r9;
	max.s32 	%r2968, %r2967, 128;
	add.s32 	%r2969, %r2968, -128;
	min.s32 	%r2970, %r2969, %r11;
	shr.s32 	%r2971, %r2961, 8;
	add.s32 	%r2972, %r2971, %r8;
	max.s32 	%r2973, %r2972, 0;
	min.s32 	%r2974, %r2973, %r10;
	and.b32  	%r2975, %r2961, 255;
	add.s32 	%r2976, %r2975, %r9;
	max.s32 	%r2977, %r2976, 128;
	add.s32 	%r2978, %r2977, -128;
	min.s32 	%r2979, %r2978, %r11;
	mad.lo.s32 	%r2980, %r2970, %r2, %r2965;
	cvt.s64.s32 	%rd501, %r2980;
	add.s64 	%rd502, %rd4, %rd501;
	ld.global.nc.u8 	%rs493, [%rd502];
	cvt.u16.u8 	%rs494, %rs493;
	mad.lo.s32 	%r2981, %r2979, %r2, %r2974;
	cvt.s64.s32 	%rd503, %r2981;
	add.s64 	%rd504, %rd4, %rd503;
	ld.global.nc.u8 	%rs495, [%rd504];
	cvt.u16.u8 	%rs496, %rs495;
	setp.lt.u16 	%p125, %rs494, %rs496;
	selp.b32 	%r2982, 134217728, 0, %p125;
	or.b32  	%r2983, %r2982, %r2959;
	ld.const.v2.u32 	{%r2984, %r2985}, [c_brief_pairs+992];
	shr.s32 	%r2986, %r2984, 8;
	add.s32 	%r2987, %r2986, %r8;
	max.s32 	%r2988, %r2987, 0;
	min.s32 	%r2989, %r2988, %r10;
	and.b32  	%r2990, %r2984, 255;
	add.s32 	%r2991, %r2990, %r9;
	max.s32 	%r2992, %r2991, 128;
	add.s32 	%r2993, %r2992, -128;
	min.s32 	%r2994, %r2993, %r11;
	shr.s32 	%r2995, %r2985, 8;
	add.s32 	%r2996, %r2995, %r8;
	max.s32 	%r2997, %r2996, 0;
	min.s32 	%r2998, %r2997, %r10;
	and.b32  	%r2999, %r2985, 255;
	add.s32 	%r3000, %r2999, %r9;
	max.s32 	%r3001, %r3000, 128;
	add.s32 	%r3002, %r3001, -128;
	min.s32 	%r3003, %r3002, %r11;
	mad.lo.s32 	%r3004, %r2994, %r2, %r2989;
	cvt.s64.s32 	%rd505, %r3004;
	add.s64 	%rd506, %rd4, %rd505;
	ld.global.nc.u8 	%rs497, [%rd506];
	cvt.u16.u8 	%rs498, %rs497;
	mad.lo.s32 	%r3005, %r3003, %r2, %r2998;
	cvt.s64.s32 	%rd507, %r3005;
	add.s64 	%rd508, %rd4, %rd507;
	ld.global.nc.u8 	%rs499, [%rd508];
	cvt.u16.u8 	%rs500, %rs499;
	setp.lt.u16 	%p126, %rs498, %rs500;
	selp.b32 	%r3006, 268435456, 0, %p126;
	or.b32  	%r3007, %r3006, %r2983;
	ld.const.v2.u32 	{%r3008, %r3009}, [c_brief_pairs+1000];
	shr.s32 	%r3010, %r3008, 8;
	add.s32 	%r3011, %r3010, %r8;
	max.s32 	%r3012, %r3011, 0;
	min.s32 	%r3013, %r3012, %r10;
	and.b32  	%r3014, %r3008, 255;
	add.s32 	%r3015, %r3014, %r9;
	max.s32 	%r3016, %r3015, 128;
	add.s32 	%r3017, %r3016, -128;
	min.s32 	%r3018, %r3017, %r11;
	shr.s32 	%r3019, %r3009, 8;
	add.s32 	%r3020, %r3019, %r8;
	max.s32 	%r3021, %r3020, 0;
	min.s32 	%r3022, %r3021, %r10;
	and.b32  	%r3023, %r3009, 255;
	add.s32 	%r3024, %r3023, %r9;
	max.s32 	%r3025, %r3024, 128;
	add.s32 	%r3026, %r3025, -128;
	min.s32 	%r3027, %r3026, %r11;
	mad.lo.s32 	%r3028, %r3018, %r2, %r3013;
	cvt.s64.s32 	%rd509, %r3028;
	add.s64 	%rd510, %rd4, %rd509;
	ld.global.nc.u8 	%rs501, [%rd510];
	cvt.u16.u8 	%rs502, %rs501;
	mad.lo.s32 	%r3029, %r3027, %r2, %r3022;
	cvt.s64.s32 	%rd511, %r3029;
	add.s64 	%rd512, %rd4, %rd511;
	ld.global.nc.u8 	%rs503, [%rd512];
	cvt.u16.u8 	%rs504, %rs503;
	setp.lt.u16 	%p127, %rs502, %rs504;
	selp.b32 	%r3030, 536870912, 0, %p127;
	or.b32  	%r3031, %r3030, %r3007;
	ld.const.v2.u32 	{%r3032, %r3033}, [c_brief_pairs+1008];
	shr.s32 	%r3034, %r3032, 8;
	add.s32 	%r3035, %r3034, %r8;
	max.s32 	%r3036, %r3035, 0;
	min.s32 	%r3037, %r3036, %r10;
	and.b32  	%r3038, %r3032, 255;
	add.s32 	%r3039, %r3038, %r9;
	max.s32 	%r3040, %r3039, 128;
	add.s32 	%r3041, %r3040, -128;
	min.s32 	%r3042, %r3041, %r11;
	shr.s32 	%r3043, %r3033, 8;
	add.s32 	%r3044, %r3043, %r8;
	max.s32 	%r3045, %r3044, 0;
	min.s32 	%r3046, %r3045, %r10;
	and.b32  	%r3047, %r3033, 255;
	add.s32 	%r3048, %r3047, %r9;
	max.s32 	%r3049, %r3048, 128;
	add.s32 	%r3050, %r3049, -128;
	min.s32 	%r3051, %r3050, %r11;
	mad.lo.s32 	%r3052, %r3042, %r2, %r3037;
	cvt.s64.s32 	%rd513, %r3052;
	add.s64 	%rd514, %rd4, %rd513;
	ld.global.nc.u8 	%rs505, [%rd514];
	cvt.u16.u8 	%rs506, %rs505;
	mad.lo.s32 	%r3053, %r3051, %r2, %r3046;
	cvt.s64.s32 	%rd515, %r3053;
	add.s64 	%rd516, %rd4, %rd515;
	ld.global.nc.u8 	%rs507, [%rd516];
	cvt.u16.u8 	%rs508, %rs507;
	setp.lt.u16 	%p128, %rs506, %rs508;
	selp.b32 	%r3054, 1073741824, 0, %p128;
	or.b32  	%r3055, %r3054, %r3031;
	ld.const.v2.u32 	{%r3056, %r3057}, [c_brief_pairs+1016];
	shr.s32 	%r3058, %r3056, 8;
	add.s32 	%r3059, %r3058, %r8;
	max.s32 	%r3060, %r3059, 0;
	min.s32 	%r3061, %r3060, %r10;
	and.b32  	%r3062, %r3056, 255;
	add.s32 	%r3063, %r3062, %r9;
	max.s32 	%r3064, %r3063, 128;
	add.s32 	%r3065, %r3064, -128;
	min.s32 	%r3066, %r3065, %r11;
	shr.s32 	%r3067, %r3057, 8;
	add.s32 	%r3068, %r3067, %r8;
	max.s32 	%r3069, %r3068, 0;
	min.s32 	%r3070, %r3069, %r10;
	and.b32  	%r3071, %r3057, 255;
	add.s32 	%r3072, %r3071, %r9;
	max.s32 	%r3073, %r3072, 128;
	add.s32 	%r3074, %r3073, -128;
	min.s32 	%r3075, %r3074, %r11;
	mad.lo.s32 	%r3076, %r3066, %r2, %r3061;
	cvt.s64.s32 	%rd517, %r3076;
	add.s64 	%rd518, %rd4, %rd517;
	ld.global.nc.u8 	%rs509, [%rd518];
	cvt.u16.u8 	%rs510, %rs509;
	mad.lo.s32 	%r3077, %r3075, %r2, %r3070;
	cvt.s64.s32 	%rd519, %r3077;
	add.s64 	%rd520, %rd4, %rd519;
	ld.global.nc.u8 	%rs511, [%rd520];
	cvt.u16.u8 	%rs512, %rs511;
	setp.lt.u16 	%p129, %rs510, %rs512;
	selp.b32 	%r3078, -2147483648, 0, %p129;
	or.b32  	%r3079, %r3078, %r3055;
	ld.const.v2.u32 	{%r3080, %r3081}, [c_brief_pairs+1024];
	shr.s32 	%r3082, %r3080, 8;
	add.s32 	%r3083, %r3082, %r8;
	max.s32 	%r3084, %r3083, 0;
	min.s32 	%r3085, %r3084, %r10;
	and.b32  	%r3086, %r3080, 255;
	add.s32 	%r3087, %r3086, %r9;
	max.s32 	%r3088, %r3087, 128;
	add.s32 	%r3089, %r3088, -128;
	min.s32 	%r3090, %r3089, %r11;
	shr.s32 	%r3091, %r3081, 8;
	add.s32 	%r3092, %r3091, %r8;
	max.s32 	%r3093, %r3092, 0;
	min.s32 	%r3094, %r3093, %r10;
	and.b32  	%r3095, %r3081, 255;
	add.s32 	%r3096, %r3095, %r9;
	max.s32 	%r3097, %r3096, 128;
	add.s32 	%r3098, %r3097, -128;
	min.s32 	%r3099, %r3098, %r11;
	mad.lo.s32 	%r3100, %r3090, %r2, %r3085;
	cvt.s64.s32 	%rd521, %r3100;
	add.s64 	%rd522, %rd4, %rd521;
	ld.global.nc.u8 	%rs513, [%rd522];
	cvt.u16.u8 	%rs514, %rs513;
	mad.lo.s32 	%r3101, %r3099, %r2, %r3094;
	cvt.s64.s32 	%rd523, %r3101;
	add.s64 	%rd524, %rd4, %rd523;
	ld.global.nc.u8 	%rs515, [%rd524];
	cvt.u16.u8 	%rs516, %rs515;
	setp.lt.u16 	%p130, %rs514, %rs516;
	selp.u32 	%r3102, 1, 0, %p130;
	ld.const.v2.u32 	{%r3103, %r3104}, [c_brief_pairs+1032];
	shr.s32 	%r3105, %r3103, 8;
	add.s32 	%r3106, %r3105, %r8;
	max.s32 	%r3107, %r3106, 0;
	min.s32 	%r3108, %r3107, %r10;
	and.b32  	%r3109, %r3103, 255;
	add.s32 	%r3110, %r3109, %r9;
	max.s32 	%r3111, %r3110, 128;
	add.s32 	%r3112, %r3111, -128;
	min.s32 	%r3113, %r3112, %r11;
	shr.s32 	%r3114, %r3104, 8;
	add.s32 	%r3115, %r3114, %r8;
	max.s32 	%r3116, %r3115, 0;
	min.s32 	%r3117, %r3116, %r10;
	and.b32  	%r3118, %r3104, 255;
	add.s32 	%r3119, %r3118, %r9;
	max.s32 	%r3120, %r3119, 128;
	add.s32 	%r3121, %r3120, -128;
	min.s32 	%r3122, %r3121, %r11;
	mad.lo.s32 	%r3123, %r3113, %r2, %r3108;
	cvt.s64.s32 	%rd525, %r3123;
	add.s64 	%rd526, %rd4, %rd525;
	ld.global.nc.u8 	%rs517, [%rd526];
	cvt.u16.u8 	%rs518, %rs517;
	mad.lo.s32 	%r3124, %r3122, %r2, %r3117;
	cvt.s64.s32 	%rd527, %r3124;
	add.s64 	%rd528, %rd4, %rd527;
	ld.global.nc.u8 	%rs519, [%rd528];
	cvt.u16.u8 	%rs520, %rs519;
	setp.lt.u16 	%p131, %rs518, %rs520;
	selp.b32 	%r3125, 2, 0, %p131;
	or.b32  	%r3126, %r3125, %r3102;
	ld.const.v2.u32 	{%r3127, %r3128}, [c_brief_pairs+1040];
	shr.s32 	%r3129, %r3127, 8;
	add.s32 	%r3130, %r3129, %r8;
	max.s32 	%r3131, %r3130, 0;
	min.s32 	%r3132, %r3131, %r10;
	and.b32  	%r3133, %r3127, 255;
	add.s32 	%r3134, %r3133, %r9;
	max.s32 	%r3135, %r3134, 128;
	add.s32 	%r3136, %r3135, -128;
	min.s32 	%r3137, %r3136, %r11;
	shr.s32 	%r3138, %r3128, 8;
	add.s32 	%r3139, %r3138, %r8;
	max.s32 	%r3140, %r3139, 0;
	min.s32 	%r3141, %r3140, %r10;
	and.b32  	%r3142, %r3128, 255;
	add.s32 	%r3143, %r3142, %r9;
	max.s32 	%r3144, %r3143, 128;
	add.s32 	%r3145, %r3144, -128;
	min.s32 	%r3146, %r3145, %r11;
	mad.lo.s32 	%r3147, %r3137, %r2, %r3132;
	cvt.s64.s32 	%rd529, %r3147;
	add.s64 	%rd530, %rd4, %rd529;
	ld.global.nc.u8 	%rs521, [%rd530];
	cvt.u16.u8 	%rs522, %rs521;
	mad.lo.s32 	%r3148, %r3146, %r2, %r3141;
	cvt.s64.s32 	%rd531, %r3148;
	add.s64 	%rd532, %rd4, %rd531;
	ld.global.nc.u8 	%rs523, [%rd532];
	cvt.u16.u8 	%rs524, %rs523;
	setp.lt.u16 	%p132, %rs522, %rs524;
	selp.b32 	%r3149, 4, 0, %p132;
	or.b32  	%r3150, %r3149, %r3126;
	ld.const.v2.u32 	{%r3151, %r3152}, [c_brief_pairs+1048];
	shr.s32 	%r3153, %r3151, 8;
	add.s32 	%r3154, %r3153, %r8;
	max.s32 	%r3155, %r3154, 0;
	min.s32 	%r3156, %r3155, %r10;
	and.b32  	%r3157, %r3151, 255;
	add.s32 	%r3158, %r3157, %r9;
	max.s32 	%r3159, %r3158, 128;
	add.s32 	%r3160, %r3159, -128;
	min.s32 	%r3161, %r3160, %r11;
	shr.s32 	%r3162, %r3152, 8;
	add.s32 	%r3163, %r3162, %r8;
	max.s32 	%r3164, %r3163, 0;
	min.s32 	%r3165, %r3164, %r10;
	and.b32  	%r3166, %r3152, 255;
	add.s32 	%r3167, %r3166, %r9;
	max.s32 	%r3168, %r3167, 128;
	add.s32 	%r3169, %r3168, -128;
	min.s32 	%r3170, %r3169, %r11;
	mad.lo.s32 	%r3171, %r3161, %r2, %r3156;
	cvt.s64.s32 	%rd533, %r3171;
	add.s64 	%rd534, %rd4, %rd533;
	ld.global.nc.u8 	%rs525, [%rd534];
	cvt.u16.u8 	%rs526, %rs525;
	mad.lo.s32 	%r3172, %r3170, %r2, %r3165;
	cvt.s64.s32 	%rd535, %r3172;
	add.s64 	%rd536, %rd4, %rd535;
	ld.global.nc.u8 	%rs527, [%rd536];
	cvt.u16.u8 	%rs528, %rs527;
	setp.lt.u16 	%p133, %rs526, %rs528;
	selp.b32 	%r3173, 8, 0, %p133;
	or.b32  	%r3174, %r3173, %r3150;
	ld.const.v2.u32 	{%r3175, %r3176}, [c_brief_pairs+1056];
	shr.s32 	%r3177, %r3175, 8;
	add.s32 	%r3178, %r3177, %r8;
	max.s32 	%r3179, %r3178, 0;
	min.s32 	%r3180, %r3179, %r10;
	and.b32  	%r3181, %r3175, 255;
	add.s32 	%r3182, %r3181, %r9;
	max.s32 	%r3183, %r3182, 128;
	add.s32 	%r3184, %r3183, -128;
	min.s32 	%r3185, %r3184, %r11;
	shr.s32 	%r3186, %r3176, 8;
	add.s32 	%r3187, %r3186, %r8;
	max.s32 	%r3188, %r3187, 0;
	min.s32 	%r3189, %r3188, %r10;
	and.b32  	%r3190, %r3176, 255;
	add.s32 	%r3191, %r3190, %r9;
	max.s32 	%r3192, %r3191, 128;
	add.s32 	%r3193, %r3192, -128;
	min.s32 	%r3194, %r3193, %r11;
	mad.lo.s32 	%r3195, %r3185, %r2, %r3180;
	cvt.s64.s32 	%rd537, %r3195;
	add.s64 	%rd538, %rd4, %rd537;
	ld.global.nc.u8 	%rs529, [%rd538];
	cvt.u16.u8 	%rs530, %rs529;
	mad.lo.s32 	%r3196, %r3194, %r2, %r3189;
	cvt.s64.s32 	%rd539, %r3196;
	add.s64 	%rd540, %rd4, %rd539;
	ld.global.nc.u8 	%rs531, [%rd540];
	cvt.u16.u8 	%rs532, %rs531;
	setp.lt.u16 	%p134, %rs530, %rs532;
	selp.b32 	%r3197, 16, 0, %p134;
	or.b32  	%r3198, %r3197, %r3174;
	ld.const.v2.u32 	{%r3199, %r3200}, [c_brief_pairs+1064];
	shr.s32 	%r3201, %r3199, 8;
	add.s32 	%r3202, %r3201, %r8;
	max.s32 	%r3203, %r3202, 0;
	min.s32 	%r3204, %r3203, %r10;
	and.b32  	%r3205, %r3199, 255;
	add.s32 	%r3206, %r3205, %r9;
	max.s32 	%r3207, %r3206, 128;
	add.s32 	%r3208, %r3207, -128;
	min.s32 	%r3209, %r3208, %r11;
	shr.s32 	%r3210, %r3200, 8;
	add.s32 	%r3211, %r3210, %r8;
	max.s32 	%r3212, %r3211, 0;
	min.s32 	%r3213, %r3212, %r10;
	and.b32  	%r3214, %r3200, 255;
	add.s32 	%r3215, %r3214, %r9;
	max.s32 	%r3216, %r3215, 128;
	add.s32 	%r3217, %r3216, -128;
	min.s32 	%r3218, %r3217, %r11;
	mad.lo.s32 	%r3219, %r3209, %r2, %r3204;
	cvt.s64.s32 	%rd541, %r3219;
	add.s64 	%rd542, %rd4, %rd541;
	ld.global.nc.u8 	%rs533, [%rd542];
	cvt.u16.u8 	%rs534, %rs533;
	mad.lo.s32 	%r3220, %r3218, %r2, %r3213;
	cvt.s64.s32 	%rd543, %r3220;
	add.s64 	%rd544, %rd4, %rd543;
	ld.global.nc.u8 	%rs535, [%rd544];
	cvt.u16.u8 	%rs536, %rs535;
	setp.lt.u16 	%p135, %rs534, %rs536;
	selp.b32 	%r3221, 32, 0, %p135;
	or.b32  	%r3222, %r3221, %r3198;
	ld.const.v2.u32 	{%r3223, %r3224}, [c_brief_pairs+1072];
	shr.s32 	%r3225, %r3223, 8;
	add.s32 	%r3226, %r3225, %r8;
	max.s32 	%r3227, %r3226, 0;
	min.s32 	%r3228, %r3227, %r10;
	and.b32  	%r3229, %r3223, 255;
	add.s32 	%r3230, %r3229, %r9;
	max.s32 	%r3231, %r3230, 128;
	add.s32 	%r3232, %r3231, -128;
	min.s32 	%r3233, %r3232, %r11;
	shr.s32 	%r3234, %r3224, 8;
	add.s32 	%r3235, %r3234, %r8;
	max.s32 	%r3236, %r3235, 0;
	min.s32 	%r3237, %r3236, %r10;
	and.b32  	%r3238, %r3224, 255;
	add.s32 	%r3239, %r3238, %r9;
	max.s32 	%r3240, %r3239, 128;
	add.s32 	%r3241, %r3240, -128;
	min.s32 	%r3242, %r3241, %r11;
	mad.lo.s32 	%r3243, %r3233, %r2, %r3228;
	cvt.s64.s32 	%rd545, %r3243;
	add.s64 	%rd546, %rd4, %rd545;
	ld.global.nc.u8 	%rs537, [%rd546];
	cvt.u16.u8 	%rs538, %rs537;
	mad.lo.s32 	%r3244, %r3242, %r2, %r3237;
	cvt.s64.s32 	%rd547, %r3244;
	add.s64 	%rd548, %rd4, %rd547;
	ld.global.nc.u8 	%rs539, [%rd548];
	cvt.u16.u8 	%rs540, %rs539;
	setp.lt.u16 	%p136, %rs538, %rs540;
	selp.b32 	%r3245, 64, 0, %p136;
	or.b32  	%r3246, %r3245, %r3222;
	ld.const.v2.u32 	{%r3247, %r3248}, [c_brief_pairs+1080];
	shr.s32 	%r3249, %r3247, 8;
	add.s32 	%r3250, %r3249, %r8;
	max.s32 	%r3251, %r3250, 0;
	min.s32 	%r3252, %r3251, %r10;
	and.b32  	%r3253, %r3247, 255;
	add.s32 	%r3254, %r3253, %r9;
	max.s32 	%r3255, %r3254, 128;
	add.s32 	%r3256, %r3255, -128;
	min.s32 	%r3257, %r3256, %r11;
	shr.s32 	%r3258, %r3248, 8;
	add.s32 	%r3259, %r3258, %r8;
	max.s32 	%r3260, %r3259, 0;
	min.s32 	%r3261, %r3260, %r10;
	and.b32  	%r3262, %r3248, 255;
	add.s32 	%r3263, %r3262, %r9;
	max.s32 	%r3264, %r3263, 128;
	add.s32 	%r3265, %r3264, -128;
	min.s32 	%r3266, %r3265, %r11;
	mad.lo.s32 	%r3267, %r3257, %r2, %r3252;
	cvt.s64.s32 	%rd549, %r3267;
	add.s64 	%rd550, %rd4, %rd549;
	ld.global.nc.u8 	%rs541, [%rd550];
	cvt.u16.u8 	%rs542, %rs541;
	mad.lo.s32 	%r3268, %r3266, %r2, %r3261;
	cvt.s64.s32 	%rd551, %r3268;
	add.s64 	%rd552, %rd4, %rd551;
	ld.global.nc.u8 	%rs543, [%rd552];
	cvt.u16.u8 	%rs544, %rs543;
	setp.lt.u16 	%p137, %rs542, %rs544;
	selp.b32 	%r3269, 128, 0, %p137;
	or.b32  	%r3270, %r3269, %r3246;
	ld.const.v2.u32 	{%r3271, %r3272}, [c_brief_pairs+1088];
	shr.s32 	%r3273, %r3271, 8;
	add.s32 	%r3274, %r3273, %r8;
	max.s32 	%r3275, %r3274, 0;
	min.s32 	%r3276, %r3275, %r10;
	and.b32  	%r3277, %r3271, 255;
	add.s32 	%r3278, %r3277, %r9;
	max.s32 	%r3279, %r3278, 128;
	add.s32 	%r3280, %r3279, -128;
	min.s32 	%r3281, %r3280, %r11;
	shr.s32 	%r3282, %r3272, 8;
	add.s32 	%r3283, %r3282, %r8;
	max.s32 	%r3284, %r3283, 0;
	min.s32 	%r3285, %r3284, %r10;
	and.b32  	%r3286, %r3272, 255;
	add.s32 	%r3287, %r3286, %r9;
	max.s32 	%r3288, %r3287, 128;
	add.s32 	%r3289, %r3288, -128;
	min.s32 	%r3290, %r3289, %r11;
	mad.lo.s32 	%r3291, %r3281, %r2, %r3276;
	cvt.s64.s32 	%rd553, %r3291;
	add.s64 	%rd554, %rd4, %rd553;
	ld.global.nc.u8 	%rs545, [%rd554];
	cvt.u16.u8 	%rs546, %rs545;
	mad.lo.s32 	%r3292, %r3290, %r2, %r3285;
	cvt.s64.s32 	%rd555, %r3292;
	add.s64 	%rd556, %rd4, %rd555;
	ld.global.nc.u8 	%rs547, [%rd556];
	cvt.u16.u8 	%rs548, %rs547;
	setp.lt.u16 	%p138, %rs546, %rs548;
	selp.b32 	%r3293, 256, 0, %p138;
	or.b32  	%r3294, %r3293, %r3270;
	ld.const.v2.u32 	{%r3295, %r3296}, [c_brief_pairs+1096];
	shr.s32 	%r3297, %r3295, 8;
	add.s32 	%r3298, %r3297, %r8;
	max.s32 	%r3299, %r3298, 0;
	min.s32 	%r3300, %r3299, %r10;
	and.b32  	%r3301, %r3295, 255;
	add.s32 	%r3302, %r3301, %r9;
	max.s32 	%r3303, %r3302, 128;
	add.s32 	%r3304, %r3303, -128;
	min.s32 	%r3305, %r3304, %r11;
	shr.s32 	%r3306, %r3296, 8;
	add.s32 	%r3307, %r3306, %r8;
	max.s32 	%r3308, %r3307, 0;
	min.s32 	%r3309, %r3308, %r10;
	and.b32  	%r3310, %r3296, 255;
	add.s32 	%r3311, %r3310, %r9;
	max.s32 	%r3312, %r3311, 128;
	add.s32 	%r3313, %r3312, -128;
	min.s32 	%r3314, %r3313, %r11;
	mad.lo.s32 	%r3315, %r3305, %r2, %r3300;
	cvt.s64.s32 	%rd557, %r3315;
	add.s64 	%rd558, %rd4, %rd557;
	ld.global.nc.u8 	%rs549, [%rd558];
	cvt.u16.u8 	%rs550, %rs549;
	mad.lo.s32 	%r3316, %r3314, %r2, %r3309;
	cvt.s64.s32 	%rd559, %r3316;
	add.s64 	%rd560, %rd4, %rd559;
	ld.global.nc.u8 	%rs551, [%rd560];
	cvt.u16.u8 	%rs552, %rs551;
	setp.lt.u16 	%p139, %rs550, %rs552;
	selp.b32 	%r3317, 512, 0, %p139;
	or.b32  	%r3318, %r3317, %r3294;
	ld.const.v2.u32 	{%r3319, %r3320}, [c_brief_pairs+1104];
	shr.s32 	%r3321, %r3319, 8;
	add.s32 	%r3322, %r3321, %r8;
	max.s32 	%r3323, %r3322, 0;
	min.s32 	%r3324, %r3323, %r10;
	and.b32  	%r3325, %r3319, 255;
	add.s32 	%r3326, %r3325, %r9;
	max.s32 	%r3327, %r3326, 128;
	add.s32 	%r3328, %r3327, -128;
	min.s32 	%r3329, %r3328, %r11;
	shr.s32 	%r3330, %r3320, 8;
	add.s32 	%r3331, %r3330, %r8;
	max.s32 	%r3332, %r3331, 0;
	min.s32 	%r3333, %r3332, %r10;
	and.b32  	%r3334, %r3320, 255;
	add.s32 	%r3335, %r3334, %r9;
	max.s32 	%r3336, %r3335, 128;
	add.s32 	%r3337, %r3336, -128;
	min.s32 	%r3338, %r3337, %r11;
	mad.lo.s32 	%r3339, %r3329, %r2, %r3324;
	cvt.s64.s32 	%rd561, %r3339;
	add.s64 	%rd562, %rd4, %rd561;
	ld.global.nc.u8 	%rs553, [%rd562];
	cvt.u16.u8 	%rs554, %rs553;
	mad.lo.s32 	%r3340, %r3338, %r2, %r3333;
	cvt.s64.s32 	%rd563, %r3340;
	add.s64 	%rd564, %rd4, %rd563;
	ld.global.nc.u8 	%rs555, [%rd564];
	cvt.u16.u8 	%rs556, %rs555;
	setp.lt.u16 	%p140, %rs554, %rs556;
	selp.b32 	%r3341, 1024, 0, %p140;
	or.b32  	%r3342, %r3341, %r3318;
	ld.const.v2.u32 	{%r3343, %r3344}, [c_brief_pairs+1112];
	shr.s32 	%r3345, %r3343, 8;
	add.s32 	%r3346, %r3345, %r8;
	max.s32 	%r3347, %r3346, 0;
	min.s32 	%r3348, %r3347, %r10;
	and.b32  	%r3349, %r3343, 255;
	add.s32 	%r3350, %r3349, %r9;
	max.s32 	%r3351, %r3350, 128;
	add.s32 	%r3352, %r3351, -128;
	min.s32 	%r3353, %r3352, %r11;
	shr.s32 	%r3354, %r3344, 8;
	add.s32 	%r3355, %r3354, %r8;
	max.s32 	%r3356, %r3355, 0;
	min.s32 	%r3357, %r3356, %r10;
	and.b32  	%r3358, %r3344, 255;
	add.s32 	%r3359, %r3358, %r9;
	max.s32 	%r3360, %r3359, 128;
	add.s32 	%r3361, %r3360, -128;
	min.s32 	%r3362, %r3361, %r11;
	mad.lo.s32 	%r3363, %r3353, %r2, %r3348;
	cvt.s64.s32 	%rd565, %r3363;
	add.s64 	%rd566, %rd4, %rd565;
	ld.global.nc.u8 	%rs557, [%rd566];
	cvt.u16.u8 	%rs558, %rs557;
	mad.lo.s32 	%r3364, %r3362, %r2, %r3357;
	cvt.s64.s32 	%rd567, %r3364;
	add.s64 	%rd568, %rd4, %rd567;
	ld.global.nc.u8 	%rs559, [%rd568];
	cvt.u16.u8 	%rs560, %rs559;
	setp.lt.u16 	%p141, %rs558, %rs560;
	selp.b32 	%r3365, 2048, 0, %p141;
	or.b32  	%r3366, %r3365, %r3342;
	ld.const.v2.u32 	{%r3367, %r3368}, [c_brief_pairs+1120];
	shr.s32 	%r3369, %r3367, 8;
	add.s32 	%r3370, %r3369, %r8;
	max.s32 	%r3371, %r3370, 0;
	min.s32 	%r3372, %r3371, %r10;
	and.b32  	%r3373, %r3367, 255;
	add.s32 	%r3374, %r3373, %r9;
	max.s32 	%r3375, %r3374, 128;
	add.s32 	%r3376, %r3375, -128;
	min.s32 	%r3377, %r3376, %r11;
	shr.s32 	%r3378, %r3368, 8;
	add.s32 	%r3379, %r3378, %r8;
	max.s32 	%r3380, %r3379, 0;
	min.s32 	%r3381, %r3380, %r10;
	and.b32  	%r3382, %r3368, 255;
	add.s32 	%r3383, %r3382, %r9;
	max.s32 	%r3384, %r3383, 128;
	add.s32 	%r3385, %r3384, -128;
	min.s32 	%r3386, %r3385, %r11;
	mad.lo.s32 	%r3387, %r3377, %r2, %r3372;
	cvt.s64.s32 	%rd569, %r3387;
	add.s64 	%rd570, %rd4, %rd569;
	ld.global.nc.u8 	%rs561, [%rd570];
	cvt.u16.u8 	%rs562, %rs561;
	mad.lo.s32 	%r3388, %r3386, %r2, %r3381;
	cvt.s64.s32 	%rd571, %r3388;
	add.s64 	%rd572, %rd4, %rd571;
	ld.global.nc.u8 	%rs563, [%rd572];
	cvt.u16.u8 	%rs564, %rs563;
	setp.lt.u16 	%p142, %rs562, %rs564;
	selp.b32 	%r3389, 4096, 0, %p142;
	or.b32  	%r3390, %r3389, %r3366;
	ld.const.v2.u32 	{%r3391, %r3392}, [c_brief_pairs+1128];
	shr.s32 	%r3393, %r3391, 8;
	add.s32 	%r3394, %r3393, %r8;
	max.s32 	%r3395, %r3394, 0;
	min.s32 	%r3396, %r3395, %r10;
	and.b32  	%r3397, %r3391, 255;
	add.s32 	%r3398, %r3397, %r9;
	max.s32 	%r3399, %r3398, 128;
	add.s32 	%r3400, %r3399, -128;
	min.s32 	%r3401, %r3400, %r11;
	shr.s32 	%r3402, %r3392, 8;
	add.s32 	%r3403, %r3402, %r8;
	max.s32 	%r3404, %r3403, 0;
	min.s32 	%r3405, %r3404, %r10;
	and.b32  	%r3406, %r3392, 255;
	add.s32 	%r3407, %r3406, %r9;
	max.s32 	%r3408, %r3407, 128;
	add.s32 	%r3409, %r3408, -128;
	min.s32 	%r3410, %r3409, %r11;
	mad.lo.s32 	%r3411, %r3401, %r2, %r3396;
	cvt.s64.s32 	%rd573, %r3411;
	add.s64 	%rd574, %rd4, %rd573;
	ld.global.nc.u8 	%rs565, [%rd574];
	cvt.u16.u8 	%rs566, %rs565;
	mad.lo.s32 	%r3412, %r3410, %r2, %r3405;
	cvt.s64.s32 	%rd575, %r3412;
	add.s64 	%rd576, %rd4, %rd575;
	ld.global.nc.u8 	%rs567, [%rd576];
	cvt.u16.u8 	%rs568, %rs567;
	setp.lt.u16 	%p143, %rs566, %rs568;
	selp.b32 	%r3413, 8192, 0, %p143;
	or.b32  	%r3414, %r3413, %r3390;
	ld.const.v2.u32 	{%r3415, %r3416}, [c_brief_pairs+1136];
	shr.s32 	%r3417, %r3415, 8;
	add.s32 	%r3418, %r3417, %r8;
	max.s32 	%r3419, %r3418, 0;
	min.s32 	%r3420, %r3419, %r10;
	and.b32  	%r3421, %r3415, 255;
	add.s32 	%r3422, %r3421, %r9;
	max.s32 	%r3423, %r3422, 128;
	add.s32 	%r3424, %r3423, -128;
	min.s32 	%r3425, %r3424, %r11;
	shr.s32 	%r3426, %r3416, 8;
	add.s32 	%r3427, %r3426, %r8;
	max.s32 	%r3428, %r3427, 0;
	min.s32 	%r3429, %r3428, %r10;
	and.b32  	%r3430, %r3416, 255;
	add.s32 	%r3431, %r3430, %r9;
	max.s32 	%r3432, %r3431, 128;
	add.s32 	%r3433, %r3432, -128;
	min.s32 	%r3434, %r3433, %r11;
	mad.lo.s32 	%r3435, %r3425, %r2, %r3420;
	cvt.s64.s32 	%rd577, %r3435;
	add.s64 	%rd578, %rd4, %rd577;
	ld.global.nc.u8 	%rs569, [%rd578];
	cvt.u16.u8 	%rs570, %rs569;
	mad.lo.s32 	%r3436, %r3434, %r2, %r3429;
	cvt.s64.s32 	%rd579, %r3436;
	add.s64 	%rd580, %rd4, %rd579;
	ld.global.nc.u8 	%rs571, [%rd580];
	cvt.u16.u8 	%rs572, %rs571;
	setp.lt.u16 	%p144, %rs570, %rs572;
	selp.b32 	%r3437, 16384, 0, %p144;
	or.b32  	%r3438, %r3437, %r3414;
	ld.const.v2.u32 	{%r3439, %r3440}, [c_brief_pairs+1144];
	shr.s32 	%r3441, %r3439, 8;
	add.s32 	%r3442, %r3441, %r8;
	max.s32 	%r3443, %r3442, 0;
	min.s32 	%r3444, %r3443, %r10;
	and.b32  	%r3445, %r3439, 255;
	add.s32 	%r3446, %r3445, %r9;
	max.s32 	%r3447, %r3446, 128;
	add.s32 	%r3448, %r3447, -128;
	min.s32 	%r3449, %r3448, %r11;
	shr.s32 	%r3450, %r3440, 8;
	add.s32 	%r3451, %r3450, %r8;
	max.s32 	%r3452, %r3451, 0;
	min.s32 	%r3453, %r3452, %r10;
	and.b32  	%r3454, %r3440, 255;
	add.s32 	%r3455, %r3454, %r9;
	max.s32 	%r3456, %r3455, 128;
	add.s32 	%r3457, %r3456, -128;
	min.s32 	%r3458, %r3457, %r11;
	mad.lo.s32 	%r3459, %r3449, %r2, %r3444;
	cvt.s64.s32 	%rd581, %r3459;
	add.s64 	%rd582, %rd4, %rd581;
	ld.global.nc.u8 	%rs573, [%rd582];
	cvt.u16.u8 	%rs574, %rs573;
	mad.lo.s32 	%r3460, %r3458, %r2, %r3453;
	cvt.s64.s32 	%rd583, %r3460;
	add.s64 	%rd584, %rd4, %rd583;
	ld.global.nc.u8 	%rs575, [%rd584];
	cvt.u16.u8 	%rs576, %rs575;
	setp.lt.u16 	%p145, %rs574, %rs576;
	selp.b32 	%r3461, 32768, 0, %p145;
	or.b32  	%r3462, %r3461, %r3438;
	ld.const.v2.u32 	{%r3463, %r3464}, [c_brief_pairs+1152];
	shr.s32 	%r3465, %r3463, 8;
	add.s32 	%r3466, %r3465, %r8;
	max.s32 	%r3467, %r3466, 0;
	min.s32 	%r3468, %r3467, %r10;
	and.b32  	%r3469, %r3463, 255;
	add.s32 	%r3470, %r3469, %r9;
	max.s32 	%r3471, %r3470, 128;
	add.s32 	%r3472, %r3471, -128;
	min.s32 	%r3473, %r3472, %r11;
	shr.s32 	%r3474, %r3464, 8;
	add.s32 	%r3475, %r3474, %r8;
	max.s32 	%r3476, %r3475, 0;
	min.s32 	%r3477, %r3476, %r10;
	and.b32  	%r3478, %r3464, 255;
	add.s32 	%r3479, %r3478, %r9;
	max.s32 	%r3480, %r3479, 128;
	add.s32 	%r3481, %r3480, -128;
	min.s32 	%r3482, %r3481, %r11;
	mad.lo.s32 	%r3483, %r3473, %r2, %r3468;
	cvt.s64.s32 	%rd585, %r3483;
	add.s64 	%rd586, %rd4, %rd585;
	ld.global.nc.u8 	%rs577, [%rd586];
	cvt.u16.u8 	%rs578, %rs577;
	mad.lo.s32 	%r3484, %r3482, %r2, %r3477;
	cvt.s64.s32 	%rd587, %r3484;
	add.s64 	%rd588, %rd4, %rd587;
	ld.global.nc.u8 	%rs579, [%rd588];
	cvt.u16.u8 	%rs580, %rs579;
	setp.lt.u16 	%p146, %rs578, %rs580;
	selp.b32 	%r3485, 65536, 0, %p146;
	or.b32  	%r3486, %r3485, %r3462;
	ld.const.v2.u32 	{%r3487, %r3488}, [c_brief_pairs+1160];
	shr.s32 	%r3489, %r3487, 8;
	add.s32 	%r3490, %r3489, %r8;
	max.s32 	%r3491, %r3490, 0;
	min.s32 	%r3492, %r3491, %r10;
	and.b32  	%r3493, %r3487, 255;
	add.s32 	%r3494, %r3493, %r9;
	max.s32 	%r3495, %r3494, 128;
	add.s32 	%r3496, %r3495, -128;
	min.s32 	%r3497, %r3496, %r11;
	shr.s32 	%r3498, %r3488, 8;
	add.s32 	%r3499, %r3498, %r8;
	max.s32 	%r3500, %r3499, 0;
	min.s32 	%r3501, %r3500, %r10;
	and.b32  	%r3502, %r3488, 255;
	add.s32 	%r3503, %r3502, %r9;
	max.s32 	%r3504, %r3503, 128;
	add.s32 	%r3505, %r3504, -128;
	min.s32 	%r3506, %r3505, %r11;
	mad.lo.s32 	%r3507, %r3497, %r2, %r3492;
	cvt.s64.s32 	%rd589, %r3507;
	add.s64 	%rd590, %rd4, %rd589;
	ld.global.nc.u8 	%rs581, [%rd590];
	cvt.u16.u8 	%rs582, %rs581;
	mad.lo.s32 	%r3508, %r3506, %r2, %r3501;
	cvt.s64.s32 	%rd591, %r3508;
	add.s64 	%rd592, %rd4, %rd591;
	ld.global.nc.u8 	%rs583, [%rd592];
	cvt.u16.u8 	%rs584, %rs583;
	setp.lt.u16 	%p147, %rs582, %rs584;
	selp.b32 	%r3509, 131072, 0, %p147;
	or.b32  	%r3510, %r3509, %r3486;
	ld.const.v2.u32 	{%r3511, %r3512}, [c_brief_pairs+1168];
	shr.s32 	%r3513, %r3511, 8;
	add.s32 	%r3514, %r3513, %r8;
	max.s32 	%r3515, %r3514, 0;
	min.s32 	%r3516, %r3515, %r10;
	and.b32  	%r3517, %r3511, 255;
	add.s32 	%r3518, %r3517, %r9;
	max.s32 	%r3519, %r3518, 128;
	add.s32 	%r3520, %r3519, -128;
	min.s32 	%r3521, %r3520, %r11;
	shr.s32 	%r3522, %r3512, 8;
	add.s32 	%r3523, %r3522, %r8;
	max.s32 	%r3524, %r3523, 0;
	min.s32 	%r3525, %r3524, %r10;
	and.b32  	%r3526, %r3512, 255;
	add.s32 	%r3527, %r3526, %r9;
	max.s32 	%r3528, %r3527, 128;
	add.s32 	%r3529, %r3528, -128;
	min.s32 	%r3530, %r3529, %r11;
	mad.lo.s32 	%r3531, %r3521, %r2, %r3516;
	cvt.s64.s32 	%rd593, %r3531;
	add.s64 	%rd594, %rd4, %rd593;
	ld.global.nc.u8 	%rs585, [%rd594];
	cvt.u16.u8 	%rs586, %rs585;
	mad.lo.s32 	%r3532, %r3530, %r2, %r3525;
	cvt.s64.s32 	%rd595, %r3532;
	add.s64 	%rd596, %rd4, %rd595;
	ld.global.nc.u8 	%rs587, [%rd596];
	cvt.u16.u8 	%rs588, %rs587;
	setp.lt.u16 	%p148, %rs586, %rs588;
	selp.b32 	%r3533, 262144, 0, %p148;
	or.b32  	%r3534, %r3533, %r3510;
	ld.const.v2.u32 	{%r3535, %r3536}, [c_brief_pairs+1176];
	shr.s32 	%r3537, %r3535, 8;
	add.s32 	%r3538, %r3537, %r8;
	max.s32 	%r3539, %r3538, 0;
	min.s32 	%r3540, %r3539, %r10;
	and.b32  	%r3541, %r3535, 255;
	add.s32 	%r3542, %r3541, %r9;
	max.s32 	%r3543, %r3542, 128;
	add.s32 	%r3544, %r3543, -128;
	min.s32 	%r3545, %r3544, %r11;
	shr.s32 	%r3546, %r3536, 8;
	add.s32 	%r3547, %r3546, %r8;
	max.s32 	%r3548, %r3547, 0;
	min.s32 	%r3549, %r3548, %r10;
	and.b32  	%r3550, %r3536, 255;
	add.s32 	%r3551, %r3550, %r9;
	max.s32 	%r3552, %r3551, 128;
	add.s32 	%r3553, %r3552, -128;
	min.s32 	%r3554, %r3553, %r11;
	mad.lo.s32 	%r3555, %r3545, %r2, %r3540;
	cvt.s64.s32 	%rd597, %r3555;
	add.s64 	%rd598, %rd4, %rd597;
	ld.global.nc.u8 	%rs589, [%rd598];
	cvt.u16.u8 	%rs590, %rs589;
	mad.lo.s32 	%r3556, %r3554, %r2, %r3549;
	cvt.s64.s32 	%rd599, %r3556;
	add.s64 	%rd600, %rd4, %rd599;
	ld.global.nc.u8 	%rs591, [%rd600];
	cvt.u16.u8 	%rs592, %rs591;
	setp.lt.u16 	%p149, %rs590, %rs592;
	selp.b32 	%r3557, 524288, 0, %p149;
	or.b32  	%r3558, %r3557, %r3534;
	ld.const.v2.u32 	{%r3559, %r3560}, [c_brief_pairs+1184];
	shr.s32 	%r3561, %r3559, 8;
	add.s32 	%r3562, %r3561, %r8;
	max.s32 	%r3563, %r3562, 0;
	min.s32 	%r3564, %r3563, %r10;
	and.b32  	%r3565, %r3559, 255;
	add.s32 	%r3566, %r3565, %r9;
	max.s32 	%r3567, %r3566, 128;
	add.s32 	%r3568, %r3567, -128;
	min.s32 	%r3569, %r3568, %r11;
	shr.s32 	%r3570, %r3560, 8;
	add.s32 	%r3571, %r3570, %r8;
	max.s32 	%r3572, %r3571, 0;
	min.s32 	%r3573, %r3572, %r10;
	and.b32  	%r3574, %r3560, 255;
	add.s32 	%r3575, %r3574, %r9;
	max.s32 	%r3576, %r3575, 128;
	add.s32 	%r3577, %r3576, -128;
	min.s32 	%r3578, %r3577, %r11;
	mad.lo.s32 	%r3579, %r3569, %r2, %r3564;
	cvt.s64.s32 	%rd601, %r3579;
	add.s64 	%rd602, %rd4, %rd601;
	ld.global.nc.u8 	%rs593, [%rd602];
	cvt.u16.u8 	%rs594, %rs593;
	mad.lo.s32 	%r3580, %r3578, %r2, %r3573;
	cvt.s64.s32 	%rd603, %r3580;
	add.s64 	%rd604, %rd4, %rd603;
	ld.global.nc.u8 	%rs595, [%rd604];
	cvt.u16.u8 	%rs596, %rs595;
	setp.lt.u16 	%p150, %rs594, %rs596;
	selp.b32 	%r3581, 1048576, 0, %p150;
	or.b32  	%r3582, %r3581, %r3558;
	ld.const.v2.u32 	{%r3583, %r3584}, [c_brief_pairs+1192];
	shr.s32 	%r3585, %r3583, 8;
	add.s32 	%r3586, %r3585, %r8;
	max.s32 	%r3587, %r3586, 0;
	min.s32 	%r3588, %r3587, %r10;
	and.b32  	%r3589, %r3583, 255;
	add.s32 	%r3590, %r3589, %r9;
	max.s32 	%r3591, %r3590, 128;
	add.s32 	%r3592, %r3591, -128;
	min.s32 	%r3593, %r3592, %r11;
	shr.s32 	%r3594, %r3584, 8;
	add.s32 	%r3595, %r3594, %r8;
	max.s32 	%r3596, %r3595, 0;
	min.s32 	%r3597, %r3596, %r10;
	and.b32  	%r3598, %r3584, 255;
	add.s32 	%r3599, %r3598, %r9;
	max.s32 	%r3600, %r3599, 128;
	add.s32 	%r3601, %r3600, -128;
	min.s32 	%r3602, %r3601, %r11;
	mad.lo.s32 	%r3603, %r3593, %r2, %r3588;
	cvt.s64.s32 	%rd605, %r3603;
	add.s64 	%rd606, %rd4, %rd605;
	ld.global.nc.u8 	%rs597, [%rd606];
	cvt.u16.u8 	%rs598, %rs597;
	mad.lo.s32 	%r3604, %r3602, %r2, %r3597;
	cvt.s64.s32 	%rd607, %r3604;
	add.s64 	%rd608, %rd4, %rd607;
	ld.global.nc.u8 	%rs599, [%rd608];
	cvt.u16.u8 	%rs600, %rs599;
	setp.lt.u16 	%p151, %rs598, %rs600;
	selp.b32 	%r3605, 2097152, 0, %p151;
	or.b32  	%r3606, %r3605, %r3582;
	ld.const.v2.u32 	{%r3607, %r3608}, [c_brief_pairs+1200];
	shr.s32 	%r3609, %r3607, 8;
	add.s32 	%r3610, %r3609, %r8;
	max.s32 	%r3611, %r3610, 0;
	min.s32 	%r3612, %r3611, %r10;
	and.b32  	%r3613, %r3607, 255;
	add.s32 	%r3614, %r3613, %r9;
	max.s32 	%r3615, %r3614, 128;
	add.s32 	%r3616, %r3615, -128;
	min.s32 	%r3617, %r3616, %r11;
	shr.s32 	%r3618, %r3608, 8;
	add.s32 	%r3619, %r3618, %r8;
	max.s32 	%r3620, %r3619, 0;
	min.s32 	%r3621, %r3620, %r10;
	and.b32  	%r3622, %r3608, 255;
	add.s32 	%r3623, %r3622, %r9;
	max.s32 	%r3624, %r3623, 128;
	add.s32 	%r3625, %r3624, -128;
	min.s32 	%r3626, %r3625, %r11;
	mad.lo.s32 	%r3627, %r3617, %r2, %r3612;
	cvt.s64.s32 	%rd609, %r3627;
	add.s64 	%rd610, %rd4, %rd609;
	ld.global.nc.u8 	%rs601, [%rd610];
	cvt.u16.u8 	%rs602, %rs601;
	mad.lo.s32 	%r3628, %r3626, %r2, %r3621;
	cvt.s64.s32 	%rd611, %r3628;
	add.s64 	%rd612, %rd4, %rd611;
	ld.global.nc.u8 	%rs603, [%rd612];
	cvt.u16.u8 	%rs604, %rs603;
	setp.lt.u16 	%p152, %rs602, %rs604;
	selp.b32 	%r3629, 4194304, 0, %p152;
	or.b32  	%r3630, %r3629, %r3606;
	ld.const.v2.u32 	{%r3631, %r3632}, [c_brief_pairs+1208];
	shr.s32 	%r3633, %r3631, 8;
	add.s32 	%r3634, %r3633, %r8;
	max.s32 	%r3635, %r3634, 0;
	min.s32 	%r3636, %r3635, %r10;
	and.b32  	%r3637, %r3631, 255;
	add.s32 	%r3638, %r3637, %r9;
	max.s32 	%r3639, %r3638, 128;
	add.s32 	%r3640, %r3639, -128;
	min.s32 	%r3641, %r3640, %r11;
	shr.s32 	%r3642, %r3632, 8;
	add.s32 	%r3643, %r3642, %r8;
	max.s32 	%r3644, %r3643, 0;
	min.s32 	%r3645, %r3644, %r10;
	and.b32  	%r3646, %r3632, 255;
	add.s32 	%r3647, %r3646, %r9;
	max.s32 	%r3648, %r3647, 128;
	add.s32 	%r3649, %r3648, -128;
	min.s32 	%r3650, %r3649, %r11;
	mad.lo.s32 	%r3651, %r3641, %r2, %r3636;
	cvt.s64.s32 	%rd613, %r3651;
	add.s64 	%rd614, %rd4, %rd613;
	ld.global.nc.u8 	%rs605, [%rd614];
	cvt.u16.u8 	%rs606, %rs605;
	mad.lo.s32 	%r3652, %r3650, %r2, %r3645;
	cvt.s64.s32 	%rd615, %r3652;
	add.s64 	%rd616, %rd4, %rd615;
	ld.global.nc.u8 	%rs607, [%rd616];
	cvt.u16.u8 	%rs608, %rs607;
	setp.lt.u16 	%p153, %rs606, %rs608;
	selp.b32 	%r3653, 8388608, 0, %p153;
	or.b32  	%r3654, %r3653, %r3630;
	ld.const.v2.u32 	{%r3655, %r3656}, [c_brief_pairs+1216];
	shr.s32 	%r3657, %r3655, 8;
	add.s32 	%r3658, %r3657, %r8;
	max.s32 	%r3659, %r3658, 0;
	min.s32 	%r3660, %r3659, %r10;
	and.b32  	%r3661, %r3655, 255;
	add.s32 	%r3662, %r3661, %r9;
	max.s32 	%r3663, %r3662, 128;
	add.s32 	%r3664, %r3663, -128;
	min.s32 	%r3665, %r3664, %r11;
	shr.s32 	%r3666, %r3656, 8;
	add.s32 	%r3667, %r3666, %r8;
	max.s32 	%r3668, %r3667, 0;
	min.s32 	%r3669, %r3668, %r10;
	and.b32  	%r3670, %r3656, 255;
	add.s32 	%r3671, %r3670, %r9;
	max.s32 	%r3672, %r3671, 128;
	add.s32 	%r3673, %r3672, -128;
	min.s32 	%r3674, %r3673, %r11;
	mad.lo.s32 	%r3675, %r3665, %r2, %r3660;
	cvt.s64.s32 	%rd617, %r3675;
	add.s64 	%rd618, %rd4, %rd617;
	ld.global.nc.u8 	%rs609, [%rd618];
	cvt.u16.u8 	%rs610, %rs609;
	mad.lo.s32 	%r3676, %r3674, %r2, %r3669;
	cvt.s64.s32 	%rd619, %r3676;
	add.s64 	%rd620, %rd4, %rd619;
	ld.global.nc.u8 	%rs611, [%rd620];
	cvt.u16.u8 	%rs612, %rs611;
	setp.lt.u16 	%p154, %rs610, %rs612;
	selp.b32 	%r3677, 16777216, 0, %p154;
	or.b32  	%r3678, %r3677, %r3654;
	ld.const.v2.u32 	{%r3679, %r3680}, [c_brief_pairs+1224];
	shr.s32 	%r3681, %r3679, 8;
	add.s32 	%r3682, %r3681, %r8;
	max.s32 	%r3683, %r3682, 0;
	min.s32 	%r3684, %r3683, %r10;
	and.b32  	%r3685, %r3679, 255;
	add.s32 	%r3686, %r3685, %r9;
	max.s32 	%r3687, %r3686, 128;
	add.s32 	%r3688, %r3687, -128;
	min.s32 	%r3689, %r3688, %r11;
	shr.s32 	%r3690, %r3680, 8;
	add.s32 	%r3691, %r3690, %r8;
	max.s32 	%r3692, %r3691, 0;
	min.s32 	%r3693, %r3692, %r10;
	and.b32  	%r3694, %r3680, 255;
	add.s32 	%r3695, %r3694, %r9;
	max.s32 	%r3696, %r3695, 128;
	add.s32 	%r3697, %r3696, -128;
	min.s32 	%r3698, %r3697, %r11;
	mad.lo.s32 	%r3699, %r3689, %r2, %r3684;
	cvt.s64.s32 	%rd621, %r3699;
	add.s64 	%rd622, %rd4, %rd621;
	ld.global.nc.u8 	%rs613, [%rd622];
	cvt.u16.u8 	%rs614, %rs613;
	mad.lo.s32 	%r3700, %r3698, %r2, %r3693;
	cvt.s64.s32 	%rd623, %r3700;
	add.s64 	%rd624, %rd4, %rd623;
	ld.global.nc.u8 	%rs615, [%rd624];
	cvt.u16.u8 	%rs616, %rs615;
	setp.lt.u16 	%p155, %rs614, %rs616;
	selp.b32 	%r3701, 33554432, 0, %p155;
	or.b32  	%r3702, %r3701, %r3678;
	ld.const.v2.u32 	{%r3703, %r3704}, [c_brief_pairs+1232];
	shr.s32 	%r3705, %r3703, 8;
	add.s32 	%r3706, %r3705, %r8;
	max.s32 	%r3707, %r3706, 0;
	min.s32 	%r3708, %r3707, %r10;
	and.b32  	%r3709, %r3703, 255;
	add.s32 	%r3710, %r3709, %r9;
	max.s32 	%r3711, %r3710, 128;
	add.s32 	%r3712, %r3711, -128;
	min.s32 	%r3713, %r3712, %r11;
	shr.s32 	%r3714, %r3704, 8;
	add.s32 	%r3715, %r3714, %r8;
	max.s32 	%r3716, %r3715, 0;
	min.s32 	%r3717, %r3716, %r10;
	and.b32  	%r3718, %r3704, 255;
	add.s32 	%r3719, %r3718, %r9;
	max.s32 	%r3720, %r3719, 128;
	add.s32 	%r3721, %r3720, -128;
	min.s32 	%r3722, %r3721, %r11;
	mad.lo.s32 	%r3723, %r3713, %r2, %r3708;
	cvt.s64.s32 	%rd625, %r3723;
	add.s64 	%rd626, %rd4, %rd625;
	ld.global.nc.u8 	%rs617, [%rd626];
	cvt.u16.u8 	%rs618, %rs617;
	mad.lo.s32 	%r3724, %r3722, %r2, %r3717;
	cvt.s64.s32 	%rd627, %r3724;
	add.s64 	%rd628, %rd4, %rd627;
	ld.global.nc.u8 	%rs619, [%rd628];
	cvt.u16.u8 	%rs620, %rs619;
	setp.lt.u16 	%p156, %rs618, %rs620;
	selp.b32 	%r3725, 67108864, 0, %p156;
	or.b32  	%r3726, %r3725, %r3702;
	ld.const.v2.u32 	{%r3727, %r3728}, [c_brief_pairs+1240];
	shr.s32 	%r3729, %r3727, 8;
	add.s32 	%r3730, %r3729, %r8;
	max.s32 	%r3731, %r3730, 0;
	min.s32 	%r3732, %r3731, %r10;
	and.b32  	%r3733, %r3727, 255;
	add.s32 	%r3734, %r3733, %r9;
	max.s32 	%r3735, %r3734, 128;
	add.s32 	%r3736, %r3735, -128;
	min.s32 	%r3737, %r3736, %r11;
	shr.s32 	%r3738, %r3728, 8;
	add.s32 	%r3739, %r3738, %r8;
	max.s32 	%r3740, %r3739, 0;
	min.s32 	%r3741, %r3740, %r10;
	and.b32  	%r3742, %r3728, 255;
	add.s32 	%r3743, %r3742, %r9;
	max.s32 	%r3744, %r3743, 128;
	add.s32 	%r3745, %r3744, -128;
	min.s32 	%r3746, %r3745, %r11;
	mad.lo.s32 	%r3747, %r3737, %r2, %r3732;
	cvt.s64.s32 	%rd629, %r3747;
	add.s64 	%rd630, %rd4, %rd629;
	ld.global.nc.u8 	%rs621, [%rd630];
	cvt.u16.u8 	%rs622, %rs621;
	mad.lo.s32 	%r3748, %r3746, %r2, %r3741;
	cvt.s64.s32 	%rd631, %r3748;
	add.s64 	%rd632, %rd4, %rd631;
	ld.global.nc.u8 	%rs623, [%rd632];
	cvt.u16.u8 	%rs624, %rs623;
	setp.lt.u16 	%p157, %rs622, %rs624;
	selp.b32 	%r3749, 134217728, 0, %p157;
	or.b32  	%r3750, %r3749, %r3726;
	ld.const.v2.u32 	{%r3751, %r3752}, [c_brief_pairs+1248];
	shr.s32 	%r3753, %r3751, 8;
	add.s32 	%r3754, %r3753, %r8;
	max.s32 	%r3755, %r3754, 0;
	min.s32 	%r3756, %r3755, %r10;
	and.b32  	%r3757, %r3751, 255;
	add.s32 	%r3758, %r3757, %r9;
	max.s32 	%r3759, %r3758, 128;
	add.s32 	%r3760, %r3759, -128;
	min.s32 	%r3761, %r3760, %r11;
	shr.s32 	%r3762, %r3752, 8;
	add.s32 	%r3763, %r3762, %r8;
	max.s32 	%r3764, %r3763, 0;
	min.s32 	%r3765, %r3764, %r10;
	and.b32  	%r3766, %r3752, 255;
	add.s32 	%r3767, %r3766, %r9;
	max.s32 	%r3768, %r3767, 128;
	add.s32 	%r3769, %r3768, -128;
	min.s32 	%r3770, %r3769, %r11;
	mad.lo.s32 	%r3771, %r3761, %r2, %r3756;
	cvt.s64.s32 	%rd633, %r3771;
	add.s64 	%rd634, %rd4, %rd633;
	ld.global.nc.u8 	%rs625, [%rd634];
	cvt.u16.u8 	%rs626, %rs625;
	mad.lo.s32 	%r3772, %r3770, %r2, %r3765;
	cvt.s64.s32 	%rd635, %r3772;
	add.s64 	%rd636, %rd4, %rd635;
	ld.global.nc.u8 	%rs627, [%rd636];
	cvt.u16.u8 	%rs628, %rs627;
	setp.lt.u16 	%p158, %rs626, %rs628;
	selp.b32 	%r3773, 268435456, 0, %p158;
	or.b32  	%r3774, %r3773, %r3750;
	ld.const.v2.u32 	{%r3775, %r3776}, [c_brief_pairs+1256];
	shr.s32 	%r3777, %r3775, 8;
	add.s32 	%r3778, %r3777, %r8;
	max.s32 	%r3779, %r3778, 0;
	min.s32 	%r3780, %r3779, %r10;
	and.b32  	%r3781, %r3775, 255;
	add.s32 	%r3782, %r3781, %r9;
	max.s32 	%r3783, %r3782, 128;
	add.s32 	%r3784, %r3783, -128;
	min.s32 	%r3785, %r3784, %r11;
	shr.s32 	%r3786, %r3776, 8;
	add.s32 	%r3787, %r3786, %r8;
	max.s32 	%r3788, %r3787, 0;
	min.s32 	%r3789, %r3788, %r10;
	and.b32  	%r3790, %r3776, 255;
	add.s32 	%r3791, %r3790, %r9;
	max.s32 	%r3792, %r3791, 128;
	add.s32 	%r3793, %r3792, -128;
	min.s32 	%r3794, %r3793, %r11;
	mad.lo.s32 	%r3795, %r3785, %r2, %r3780;
	cvt.s64.s32 	%rd637, %r3795;
	add.s64 	%rd638, %rd4, %rd637;
	ld.global.nc.u8 	%rs629, [%rd638];
	cvt.u16.u8 	%rs630, %rs629;
	mad.lo.s32 	%r3796, %r3794, %r2, %r3789;
	cvt.s64.s32 	%rd639, %r3796;
	add.s64 	%rd640, %rd4, %rd639;
	ld.global.nc.u8 	%rs631, [%rd640];
	cvt.u16.u8 	%rs632, %rs631;
	setp.lt.u16 	%p159, %rs630, %rs632;
	selp.b32 	%r3797, 536870912, 0, %p159;
	or.b32  	%r3798, %r3797, %r3774;
	ld.const.v2.u32 	{%r3799, %r3800}, [c_brief_pairs+1264];
	shr.s32 	%r3801, %r3799, 8;
	add.s32 	%r3802, %r3801, %r8;
	max.s32 	%r3803, %r3802, 0;
	min.s32 	%r3804, %r3803, %r10;
	and.b32  	%r3805, %r3799, 255;
	add.s32 	%r3806, %r3805, %r9;
	max.s32 	%r3807, %r3806, 128;
	add.s32 	%r3808, %r3807, -128;
	min.s32 	%r3809, %r3808, %r11;
	shr.s32 	%r3810, %r3800, 8;
	add.s32 	%r3811, %r3810, %r8;
	max.s32 	%r3812, %r3811, 0;
	min.s32 	%r3813, %r3812, %r10;
	and.b32  	%r3814, %r3800, 255;
	add.s32 	%r3815, %r3814, %r9;
	max.s32 	%r3816, %r3815, 128;
	add.s32 	%r3817, %r3816, -128;
	min.s32 	%r3818, %r3817, %r11;
	mad.lo.s32 	%r3819, %r3809, %r2, %r3804;
	cvt.s64.s32 	%rd641, %r3819;
	add.s64 	%rd642, %rd4, %rd641;
	ld.global.nc.u8 	%rs633, [%rd642];
	cvt.u16.u8 	%rs634, %rs633;
	mad.lo.s32 	%r3820, %r3818, %r2, %r3813;
	cvt.s64.s32 	%rd643, %r3820;
	add.s64 	%rd644, %rd4, %rd643;
	ld.global.nc.u8 	%rs635, [%rd644];
	cvt.u16.u8 	%rs636, %rs635;
	setp.lt.u16 	%p160, %rs634, %rs636;
	selp.b32 	%r3821, 1073741824, 0, %p160;
	or.b32  	%r3822, %r3821, %r3798;
	ld.const.v2.u32 	{%r3823, %r3824}, [c_brief_pairs+1272];
	shr.s32 	%r3825, %r3823, 8;
	add.s32 	%r3826, %r3825, %r8;
	max.s32 	%r3827, %r3826, 0;
	min.s32 	%r3828, %r3827, %r10;
	and.b32  	%r3829, %r3823, 255;
	add.s32 	%r3830, %r3829, %r9;
	max.s32 	%r3831, %r3830, 128;
	add.s32 	%r3832, %r3831, -128;
	min.s32 	%r3833, %r3832, %r11;
	shr.s32 	%r3834, %r3824, 8;
	add.s32 	%r3835, %r3834, %r8;
	max.s32 	%r3836, %r3835, 0;
	min.s32 	%r3837, %r3836, %r10;
	and.b32  	%r3838, %r3824, 255;
	add.s32 	%r3839, %r3838, %r9;
	max.s32 	%r3840, %r3839, 128;
	add.s32 	%r3841, %r3840, -128;
	min.s32 	%r3842, %r3841, %r11;
	mad.lo.s32 	%r3843, %r3833, %r2, %r3828;
	cvt.s64.s32 	%rd645, %r3843;
	add.s64 	%rd646, %rd4, %rd645;
	ld.global.nc.u8 	%rs637, [%rd646];
	cvt.u16.u8 	%rs638, %rs637;
	mad.lo.s32 	%r3844, %r3842, %r2, %r3837;
	cvt.s64.s32 	%rd647, %r3844;
	add.s64 	%rd648, %rd4, %rd647;
	ld.global.nc.u8 	%rs639, [%rd648];
	cvt.u16.u8 	%rs640, %rs639;
	setp.lt.u16 	%p161, %rs638, %rs640;
	selp.b32 	%r3845, -2147483648, 0, %p161;
	or.b32  	%r3846, %r3845, %r3822;
	ld.const.v2.u32 	{%r3847, %r3848}, [c_brief_pairs+1280];
	shr.s32 	%r3849, %r3847, 8;
	add.s32 	%r3850, %r3849, %r8;
	max.s32 	%r3851, %r3850, 0;
	min.s32 	%r3852, %r3851, %r10;
	and.b32  	%r3853, %r3847, 255;
	add.s32 	%r3854, %r3853, %r9;
	max.s32 	%r3855, %r3854, 128;
	add.s32 	%r3856, %r3855, -128;
	min.s32 	%r3857, %r3856, %r11;
	shr.s32 	%r3858, %r3848, 8;
	add.s32 	%r3859, %r3858, %r8;
	max.s32 	%r3860, %r3859, 0;
	min.s32 	%r3861, %r3860, %r10;
	and.b32  	%r3862, %r3848, 255;
	add.s32 	%r3863, %r3862, %r9;
	max.s32 	%r3864, %r3863, 128;
	add.s32 	%r3865, %r3864, -128;
	min.s32 	%r3866, %r3865, %r11;
	mad.lo.s32 	%r3867, %r3857, %r2, %r3852;
	cvt.s64.s32 	%rd649, %r3867;
	add.s64 	%rd650, %rd4, %rd649;
	ld.global.nc.u8 	%rs641, [%rd650];
	cvt.u16.u8 	%rs642, %rs641;
	mad.lo.s32 	%r3868, %r3866, %r2, %r3861;
	cvt.s64.s32 	%rd651, %r3868;
	add.s64 	%rd652, %rd4, %rd651;
	ld.global.nc.u8 	%rs643, [%rd652];
	cvt.u16.u8 	%rs644, %rs643;
	setp.lt.u16 	%p162, %rs642, %rs644;
	selp.u32 	%r3869, 1, 0, %p162;
	ld.const.v2.u32 	{%r3870, %r3871}, [c_brief_pairs+1288];
	shr.s32 	%r3872, %r3870, 8;
	add.s32 	%r3873, %r3872, %r8;
	max.s32 	%r3874, %r3873, 0;
	min.s32 	%r3875, %r3874, %r10;
	and.b32  	%r3876, %r3870, 255;
	add.s32 	%r3877, %r3876, %r9;
	max.s32 	%r3878, %r3877, 128;
	add.s32 	%r3879, %r3878, -128;
	min.s32 	%r3880, %r3879, %r11;
	shr.s32 	%r3881, %r3871, 8;
	add.s32 	%r3882, %r3881, %r8;
	max.s32 	%r3883, %r3882, 0;
	min.s32 	%r3884, %r3883, %r10;
	and.b32  	%r3885, %r3871, 255;
	add.s32 	%r3886, %r3885, %r9;
	max.s32 	%r3887, %r3886, 128;
	add.s32 	%r3888, %r3887, -128;
	min.s32 	%r3889, %r3888, %r11;
	mad.lo.s32 	%r3890, %r3880, %r2, %r3875;
	cvt.s64.s32 	%rd653, %r3890;
	add.s64 	%rd654, %rd4, %rd653;
	ld.global.nc.u8 	%rs645, [%rd654];
	cvt.u16.u8 	%rs646, %rs645;
	mad.lo.s32 	%r3891, %r3889, %r2, %r3884;
	cvt.s64.s32 	%rd655, %r3891;
	add.s64 	%rd656, %rd4, %rd655;
	ld.global.nc.u8 	%rs647, [%rd656];
	cvt.u16.u8 	%rs648, %rs647;
	setp.lt.u16 	%p163, %rs646, %rs648;
	selp.b32 	%r3892, 2, 0, %p163;
	or.b32  	%r3893, %r3892, %r3869;
	ld.const.v2.u32 	{%r3894, %r3895}, [c_brief_pairs+1296];
	shr.s32 	%r3896, %r3894, 8;
	add.s32 	%r3897, %r3896, %r8;
	max.s32 	%r3898, %r3897, 0;
	min.s32 	%r3899, %r3898, %r10;
	and.b32  	%r3900, %r3894, 255;
	add.s32 	%r3901, %r3900, %r9;
	max.s32 	%r3902, %r3901, 128;
	add.s32 	%r3903, %r3902, -128;
	min.s32 	%r3904, %r3903, %r11;
	shr.s32 	%r3905, %r3895, 8;
	add.s32 	%r3906, %r3905, %r8;
	max.s32 	%r3907, %r3906, 0;
	min.s32 	%r3908, %r3907, %r10;
	and.b32  	%r3909, %r3895, 255;
	add.s32 	%r3910, %r3909, %r9;
	max.s32 	%r3911, %r3910, 128;
	add.s32 	%r3912, %r3911, -128;
	min.s32 	%r3913, %r3912, %r11;
	mad.lo.s32 	%r3914, %r3904, %r2, %r3899;
	cvt.s64.s32 	%rd657, %r3914;
	add.s64 	%rd658, %rd4, %rd657;
	ld.global.nc.u8 	%rs649, [%rd658];
	cvt.u16.u8 	%rs650, %rs649;
	mad.lo.s32 	%r3915, %r3913, %r2, %r3908;
	cvt.s64.s32 	%rd659, %r3915;
	add.s64 	%rd660, %rd4, %rd659;
	ld.global.nc.u8 	%rs651, [%rd660];
	cvt.u16.u8 	%rs652, %rs651;
	setp.lt.u16 	%p164, %rs650, %rs652;
	selp.b32 	%r3916, 4, 0, %p164;
	or.b32  	%r3917, %r3916, %r3893;
	ld.const.v2.u32 	{%r3918, %r3919}, [c_brief_pairs+1304];
	shr.s32 	%r3920, %r3918, 8;
	add.s32 	%r3921, %r3920, %r8;
	max.s32 	%r3922, %r3921, 0;
	min.s32 	%r3923, %r3922, %r10;
	and.b32  	%r3924, %r3918, 255;
	add.s32 	%r3925, %r3924, %r9;
	max.s32 	%r3926, %r3925, 128;
	add.s32 	%r3927, %r3926, -128;
	min.s32 	%r3928, %r3927, %r11;
	shr.s32 	%r3929, %r3919, 8;
	add.s32 	%r3930, %r3929, %r8;
	max.s32 	%r3931, %r3930, 0;
	min.s32 	%r3932, %r3931, %r10;
	and.b32  	%r3933, %r3919, 255;
	add.s32 	%r3934, %r3933, %r9;
	max.s32 	%r3935, %r3934, 128;
	add.s32 	%r3936, %r3935, -128;
	min.s32 	%r3937, %r3936, %r11;
	mad.lo.s32 	%r3938, %r3928, %r2, %r3923;
	cvt.s64.s32 	%rd661, %r3938;
	add.s64 	%rd662, %rd4, %rd661;
	ld.global.nc.u8 	%rs653, [%rd662];
	cvt.u16.u8 	%rs654, %rs653;
	mad.lo.s32 	%r3939, %r3937, %r2, %r3932;
	cvt.s64.s32 	%rd663, %r3939;
	add.s64 	%rd664, %rd4, %rd663;
	ld.global.nc.u8 	%rs655, [%rd664];
	cvt.u16.u8 	%rs656, %rs655;
	setp.lt.u16 	%p165, %rs654, %rs656;
	selp.b32 	%r3940, 8, 0, %p165;
	or.b32  	%r3941, %r3940, %r3917;
	ld.const.v2.u32 	{%r3942, %r3943}, [c_brief_pairs+1312];
	shr.s32 	%r3944, %r3942, 8;
	add.s32 	%r3945, %r3944, %r8;
	max.s32 	%r3946, %r3945, 0;
	min.s32 	%r3947, %r3946, %r10;
	and.b32  	%r3948, %r3942, 255;
	add.s32 	%r3949, %r3948, %r9;
	max.s32 	%r3950, %r3949, 128;
	add.s32 	%r3951, %r3950, -128;
	min.s32 	%r3952, %r3951, %r11;
	shr.s32 	%r3953, %r3943, 8;
	add.s32 	%r3954, %r3953, %r8;
	max.s32 	%r3955, %r3954, 0;
	min.s32 	%r3956, %r3955, %r10;
	and.b32  	%r3957, %r3943, 255;
	add.s32 	%r3958, %r3957, %r9;
	max.s32 	%r3959, %r3958, 128;
	add.s32 	%r3960, %r3959, -128;
	min.s32 	%r3961, %r3960, %r11;
	mad.lo.s32 	%r3962, %r3952, %r2, %r3947;
	cvt.s64.s32 	%rd665, %r3962;
	add.s64 	%rd666, %rd4, %rd665;
	ld.global.nc.u8 	%rs657, [%rd666];
	cvt.u16.u8 	%rs658, %rs657;
	mad.lo.s32 	%r3963, %r3961, %r2, %r3956;
	cvt.s64.s32 	%rd667, %r3963;
	add.s64 	%rd668, %rd4, %rd667;
	ld.global.nc.u8 	%rs659, [%rd668];
	cvt.u16.u8 	%rs660, %rs659;
	setp.lt.u16 	%p166, %rs658, %rs660;
	selp.b32 	%r3964, 16, 0, %p166;
	or.b32  	%r3965, %r3964, %r3941;
	ld.const.v2.u32 	{%r3966, %r3967}, [c_brief_pairs+1320];
	shr.s32 	%r3968, %r3966, 8;
	add.s32 	%r3969, %r3968, %r8;
	max.s32 	%r3970, %r3969, 0;
	min.s32 	%r3971, %r3970, %r10;
	and.b32  	%r3972, %r3966, 255;
	add.s32 	%r3973, %r3972, %r9;
	max.s32 	%r3974, %r3973, 128;
	add.s32 	%r3975, %r3974, -128;
	min.s32 	%r3976, %r3975, %r11;
	shr.s32 	%r3977, %r3967, 8;
	add.s32 	%r3978, %r3977, %r8;
	max.s32 	%r3979, %r3978, 0;
	min.s32 	%r3980, %r3979, %r10;
	and.b32  	%r3981, %r3967, 255;
	add.s32 	%r3982, %r3981, %r9;
	max.s32 	%r3983, %r3982, 128;
	add.s32 	%r3984, %r3983, -128;
	min.s32 	%r3985, %r3984, %r11;
	mad.lo.s32 	%r3986, %r3976, %r2, %r3971;
	cvt.s64.s32 	%rd669, %r3986;
	add.s64 	%rd670, %rd4, %rd669;
	ld.global.nc.u8 	%rs661, [%rd670];
	cvt.u16.u8 	%rs662, %rs661;
	mad.lo.s32 	%r3987, %r3985, %r2, %r3980;
	cvt.s64.s32 	%rd671, %r3987;
	add.s64 	%rd672, %rd4, %rd671;
	ld.global.nc.u8 	%rs663, [%rd672];
	cvt.u16.u8 	%rs664, %rs663;
	setp.lt.u16 	%p167, %rs662, %rs664;
	selp.b32 	%r3988, 32, 0, %p167;
	or.b32  	%r3989, %r3988, %r3965;
	ld.const.v2.u32 	{%r3990, %r3991}, [c_brief_pairs+1328];
	shr.s32 	%r3992, %r3990, 8;
	add.s32 	%r3993, %r3992, %r8;
	max.s32 	%r3994, %r3993, 0;
	min.s32 	%r3995, %r3994, %r10;
	and.b32  	%r3996, %r3990, 255;
	add.s32 	%r3997, %r3996, %r9;
	max.s32 	%r3998, %r3997, 128;
	add.s32 	%r3999, %r3998, -128;
	min.s32 	%r4000, %r3999, %r11;
	shr.s32 	%r4001, %r3991, 8;
	add.s32 	%r4002, %r4001, %r8;
	max.s32 	%r4003, %r4002, 0;
	min.s32 	%r4004, %r4003, %r10;
	and.b32  	%r4005, %r3991, 255;
	add.s32 	%r4006, %r4005, %r9;
	max.s32 	%r4007, %r4006, 128;
	add.s32 	%r4008, %r4007, -128;
	min.s32 	%r4009, %r4008, %r11;
	mad.lo.s32 	%r4010, %r4000, %r2, %r3995;
	cvt.s64.s32 	%rd673, %r4010;
	add.s64 	%rd674, %rd4, %rd673;
	ld.global.nc.u8 	%rs665, [%rd674];
	cvt.u16.u8 	%rs666, %rs665;
	mad.lo.s32 	%r4011, %r4009, %r2, %r4004;
	cvt.s64.s32 	%rd675, %r4011;
	add.s64 	%rd676, %rd4, %rd675;
	ld.global.nc.u8 	%rs667, [%rd676];
	cvt.u16.u8 	%rs668, %rs667;
	setp.lt.u16 	%p168, %rs666, %rs668;
	selp.b32 	%r4012, 64, 0, %p168;
	or.b32  	%r4013, %r4012, %r3989;
	ld.const.v2.u32 	{%r4014, %r4015}, [c_brief_pairs+1336];
	shr.s32 	%r4016, %r4014, 8;
	add.s32 	%r4017, %r4016, %r8;
	max.s32 	%r4018, %r4017, 0;
	min.s32 	%r4019, %r4018, %r10;
	and.b32  	%r4020, %r4014, 255;
	add.s32 	%r4021, %r4020, %r9;
	max.s32 	%r4022, %r4021, 128;
	add.s32 	%r4023, %r4022, -128;
	min.s32 	%r4024, %r4023, %r11;
	shr.s32 	%r4025, %r4015, 8;
	add.s32 	%r4026, %r4025, %r8;
	max.s32 	%r4027, %r4026, 0;
	min.s32 	%r4028, %r4027, %r10;
	and.b32  	%r4029, %r4015, 255;
	add.s32 	%r4030, %r4029, %r9;
	max.s32 	%r4031, %r4030, 128;
	add.s32 	%r4032, %r4031, -128;
	min.s32 	%r4033, %r4032, %r11;
	mad.lo.s32 	%r4034, %r4024, %r2, %r4019;
	cvt.s64.s32 	%rd677, %r4034;
	add.s64 	%rd678, %rd4, %rd677;
	ld.global.nc.u8 	%rs669, [%rd678];
	cvt.u16.u8 	%rs670, %rs669;
	mad.lo.s32 	%r4035, %r4033, %r2, %r4028;
	cvt.s64.s32 	%rd679, %r4035;
	add.s64 	%rd680, %rd4, %rd679;
	ld.global.nc.u8 	%rs671, [%rd680];
	cvt.u16.u8 	%rs672, %rs671;
	setp.lt.u16 	%p169, %rs670, %rs672;
	selp.b32 	%r4036, 128, 0, %p169;
	or.b32  	%r4037, %r4036, %r4013;
	ld.const.v2.u32 	{%r4038, %r4039}, [c_brief_pairs+1344];
	shr.s32 	%r4040, %r4038, 8;
	add.s32 	%r4041, %r4040, %r8;
	max.s32 	%r4042, %r4041, 0;
	min.s32 	%r4043, %r4042, %r10;
	and.b32  	%r4044, %r4038, 255;
	add.s32 	%r4045, %r4044, %r9;
	max.s32 	%r4046, %r4045, 128;
	add.s32 	%r4047, %r4046, -128;
	min.s32 	%r4048, %r4047, %r11;
	shr.s32 	%r4049, %r4039, 8;
	add.s32 	%r4050, %r4049, %r8;
	max.s32 	%r4051, %r4050, 0;
	min.s32 	%r4052, %r4051, %r10;
	and.b32  	%r4053, %r4039, 255;
	add.s32 	%r4054, %r4053, %r9;
	max.s32 	%r4055, %r4054, 128;
	add.s32 	%r4056, %r4055, -128;
	min.s32 	%r4057, %r4056, %r11;
	mad.lo.s32 	%r4058, %r4048, %r2, %r4043;
	cvt.s64.s32 	%rd681, %r4058;
	add.s64 	%rd682, %rd4, %rd681;
	ld.global.nc.u8 	%rs673, [%rd682];
	cvt.u16.u8 	%rs674, %rs673;
	mad.lo.s32 	%r4059, %r4057, %r2, %r4052;
	cvt.s64.s32 	%rd683, %r4059;
	add.s64 	%rd684, %rd4, %rd683;
	ld.global.nc.u8 	%rs675, [%rd684];
	cvt.u16.u8 	%rs676, %rs675;
	setp.lt.u16 	%p170, %rs674, %rs676;
	selp.b32 	%r4060, 256, 0, %p170;
	or.b32  	%r4061, %r4060, %r4037;
	ld.const.v2.u32 	{%r4062, %r4063}, [c_brief_pairs+1352];
	shr.s32 	%r4064, %r4062, 8;
	add.s32 	%r4065, %r4064, %r8;
	max.s32 	%r4066, %r4065, 0;
	min.s32 	%r4067, %r4066, %r10;
	and.b32  	%r4068, %r4062, 255;
	add.s32 	%r4069, %r4068, %r9;
	max.s32 	%r4070, %r4069, 128;
	add.s32 	%r4071, %r4070, -128;
	min.s32 	%r4072, %r4071, %r11;
	shr.s32 	%r4073, %r4063, 8;
	add.s32 	%r4074, %r4073, %r8;
	max.s32 	%r4075, %r4074, 0;
	min.s32 	%r4076, %r4075, %r10;
	and.b32  	%r4077, %r4063, 255;
	add.s32 	%r4078, %r4077, %r9;
	max.s32 	%r4079, %r4078, 128;
	add.s32 	%r4080, %r4079, -128;
	min.s32 	%r4081, %r4080, %r11;
	mad.lo.s32 	%r4082, %r4072, %r2, %r4067;
	cvt.s64.s32 	%rd685, %r4082;
	add.s64 	%rd686, %rd4, %rd685;
	ld.global.nc.u8 	%rs677, [%rd686];
	cvt.u16.u8 	%rs678, %rs677;
	mad.lo.s32 	%r4083, %r4081, %r2, %r4076;
	cvt.s64.s32 	%rd687, %r4083;
	add.s64 	%rd688, %rd4, %rd687;
	ld.global.nc.u8 	%rs679, [%rd688];
	cvt.u16.u8 	%rs680, %rs679;
	setp.lt.u16 	%p171, %rs678, %rs680;
	selp.b32 	%r4084, 512, 0, %p171;
	or.b32  	%r4085, %r4084, %r4061;
	ld.const.v2.u32 	{%r4086, %r4087}, [c_brief_pairs+1360];
	shr.s32 	%r4088, %r4086, 8;
	add.s32 	%r4089, %r4088, %r8;
	max.s32 	%r4090, %r4089, 0;
	min.s32 	%r4091, %r4090, %r10;
	and.b32  	%r4092, %r4086, 255;
	add.s32 	%r4093, %r4092, %r9;
	max.s32 	%r4094, %r4093, 128;
	add.s32 	%r4095, %r4094, -128;
	min.s32 	%r4096, %r4095, %r11;
	shr.s32 	%r4097, %r4087, 8;
	add.s32 	%r4098, %r4097, %r8;
	max.s32 	%r4099, %r4098, 0;
	min.s32 	%r4100, %r4099, %r10;
	and.b32  	%r4101, %r4087, 255;
	add.s32 	%r4102, %r4101, %r9;
	max.s32 	%r4103, %r4102, 128;
	add.s32 	%r4104, %r4103, -128;
	min.s32 	%r4105, %r4104, %r11;
	mad.lo.s32 	%r4106, %r4096, %r2, %r4091;
	cvt.s64.s32 	%rd689, %r4106;
	add.s64 	%rd690, %rd4, %rd689;
	ld.global.nc.u8 	%rs681, [%rd690];
	cvt.u16.u8 	%rs682, %rs681;
	mad.lo.s32 	%r4107, %r4105, %r2, %r4100;
	cvt.s64.s32 	%rd691, %r4107;
	add.s64 	%rd692, %rd4, %rd691;
	ld.global.nc.u8 	%rs683, [%rd692];
	cvt.u16.u8 	%rs684, %rs683;
	setp.lt.u16 	%p172, %rs682, %rs684;
	selp.b32 	%r4108, 1024, 0, %p172;
	or.b32  	%r4109, %r4108, %r4085;
	ld.const.v2.u32 	{%r4110, %r4111}, [c_brief_pairs+1368];
	shr.s32 	%r4112, %r4110, 8;
	add.s32 	%r4113, %r4112, %r8;
	max.s32 	%r4114, %r4113, 0;
	min.s32 	%r4115, %r4114, %r10;
	and.b32  	%r4116, %r4110, 255;
	add.s32 	%r4117, %r4116, %r9;
	max.s32 	%r4118, %r4117, 128;
	add.s32 	%r4119, %r4118, -128;
	min.s32 	%r4120, %r4119, %r11;
	shr.s32 	%r4121, %r4111, 8;
	add.s32 	%r4122, %r4121, %r8;
	max.s32 	%r4123, %r4122, 0;
	min.s32 	%r4124, %r4123, %r10;
	and.b32  	%r4125, %r4111, 255;
	add.s32 	%r4126, %r4125, %r9;
	max.s32 	%r4127, %r4126, 128;
	add.s32 	%r4128, %r4127, -128;
	min.s32 	%r4129, %r4128, %r11;
	mad.lo.s32 	%r4130, %r4120, %r2, %r4115;
	cvt.s64.s32 	%rd693, %r4130;
	add.s64 	%rd694, %rd4, %rd693;
	ld.global.nc.u8 	%rs685, [%rd694];
	cvt.u16.u8 	%rs686, %rs685;
	mad.lo.s32 	%r4131, %r4129, %r2, %r4124;
	cvt.s64.s32 	%rd695, %r4131;
	add.s64 	%rd696, %rd4, %rd695;
	ld.global.nc.u8 	%rs687, [%rd696];
	cvt.u16.u8 	%rs688, %rs687;
	setp.lt.u16 	%p173, %rs686, %rs688;
	selp.b32 	%r4132, 2048, 0, %p173;
	or.b32  	%r4133, %r4132, %r4109;
	ld.const.v2.u32 	{%r4134, %r4135}, [c_brief_pairs+1376];
	shr.s32 	%r4136, %r4134, 8;
	add.s32 	%r4137, %r4136, %r8;
	max.s32 	%r4138, %r4137, 0;
	min.s32 	%r4139, %r4138, %r10;
	and.b32  	%r4140, %r4134, 255;
	add.s32 	%r4141, %r4140, %r9;
	max.s32 	%r4142, %r4141, 128;
	add.s32 	%r4143, %r4142, -128;
	min.s32 	%r4144, %r4143, %r11;
	shr.s32 	%r4145, %r4135, 8;
	add.s32 	%r4146, %r4145, %r8;
	max.s32 	%r4147, %r4146, 0;
	min.s32 	%r4148, %r4147, %r10;
	and.b32  	%r4149, %r4135, 255;
	add.s32 	%r4150, %r4149, %r9;
	max.s32 	%r4151, %r4150, 128;
	add.s32 	%r4152, %r4151, -128;
	min.s32 	%r4153, %r4152, %r11;
	mad.lo.s32 	%r4154, %r4144, %r2, %r4139;
	cvt.s64.s32 	%rd697, %r4154;
	add.s64 	%rd698, %rd4, %rd697;
	ld.global.nc.u8 	%rs689, [%rd698];
	cvt.u16.u8 	%rs690, %rs689;
	mad.lo.s32 	%r4155, %r4153, %r2, %r4148;
	cvt.s64.s32 	%rd699, %r4155;
	add.s64 	%rd700, %rd4, %rd699;
	ld.global.nc.u8 	%rs691, [%rd700];
	cvt.u16.u8 	%rs692, %rs691;
	setp.lt.u16 	%p174, %rs690, %rs692;
	selp.b32 	%r4156, 4096, 0, %p174;
	or.b32  	%r4157, %r4156, %r4133;
	ld.const.v2.u32 	{%r4158, %r4159}, [c_brief_pairs+1384];
	shr.s32 	%r4160, %r4158, 8;
	add.s32 	%r4161, %r4160, %r8;
	max.s32 	%r4162, %r4161, 0;
	min.s32 	%r4163, %r4162, %r10;
	and.b32  	%r4164, %r4158, 255;
	add.s32 	%r4165, %r4164, %r9;
	max.s32 	%r4166, %r4165, 128;
	add.s32 	%r4167, %r4166, -128;
	min.s32 	%r4168, %r4167, %r11;
	shr.s32 	%r4169, %r4159, 8;
	add.s32 	%r4170, %r4169, %r8;
	max.s32 	%r4171, %r4170, 0;
	min.s32 	%r4172, %r4171, %r10;
	and.b32  	%r4173, %r4159, 255;
	add.s32 	%r4174, %r4173, %r9;
	max.s32 	%r4175, %r4174, 128;
	add.s32 	%r4176, %r4175, -128;
	min.s32 	%r4177, %r4176, %r11;
	mad.lo.s32 	%r4178, %r4168, %r2, %r4163;
	cvt.s64.s32 	%rd701, %r4178;
	add.s64 	%rd702, %rd4, %rd701;
	ld.global.nc.u8 	%rs693, [%rd702];
	cvt.u16.u8 	%rs694, %rs693;
	mad.lo.s32 	%r4179, %r4177, %r2, %r4172;
	cvt.s64.s32 	%rd703, %r4179;
	add.s64 	%rd704, %rd4, %rd703;
	ld.global.nc.u8 	%rs695, [%rd704];
	cvt.u16.u8 	%rs696, %rs695;
	setp.lt.u16 	%p175, %rs694, %rs696;
	selp.b32 	%r4180, 8192, 0, %p175;
	or.b32  	%r4181, %r4180, %r4157;
	ld.const.v2.u32 	{%r4182, %r4183}, [c_brief_pairs+1392];
	shr.s32 	%r4184, %r4182, 8;
	add.s32 	%r4185, %r4184, %r8;
	max.s32 	%r4186, %r4185, 0;
	min.s32 	%r4187, %r4186, %r10;
	and.b32  	%r4188, %r4182, 255;
	add.s32 	%r4189, %r4188, %r9;
	max.s32 	%r4190, %r4189, 128;
	add.s32 	%r4191, %r4190, -128;
	min.s32 	%r4192, %r4191, %r11;
	shr.s32 	%r4193, %r4183, 8;
	add.s32 	%r4194, %r4193, %r8;
	max.s32 	%r4195, %r4194, 0;
	min.s32 	%r4196, %r4195, %r10;
	and.b32  	%r4197, %r4183, 255;
	add.s32 	%r4198, %r4197, %r9;
	max.s32 	%r4199, %r4198, 128;
	add.s32 	%r4200, %r4199, -128;
	min.s32 	%r4201, %r4200, %r11;
	mad.lo.s32 	%r4202, %r4192, %r2, %r4187;
	cvt.s64.s32 	%rd705, %r4202;
	add.s64 	%rd706, %rd4, %rd705;
	ld.global.nc.u8 	%rs697, [%rd706];
	cvt.u16.u8 	%rs698, %rs697;
	mad.lo.s32 	%r4203, %r4201, %r2, %r4196;
	cvt.s64.s32 	%rd707, %r4203;
	add.s64 	%rd708, %rd4, %rd707;
	ld.global.nc.u8 	%rs699, [%rd708];
	cvt.u16.u8 	%rs700, %rs699;
	setp.lt.u16 	%p176, %rs698, %rs700;
	selp.b32 	%r4204, 16384, 0, %p176;
	or.b32  	%r4205, %r4204, %r4181;
	ld.const.v2.u32 	{%r4206, %r4207}, [c_brief_pairs+1400];
	shr.s32 	%r4208, %r4206, 8;
	add.s32 	%r4209, %r4208, %r8;
	max.s32 	%r4210, %r4209, 0;
	min.s32 	%r4211, %r4210, %r10;
	and.b32  	%r4212, %r4206, 255;
	add.s32 	%r4213, %r4212, %r9;
	max.s32 	%r4214, %r4213, 128;
	add.s32 	%r4215, %r4214, -128;
	min.s32 	%r4216, %r4215, %r11;
	shr.s32 	%r4217, %r4207, 8;
	add.s32 	%r4218, %r4217, %r8;
	max.s32 	%r4219, %r4218, 0;
	min.s32 	%r4220, %r4219, %r10;
	and.b32  	%r4221, %r4207, 255;
	add.s32 	%r4222, %r4221, %r9;
	max.s32 	%r4223, %r4222, 128;
	add.s32 	%r4224, %r4223, -128;
	min.s32 	%r4225, %r4224, %r11;
	mad.lo.s32 	%r4226, %r4216, %r2, %r4211;
	cvt.s64.s32 	%rd709, %r4226;
	add.s64 	%rd710, %rd4, %rd709;
	ld.global.nc.u8 	%rs701, [%rd710];
	cvt.u16.u8 	%rs702, %rs701;
	mad.lo.s32 	%r4227, %r4225, %r2, %r4220;
	cvt.s64.s32 	%rd711, %r4227;
	add.s64 	%rd712, %rd4, %rd711;
	ld.global.nc.u8 	%rs703, [%rd712];
	cvt.u16.u8 	%rs704, %rs703;
	setp.lt.u16 	%p177, %rs702, %rs704;
	selp.b32 	%r4228, 32768, 0, %p177;
	or.b32  	%r4229, %r4228, %r4205;
	ld.const.v2.u32 	{%r4230, %r4231}, [c_brief_pairs+1408];
	shr.s32 	%r4232, %r4230, 8;
	add.s32 	%r4233, %r4232, %r8;
	max.s32 	%r4234, %r4233, 0;
	min.s32 	%r4235, %r4234, %r10;
	and.b32  	%r4236, %r4230, 255;
	add.s32 	%r4237, %r4236, %r9;
	max.s32 	%r4238, %r4237, 128;
	add.s32 	%r4239, %r4238, -128;
	min.s32 	%r4240, %r4239, %r11;
	shr.s32 	%r4241, %r4231, 8;
	add.s32 	%r4242, %r4241, %r8;
	max.s32 	%r4243, %r4242, 0;
	min.s32 	%r4244, %r4243, %r10;
	and.b32  	%r4245, %r4231, 255;
	add.s32 	%r4246, %r4245, %r9;
	max.s32 	%r4247, %r4246, 128;
	add.s32 	%r4248, %r4247, -128;
	min.s32 	%r4249, %r4248, %r11;
	mad.lo.s32 	%r4250, %r4240, %r2, %r4235;
	cvt.s64.s32 	%rd713, %r4250;
	add.s64 	%rd714, %rd4, %rd713;
	ld.global.nc.u8 	%rs705, [%rd714];
	cvt.u16.u8 	%rs706, %rs705;
	mad.lo.s32 	%r4251, %r4249, %r2, %r4244;
	cvt.s64.s32 	%rd715, %r4251;
	add.s64 	%rd716, %rd4, %rd715;
	ld.global.nc.u8 	%rs707, [%rd716];
	cvt.u16.u8 	%rs708, %rs707;
	setp.lt.u16 	%p178, %rs706, %rs708;
	selp.b32 	%r4252, 65536, 0, %p178;
	or.b32  	%r4253, %r4252, %r4229;
	ld.const.v2.u32 	{%r4254, %r4255}, [c_brief_pairs+1416];
	shr.s32 	%r4256, %r4254, 8;
	add.s32 	%r4257, %r4256, %r8;
	max.s32 	%r4258, %r4257, 0;
	min.s32 	%r4259, %r4258, %r10;
	and.b32  	%r4260, %r4254, 255;
	add.s32 	%r4261, %r4260, %r9;
	max.s32 	%r4262, %r4261, 128;
	add.s32 	%r4263, %r4262, -128;
	min.s32 	%r4264, %r4263, %r11;
	shr.s32 	%r4265, %r4255, 8;
	add.s32 	%r4266, %r4265, %r8;
	max.s32 	%r4267, %r4266, 0;
	min.s32 	%r4268, %r4267, %r10;
	and.b32  	%r4269, %r4255, 255;
	add.s32 	%r4270, %r4269, %r9;
	max.s32 	%r4271, %r4270, 128;
	add.s32 	%r4272, %r4271, -128;
	min.s32 	%r4273, %r4272, %r11;
	mad.lo.s32 	%r4274, %r4264, %r2, %r4259;
	cvt.s64.s32 	%rd717, %r4274;
	add.s64 	%rd718, %rd4, %rd717;
	ld.global.nc.u8 	%rs709, [%rd718];
	cvt.u16.u8 	%rs710, %rs709;
	mad.lo.s32 	%r4275, %r4273, %r2, %r4268;
	cvt.s64.s32 	%rd719, %r4275;
	add.s64 	%rd720, %rd4, %rd719;
	ld.global.nc.u8 	%rs711, [%rd720];
	cvt.u16.u8 	%rs712, %rs711;
	setp.lt.u16 	%p179, %rs710, %rs712;
	selp.b32 	%r4276, 131072, 0, %p179;
	or.b32  	%r4277, %r4276, %r4253;
	ld.const.v2.u32 	{%r4278, %r4279}, [c_brief_pairs+1424];
	shr.s32 	%r4280, %r4278, 8;
	add.s32 	%r4281, %r4280, %r8;
	max.s32 	%r4282, %r4281, 0;
	min.s32 	%r4283, %r4282, %r10;
	and.b32  	%r4284, %r4278, 255;
	add.s32 	%r4285, %r4284, %r9;
	max.s32 	%r4286, %r4285, 128;
	add.s32 	%r4287, %r4286, -128;
	min.s32 	%r4288, %r4287, %r11;
	shr.s32 	%r4289, %r4279, 8;
	add.s32 	%r4290, %r4289, %r8;
	max.s32 	%r4291, %r4290, 0;
	min.s32 	%r4292, %r4291, %r10;
	and.b32  	%r4293, %r4279, 255;
	add.s32 	%r4294, %r4293, %r9;
	max.s32 	%r4295, %r4294, 128;
	add.s32 	%r4296, %r4295, -128;
	min.s32 	%r4297, %r4296, %r11;
	mad.lo.s32 	%r4298, %r4288, %r2, %r4283;
	cvt.s64.s32 	%rd721, %r4298;
	add.s64 	%rd722, %rd4, %rd721;
	ld.global.nc.u8 	%rs713, [%rd722];
	cvt.u16.u8 	%rs714, %rs713;
	mad.lo.s32 	%r4299, %r4297, %r2, %r4292;
	cvt.s64.s32 	%rd723, %r4299;
	add.s64 	%rd724, %rd4, %rd723;
	ld.global.nc.u8 	%rs715, [%rd724];
	cvt.u16.u8 	%rs716, %rs715;
	setp.lt.u16 	%p180, %rs714, %rs716;
	selp.b32 	%r4300, 262144, 0, %p180;
	or.b32  	%r4301, %r4300, %r4277;
	ld.const.v2.u32 	{%r4302, %r4303}, [c_brief_pairs+1432];
	shr.s32 	%r4304, %r4302, 8;
	add.s32 	%r4305, %r4304, %r8;
	max.s32 	%r4306, %r4305, 0;
	min.s32 	%r4307, %r4306, %r10;
	and.b32  	%r4308, %r4302, 255;
	add.s32 	%r4309, %r4308, %r9;
	max.s32 	%r4310, %r4309, 128;
	add.s32 	%r4311, %r4310, -128;
	min.s32 	%r4312, %r4311, %r11;
	shr.s32 	%r4313, %r4303, 8;
	add.s32 	%r4314, %r4313, %r8;
	max.s32 	%r4315, %r4314, 0;
	min.s32 	%r4316, %r4315, %r10;
	and.b32  	%r4317, %r4303, 255;
	add.s32 	%r4318, %r4317, %r9;
	max.s32 	%r4319, %r4318, 128;
	add.s32 	%r4320, %r4319, -128;
	min.s32 	%r4321, %r4320, %r11;
	mad.lo.s32 	%r4322, %r4312, %r2, %r4307;
	cvt.s64.s32 	%rd725, %r4322;
	add.s64 	%rd726, %rd4, %rd725;
	ld.global.nc.u8 	%rs717, [%rd726];
	cvt.u16.u8 	%rs718, %rs717;
	mad.lo.s32 	%r4323, %r4321, %r2, %r4316;
	cvt.s64.s32 	%rd727, %r4323;
	add.s64 	%rd728, %rd4, %rd727;
	ld.global.nc.u8 	%rs719, [%rd728];
	cvt.u16.u8 	%rs720, %rs719;
	setp.lt.u16 	%p181, %rs718, %rs720;
	selp.b32 	%r4324, 524288, 0, %p181;
	or.b32  	%r4325, %r4324, %r4301;
	ld.const.v2.u32 	{%r4326, %r4327}, [c_brief_pairs+1440];
	shr.s32 	%r4328, %r4326, 8;
	add.s32 	%r4329, %r4328, %r8;
	max.s32 	%r4330, %r4329, 0;
	min.s32 	%r4331, %r4330, %r10;
	and.b32  	%r4332, %r4326, 255;
	add.s32 	%r4333, %r4332, %r9;
	max.s32 	%r4334, %r4333, 128;
	add.s32 	%r4335, %r4334, -128;
	min.s32 	%r4336, %r4335, %r11;
	shr.s32 	%r4337, %r4327, 8;
	add.s32 	%r4338, %r4337, %r8;
	max.s32 	%r4339, %r4338, 0;
	min.s32 	%r4340, %r4339, %r10;
	and.b32  	%r4341, %r4327, 255;
	add.s32 	%r4342, %r4341, %r9;
	max.s32 	%r4343, %r4342, 128;
	add.s32 	%r4344, %r4343, -128;
	min.s32 	%r4345, %r4344, %r11;
	mad.lo.s32 	%r4346, %r4336, %r2, %r4331;
	cvt.s64.s32 	%rd729, %r4346;
	add.s64 	%rd730, %rd4, %rd729;
	ld.global.nc.u8 	%rs721, [%rd730];
	cvt.u16.u8 	%rs722, %rs721;
	mad.lo.s32 	%r4347, %r4345, %r2, %r4340;
	cvt.s64.s32 	%rd731, %r4347;
	add.s64 	%rd732, %rd4, %rd731;
	ld.global.nc.u8 	%rs723, [%rd732];
	cvt.u16.u8 	%rs724, %rs723;
	setp.lt.u16 	%p182, %rs722, %rs724;
	selp.b32 	%r4348, 1048576, 0, %p182;
	or.b32  	%r4349, %r4348, %r4325;
	ld.const.v2.u32 	{%r4350, %r4351}, [c_brief_pairs+1448];
	shr.s32 	%r4352, %r4350, 8;
	add.s32 	%r4353, %r4352, %r8;
	max.s32 	%r4354, %r4353, 0;
	min.s32 	%r4355, %r4354, %r10;
	and.b32  	%r4356, %r4350, 255;
	add.s32 	%r4357, %r4356, %r9;
	max.s32 	%r4358, %r4357, 128;
	add.s32 	%r4359, %r4358, -128;
	min.s32 	%r4360, %r4359, %r11;
	shr.s32 	%r4361, %r4351, 8;
	add.s32 	%r4362, %r4361, %r8;
	max.s32 	%r4363, %r4362, 0;
	min.s32 	%r4364, %r4363, %r10;
	and.b32  	%r4365, %r4351, 255;
	add.s32 	%r4366, %r4365, %r9;
	max.s32 	%r4367, %r4366, 128;
	add.s32 	%r4368, %r4367, -128;
	min.s32 	%r4369, %r4368, %r11;
	mad.lo.s32 	%r4370, %r4360, %r2, %r4355;
	cvt.s64.s32 	%rd733, %r4370;
	add.s64 	%rd734, %rd4, %rd733;
	ld.global.nc.u8 	%rs725, [%rd734];
	cvt.u16.u8 	%rs726, %rs725;
	mad.lo.s32 	%r4371, %r4369, %r2, %r4364;
	cvt.s64.s32 	%rd735, %r4371;
	add.s64 	%rd736, %rd4, %rd735;
	ld.global.nc.u8 	%rs727, [%rd736];
	cvt.u16.u8 	%rs728, %rs727;
	setp.lt.u16 	%p183, %rs726, %rs728;
	selp.b32 	%r4372, 2097152, 0, %p183;
	or.b32  	%r4373, %r4372, %r4349;
	ld.const.v2.u32 	{%r4374, %r4375}, [c_brief_pairs+1456];
	shr.s32 	%r4376, %r4374, 8;
	add.s32 	%r4377, %r4376, %r8;
	max.s32 	%r4378, %r4377, 0;
	min.s32 	%r4379, %r4378, %r10;
	and.b32  	%r4380, %r4374, 255;
	add.s32 	%r4381, %r4380, %r9;
	max.s32 	%r4382, %r4381, 128;
	add.s32 	%r4383, %r4382, -128;
	min.s32 	%r4384, %r4383, %r11;
	shr.s32 	%r4385, %r4375, 8;
	add.s32 	%r4386, %r4385, %r8;
	max.s32 	%r4387, %r4386, 0;
	min.s32 	%r4388, %r4387, %r10;
	and.b32  	%r4389, %r4375, 255;
	add.s32 	%r4390, %r4389, %r9;
	max.s32 	%r4391, %r4390, 128;
	add.s32 	%r4392, %r4391, -128;
	min.s32 	%r4393, %r4392, %r11;
	mad.lo.s32 	%r4394, %r4384, %r2, %r4379;
	cvt.s64.s32 	%rd737, %r4394;
	add.s64 	%rd738, %rd4, %rd737;
	ld.global.nc.u8 	%rs729, [%rd738];
	cvt.u16.u8 	%rs730, %rs729;
	mad.lo.s32 	%r4395, %r4393, %r2, %r4388;
	cvt.s64.s32 	%rd739, %r4395;
	add.s64 	%rd740, %rd4, %rd739;
	ld.global.nc.u8 	%rs731, [%rd740];
	cvt.u16.u8 	%rs732, %rs731;
	setp.lt.u16 	%p184, %rs730, %rs732;
	selp.b32 	%r4396, 4194304, 0, %p184;
	or.b32  	%r4397, %r4396, %r4373;
	ld.const.v2.u32 	{%r4398, %r4399}, [c_brief_pairs+1464];
	shr.s32 	%r4400, %r4398, 8;
	add.s32 	%r4401, %r4400, %r8;
	max.s32 	%r4402, %r4401, 0;
	min.s32 	%r4403, %r4402, %r10;
	and.b32  	%r4404, %r4398, 255;
	add.s32 	%r4405, %r4404, %r9;
	max.s32 	%r4406, %r4405, 128;
	add.s32 	%r4407, %r4406, -128;
	min.s32 	%r4408, %r4407, %r11;
	shr.s32 	%r4409, %r4399, 8;
	add.s32 	%r4410, %r4409, %r8;
	max.s32 	%r4411, %r4410, 0;
	min.s32 	%r4412, %r4411, %r10;
	and.b32  	%r4413, %r4399, 255;
	add.s32 	%r4414, %r4413, %r9;
	max.s32 	%r4415, %r4414, 128;
	add.s32 	%r4416, %r4415, -128;
	min.s32 	%r4417, %r4416, %r11;
	mad.lo.s32 	%r4418, %r4408, %r2, %r4403;
	cvt.s64.s32 	%rd741, %r4418;
	add.s64 	%rd742, %rd4, %rd741;
	ld.global.nc.u8 	%rs733, [%rd742];
	cvt.u16.u8 	%rs734, %rs733;
	mad.lo.s32 	%r4419, %r4417, %r2, %r4412;
	cvt.s64.s32 	%rd743, %r4419;
	add.s64 	%rd744, %rd4, %rd743;
	ld.global.nc.u8 	%rs735, [%rd744];
	cvt.u16.u8 	%rs736, %rs735;
	setp.lt.u16 	%p185, %rs734, %rs736;
	selp.b32 	%r4420, 8388608, 0, %p185;
	or.b32  	%r4421, %r4420, %r4397;
	ld.const.v2.u32 	{%r4422, %r4423}, [c_brief_pairs+1472];
	shr.s32 	%r4424, %r4422, 8;
	add.s32 	%r4425, %r4424, %r8;
	max.s32 	%r4426, %r4425, 0;
	min.s32 	%r4427, %r4426, %r10;
	and.b32  	%r4428, %r4422, 255;
	add.s32 	%r4429, %r4428, %r9;
	max.s32 	%r4430, %r4429, 128;
	add.s32 	%r4431, %r4430, -128;
	min.s32 	%r4432, %r4431, %r11;
	shr.s32 	%r4433, %r4423, 8;
	add.s32 	%r4434, %r4433, %r8;
	max.s32 	%r4435, %r4434, 0;
	min.s32 	%r4436, %r4435, %r10;
	and.b32  	%r4437, %r4423, 255;
	add.s32 	%r4438, %r4437, %r9;
	max.s32 	%r4439, %r4438, 128;
	add.s32 	%r4440, %r4439, -128;
	min.s32 	%r4441, %r4440, %r11;
	mad.lo.s32 	%r4442, %r4432, %r2, %r4427;
	cvt.s64.s32 	%rd745, %r4442;
	add.s64 	%rd746, %rd4, %rd745;
	ld.global.nc.u8 	%rs737, [%rd746];
	cvt.u16.u8 	%rs738, %rs737;
	mad.lo.s32 	%r4443, %r4441, %r2, %r4436;
	cvt.s64.s32 	%rd747, %r4443;
	add.s64 	%rd748, %rd4, %rd747;
	ld.global.nc.u8 	%rs739, [%rd748];
	cvt.u16.u8 	%rs740, %rs739;
	setp.lt.u16 	%p186, %rs738, %rs740;
	selp.b32 	%r4444, 16777216, 0, %p186;
	or.b32  	%r4445, %r4444, %r4421;
	ld.const.v2.u32 	{%r4446, %r4447}, [c_brief_pairs+1480];
	shr.s32 	%r4448, %r4446, 8;
	add.s32 	%r4449, %r4448, %r8;
	max.s32 	%r4450, %r4449, 0;
	min.s32 	%r4451, %r4450, %r10;
	and.b32  	%r4452, %r4446, 255;
	add.s32 	%r4453, %r4452, %r9;
	max.s32 	%r4454, %r4453, 128;
	add.s32 	%r4455, %r4454, -128;
	min.s32 	%r4456, %r4455, %r11;
	shr.s32 	%r4457, %r4447, 8;
	add.s32 	%r4458, %r4457, %r8;
	max.s32 	%r4459, %r4458, 0;
	min.s32 	%r4460, %r4459, %r10;
	and.b32  	%r4461, %r4447, 255;
	add.s32 	%r4462, %r4461, %r9;
	max.s32 	%r4463, %r4462, 128;
	add.s32 	%r4464, %r4463, -128;
	min.s32 	%r4465, %r4464, %r11;
	mad.lo.s32 	%r4466, %r4456, %r2, %r4451;
	cvt.s64.s32 	%rd749, %r4466;
	add.s64 	%rd750, %rd4, %rd749;
	ld.global.nc.u8 	%rs741, [%rd750];
	cvt.u16.u8 	%rs742, %rs741;
	mad.lo.s32 	%r4467, %r4465, %r2, %r4460;
	cvt.s64.s32 	%rd751, %r4467;
	add.s64 	%rd752, %rd4, %rd751;
	ld.global.nc.u8 	%rs743, [%rd752];
	cvt.u16.u8 	%rs744, %rs743;
	setp.lt.u16 	%p187, %rs742, %rs744;
	selp.b32 	%r4468, 33554432, 0, %p187;
	or.b32  	%r4469, %r4468, %r4445;
	ld.const.v2.u32 	{%r4470, %r4471}, [c_brief_pairs+1488];
	shr.s32 	%r4472, %r4470, 8;
	add.s32 	%r4473, %r4472, %r8;
	max.s32 	%r4474, %r4473, 0;
	min.s32 	%r4475, %r4474, %r10;
	and.b32  	%r4476, %r4470, 255;
	add.s32 	%r4477, %r4476, %r9;
	max.s32 	%r4478, %r4477, 128;
	add.s32 	%r4479, %r4478, -128;
	min.s32 	%r4480, %r4479, %r11;
	shr.s32 	%r4481, %r4471, 8;
	add.s32 	%r4482, %r4481, %r8;
	max.s32 	%r4483, %r4482, 0;
	min.s32 	%r4484, %r4483, %r10;
	and.b32  	%r4485, %r4471, 255;
	add.s32 	%r4486, %r4485, %r9;
	max.s32 	%r4487, %r4486, 128;
	add.s32 	%r4488, %r4487, -128;
	min.s32 	%r4489, %r4488, %r11;
	mad.lo.s32 	%r4490, %r4480, %r2, %r4475;
	cvt.s64.s32 	%rd753, %r4490;
	add.s64 	%rd754, %rd4, %rd753;
	ld.global.nc.u8 	%rs745, [%rd754];
	cvt.u16.u8 	%rs746, %rs745;
	mad.lo.s32 	%r4491, %r4489, %r2, %r4484;
	cvt.s64.s32 	%rd755, %r4491;
	add.s64 	%rd756, %rd4, %rd755;
	ld.global.nc.u8 	%rs747, [%rd756];
	cvt.u16.u8 	%rs748, %rs747;
	setp.lt.u16 	%p188, %rs746, %rs748;
	selp.b32 	%r4492, 67108864, 0, %p188;
	or.b32  	%r4493, %r4492, %r4469;
	ld.const.v2.u32 	{%r4494, %r4495}, [c_brief_pairs+1496];
	shr.s32 	%r4496, %r4494, 8;
	add.s32 	%r4497, %r4496, %r8;
	max.s32 	%r4498, %r4497, 0;
	min.s32 	%r4499, %r4498, %r10;
	and.b32  	%r4500, %r4494, 255;
	add.s32 	%r4501, %r4500, %r9;
	max.s32 	%r4502, %r4501, 128;
	add.s32 	%r4503, %r4502, -128;
	min.s32 	%r4504, %r4503, %r11;
	shr.s32 	%r4505, %r4495, 8;
	add.s32 	%r4506, %r4505, %r8;
	max.s32 	%r4507, %r4506, 0;
	min.s32 	%r4508, %r4507, %r10;
	and.b32  	%r4509, %r4495, 255;
	add.s32 	%r4510, %r4509, %r9;
	max.s32 	%r4511, %r4510, 128;
	add.s32 	%r4512, %r4511, -128;
	min.s32 	%r4513, %r4512, %r11;
	mad.lo.s32 	%r4514, %r4504, %r2, %r4499;
	cvt.s64.s32 	%rd757, %r4514;
	add.s64 	%rd758, %rd4, %rd757;
	ld.global.nc.u8 	%rs749, [%rd758];
	cvt.u16.u8 	%rs750, %rs749;
	mad.lo.s32 	%r4515, %r4513, %r2, %r4508;
	cvt.s64.s32 	%rd759, %r4515;
	add.s64 	%rd760, %rd4, %rd759;
	ld.global.nc.u8 	%rs751, [%rd760];
	cvt.u16.u8 	%rs752, %rs751;
	setp.lt.u16 	%p189, %rs750, %rs752;
	selp.b32 	%r4516, 134217728, 0, %p189;
	or.b32  	%r4517, %r4516, %r4493;
	ld.const.v2.u32 	{%r4518, %r4519}, [c_brief_pairs+1504];
	shr.s32 	%r4520, %r4518, 8;
	add.s32 	%r4521, %r4520, %r8;
	max.s32 	%r4522, %r4521, 0;
	min.s32 	%r4523, %r4522, %r10;
	and.b32  	%r4524, %r4518, 255;
	add.s32 	%r4525, %r4524, %r9;
	max.s32 	%r4526, %r4525, 128;
	add.s32 	%r4527, %r4526, -128;
	min.s32 	%r4528, %r4527, %r11;
	shr.s32 	%r4529, %r4519, 8;
	add.s32 	%r4530, %r4529, %r8;
	max.s32 	%r4531, %r4530, 0;
	min.s32 	%r4532, %r4531, %r10;
	and.b32  	%r4533, %r4519, 255;
	add.s32 	%r4534, %r4533, %r9;
	max.s32 	%r4535, %r4534, 128;
	add.s32 	%r4536, %r4535, -128;
	min.s32 	%r4537, %r4536, %r11;
	mad.lo.s32 	%r4538, %r4528, %r2, %r4523;
	cvt.s64.s32 	%rd761, %r4538;
	add.s64 	%rd762, %rd4, %rd761;
	ld.global.nc.u8 	%rs753, [%rd762];
	cvt.u16.u8 	%rs754, %rs753;
	mad.lo.s32 	%r4539, %r4537, %r2, %r4532;
	cvt.s64.s32 	%rd763, %r4539;
	add.s64 	%rd764, %rd4, %rd763;
	ld.global.nc.u8 	%rs755, [%rd764];
	cvt.u16.u8 	%rs756, %rs755;
	setp.lt.u16 	%p190, %rs754, %rs756;
	selp.b32 	%r4540, 268435456, 0, %p190;
	or.b32  	%r4541, %r4540, %r4517;
	ld.const.v2.u32 	{%r4542, %r4543}, [c_brief_pairs+1512];
	shr.s32 	%r4544, %r4542, 8;
	add.s32 	%r4545, %r4544, %r8;
	max.s32 	%r4546, %r4545, 0;
	min.s32 	%r4547, %r4546, %r10;
	and.b32  	%r4548, %r4542, 255;
	add.s32 	%r4549, %r4548, %r9;
	max.s32 	%r4550, %r4549, 128;
	add.s32 	%r4551, %r4550, -128;
	min.s32 	%r4552, %r4551, %r11;
	shr.s32 	%r4553, %r4543, 8;
	add.s32 	%r4554, %r4553, %r8;
	max.s32 	%r4555, %r4554, 0;
	min.s32 	%r4556, %r4555, %r10;
	and.b32  	%r4557, %r4543, 255;
	add.s32 	%r4558, %r4557, %r9;
	max.s32 	%r4559, %r4558, 128;
	add.s32 	%r4560, %r4559, -128;
	min.s32 	%r4561, %r4560, %r11;
	mad.lo.s32 	%r4562, %r4552, %r2, %r4547;
	cvt.s64.s32 	%rd765, %r4562;
	add.s64 	%rd766, %rd4, %rd765;
	ld.global.nc.u8 	%rs757, [%rd766];
	cvt.u16.u8 	%rs758, %rs757;
	mad.lo.s32 	%r4563, %r4561, %r2, %r4556;
	cvt.s64.s32 	%rd767, %r4563;
	add.s64 	%rd768, %rd4, %rd767;
	ld.global.nc.u8 	%rs759, [%rd768];
	cvt.u16.u8 	%rs760, %rs759;
	setp.lt.u16 	%p191, %rs758, %rs760;
	selp.b32 	%r4564, 536870912, 0, %p191;
	or.b32  	%r4565, %r4564, %r4541;
	ld.const.v2.u32 	{%r4566, %r4567}, [c_brief_pairs+1520];
	shr.s32 	%r4568, %r4566, 8;
	add.s32 	%r4569, %r4568, %r8;
	max.s32 	%r4570, %r4569, 0;
	min.s32 	%r4571, %r4570, %r10;
	and.b32  	%r4572, %r4566, 255;
	add.s32 	%r4573, %r4572, %r9;
	max.s32 	%r4574, %r4573, 128;
	add.s32 	%r4575, %r4574, -128;
	min.s32 	%r4576, %r4575, %r11;
	shr.s32 	%r4577, %r4567, 8;
	add.s32 	%r4578, %r4577, %r8;
	max.s32 	%r4579, %r4578, 0;
	min.s32 	%r4580, %r4579, %r10;
	and.b32  	%r4581, %r4567, 255;
	add.s32 	%r4582, %r4581, %r9;
	max.s32 	%r4583, %r4582, 128;
	add.s32 	%r4584, %r4583, -128;
	min.s32 	%r4585, %r4584, %r11;
	mad.lo.s32 	%r4586, %r4576, %r2, %r4571;
	cvt.s64.s32 	%rd769, %r4586;
	add.s64 	%rd770, %rd4, %rd769;
	ld.global.nc.u8 	%rs761, [%rd770];
	cvt.u16.u8 	%rs762, %rs761;
	mad.lo.s32 	%r4587, %r4585, %r2, %r4580;
	cvt.s64.s32 	%rd771, %r4587;
	add.s64 	%rd772, %rd4, %rd771;
	ld.global.nc.u8 	%rs763, [%rd772];
	cvt.u16.u8 	%rs764, %rs763;
	setp.lt.u16 	%p192, %rs762, %rs764;
	selp.b32 	%r4588, 1073741824, 0, %p192;
	or.b32  	%r4589, %r4588, %r4565;
	ld.const.v2.u32 	{%r4590, %r4591}, [c_brief_pairs+1528];
	shr.s32 	%r4592, %r4590, 8;
	add.s32 	%r4593, %r4592, %r8;
	max.s32 	%r4594, %r4593, 0;
	min.s32 	%r4595, %r4594, %r10;
	and.b32  	%r4596, %r4590, 255;
	add.s32 	%r4597, %r4596, %r9;
	max.s32 	%r4598, %r4597, 128;
	add.s32 	%r4599, %r4598, -128;
	min.s32 	%r4600, %r4599, %r11;
	shr.s32 	%r4601, %r4591, 8;
	add.s32 	%r4602, %r4601, %r8;
	max.s32 	%r4603, %r4602, 0;
	min.s32 	%r4604, %r4603, %r10;
	and.b32  	%r4605, %r4591, 255;
	add.s32 	%r4606, %r4605, %r9;
	max.s32 	%r4607, %r4606, 128;
	add.s32 	%r4608, %r4607, -128;
	min.s32 	%r4609, %r4608, %r11;
	mad.lo.s32 	%r4610, %r4600, %r2, %r4595;
	cvt.s64.s32 	%rd773, %r4610;
	add.s64 	%rd774, %rd4, %rd773;
	ld.global.nc.u8 	%rs765, [%rd774];
	cvt.u16.u8 	%rs766, %rs765;
	mad.lo.s32 	%r4611, %r4609, %r2, %r4604;
	cvt.s64.s32 	%rd775, %r4611;
	add.s64 	%rd776, %rd4, %rd775;
	ld.global.nc.u8 	%rs767, [%rd776];
	cvt.u16.u8 	%rs768, %rs767;
	setp.lt.u16 	%p193, %rs766, %rs768;
	selp.b32 	%r4612, -2147483648, 0, %p193;
	or.b32  	%r4613, %r4612, %r4589;
	ld.const.v2.u32 	{%r4614, %r4615}, [c_brief_pairs+1536];
	shr.s32 	%r4616, %r4614, 8;
	add.s32 	%r4617, %r4616, %r8;
	max.s32 	%r4618, %r4617, 0;
	min.s32 	%r4619, %r4618, %r10;
	and.b32  	%r4620, %r4614, 255;
	add.s32 	%r4621, %r4620, %r9;
	max.s32 	%r4622, %r4621, 128;
	add.s32 	%r4623, %r4622, -128;
	min.s32 	%r4624, %r4623, %r11;
	shr.s32 	%r4625, %r4615, 8;
	add.s32 	%r4626, %r4625, %r8;
	max.s32 	%r4627, %r4626, 0;
	min.s32 	%r4628, %r4627, %r10;
	and.b32  	%r4629, %r4615, 255;
	add.s32 	%r4630, %r4629, %r9;
	max.s32 	%r4631, %r4630, 128;
	add.s32 	%r4632, %r4631, -128;
	min.s32 	%r4633, %r4632, %r11;
	mad.lo.s32 	%r4634, %r4624, %r2, %r4619;
	cvt.s64.s32 	%rd777, %r4634;
	add.s64 	%rd778, %rd4, %rd777;
	ld.global.nc.u8 	%rs769, [%rd778];
	cvt.u16.u8 	%rs770, %rs769;
	mad.lo.s32 	%r4635, %r4633, %r2, %r4628;
	cvt.s64.s32 	%rd779, %r4635;
	add.s64 	%rd780, %rd4, %rd779;
	ld.global.nc.u8 	%rs771, [%rd780];
	cvt.u16.u8 	%rs772, %rs771;
	setp.lt.u16 	%p194, %rs770, %rs772;
	selp.u32 	%r4636, 1, 0, %p194;
	ld.const.v2.u32 	{%r4637, %r4638}, [c_brief_pairs+1544];
	shr.s32 	%r4639, %r4637, 8;
	add.s32 	%r4640, %r4639, %r8;
	max.s32 	%r4641, %r4640, 0;
	min.s32 	%r4642, %r4641, %r10;
	and.b32  	%r4643, %r4637, 255;
	add.s32 	%r4644, %r4643, %r9;
	max.s32 	%r4645, %r4644, 128;
	add.s32 	%r4646, %r4645, -128;
	min.s32 	%r4647, %r4646, %r11;
	shr.s32 	%r4648, %r4638, 8;
	add.s32 	%r4649, %r4648, %r8;
	max.s32 	%r4650, %r4649, 0;
	min.s32 	%r4651, %r4650, %r10;
	and.b32  	%r4652, %r4638, 255;
	add.s32 	%r4653, %r4652, %r9;
	max.s32 	%r4654, %r4653, 128;
	add.s32 	%r4655, %r4654, -128;
	min.s32 	%r4656, %r4655, %r11;
	mad.lo.s32 	%r4657, %r4647, %r2, %r4642;
	cvt.s64.s32 	%rd781, %r4657;
	add.s64 	%rd782, %rd4, %rd781;
	ld.global.nc.u8 	%rs773, [%rd782];
	cvt.u16.u8 	%rs774, %rs773;
	mad.lo.s32 	%r4658, %r4656, %r2, %r4651;
	cvt.s64.s32 	%rd783, %r4658;
	add.s64 	%rd784, %rd4, %rd783;
	ld.global.nc.u8 	%rs775, [%rd784];
	cvt.u16.u8 	%rs776, %rs775;
	setp.lt.u16 	%p195, %rs774, %rs776;
	selp.b32 	%r4659, 2, 0, %p195;
	or.b32  	%r4660, %r4659, %r4636;
	ld.const.v2.u32 	{%r4661, %r4662}, [c_brief_pairs+1552];
	shr.s32 	%r4663, %r4661, 8;
	add.s32 	%r4664, %r4663, %r8;
	max.s32 	%r4665, %r4664, 0;
	min.s32 	%r4666, %r4665, %r10;
	and.b32  	%r4667, %r4661, 255;
	add.s32 	%r4668, %r4667, %r9;
	max.s32 	%r4669, %r4668, 128;
	add.s32 	%r4670, %r4669, -128;
	min.s32 	%r4671, %r4670, %r11;
	shr.s32 	%r4672, %r4662, 8;
	add.s32 	%r4673, %r4672, %r8;
	max.s32 	%r4674, %r4673, 0;
	min.s32 	%r4675, %r4674, %r10;
	and.b32  	%r4676, %r4662, 255;
	add.s32 	%r4677, %r4676, %r9;
	max.s32 	%r4678, %r4677, 128;
	add.s32 	%r4679, %r4678, -128;
	min.s32 	%r4680, %r4679, %r11;
	mad.lo.s32 	%r4681, %r4671, %r2, %r4666;
	cvt.s64.s32 	%rd785, %r4681;
	add.s64 	%rd786, %rd4, %rd785;
	ld.global.nc.u8 	%rs777, [%rd786];
	cvt.u16.u8 	%rs778, %rs777;
	mad.lo.s32 	%r4682, %r4680, %r2, %r4675;
	cvt.s64.s32 	%rd787, %r4682;
	add.s64 	%rd788, %rd4, %rd787;
	ld.global.nc.u8 	%rs779, [%rd788];
	cvt.u16.u8 	%rs780, %rs779;
	setp.lt.u16 	%p196, %rs778, %rs780;
	selp.b32 	%r4683, 4, 0, %p196;
	or.b32  	%r4684, %r4683, %r4660;
	ld.const.v2.u32 	{%r4685, %r4686}, [c_brief_pairs+1560];
	shr.s32 	%r4687, %r4685, 8;
	add.s32 	%r4688, %r4687, %r8;
	max.s32 	%r4689, %r4688, 0;
	min.s32 	%r4690, %r4689, %r10;
	and.b32  	%r4691, %r4685, 255;
	add.s32 	%r4692, %r4691, %r9;
	max.s32 	%r4693, %r4692, 128;
	add.s32 	%r4694, %r4693, -128;
	min.s32 	%r4695, %r4694, %r11;
	shr.s32 	%r4696, %r4686, 8;
	add.s32 	%r4697, %r4696, %r8;
	max.s32 	%r4698, %r4697, 0;
	min.s32 	%r4699, %r4698, %r10;
	and.b32  	%r4700, %r4686, 255;
	add.s32 	%r4701, %r4700, %r9;
	max.s32 	%r4702, %r4701, 128;
	add.s32 	%r4703, %r4702, -128;
	min.s32 	%r4704, %r4703, %r11;
	mad.lo.s32 	%r4705, %r4695, %r2, %r4690;
	cvt.s64.s32 	%rd789, %r4705;
	add.s64 	%rd790, %rd4, %rd789;
	ld.global.nc.u8 	%rs781, [%rd790];
	cvt.u16.u8 	%rs782, %rs781;
	mad.lo.s32 	%r4706, %r4704, %r2, %r4699;
	cvt.s64.s32 	%rd791, %r4706;
	add.s64 	%rd792, %rd4, %rd791;
	ld.global.nc.u8 	%rs783, [%rd792];
	cvt.u16.u8 	%rs784, %rs783;
	setp.lt.u16 	%p197, %rs782, %rs784;
	selp.b32 	%r4707, 8, 0, %p197;
	or.b32  	%r4708, %r4707, %r4684;
	ld.const.v2.u32 	{%r4709, %r4710}, [c_brief_pairs+1568];
	shr.s32 	%r4711, %r4709, 8;
	add.s32 	%r4712, %r4711, %r8;
	max.s32 	%r4713, %r4712, 0;
	min.s32 	%r4714, %r4713, %r10;
	and.b32  	%r4715, %r4709, 255;
	add.s32 	%r4716, %r4715, %r9;
	max.s32 	%r4717, %r4716, 128;
	add.s32 	%r4718, %r4717, -128;
	min.s32 	%r4719, %r4718, %r11;
	shr.s32 	%r4720, %r4710, 8;
	add.s32 	%r4721, %r4720, %r8;
	max.s32 	%r4722, %r4721, 0;
	min.s32 	%r4723, %r4722, %r10;
	and.b32  	%r4724, %r4710, 255;
	add.s32 	%r4725, %r4724, %r9;
	max.s32 	%r4726, %r4725, 128;
	add.s32 	%r4727, %r4726, -128;
	min.s32 	%r4728, %r4727, %r11;
	mad.lo.s32 	%r4729, %r4719, %r2, %r4714;
	cvt.s64.s32 	%rd793, %r4729;
	add.s64 	%rd794, %rd4, %rd793;
	ld.global.nc.u8 	%rs785, [%rd794];
	cvt.u16.u8 	%rs786, %rs785;
	mad.lo.s32 	%r4730, %r4728, %r2, %r4723;
	cvt.s64.s32 	%rd795, %r4730;
	add.s64 	%rd796, %rd4, %rd795;
	ld.global.nc.u8 	%rs787, [%rd796];
	cvt.u16.u8 	%rs788, %rs787;
	setp.lt.u16 	%p198, %rs786, %rs788;
	selp.b32 	%r4731, 16, 0, %p198;
	or.b32  	%r4732, %r4731, %r4708;
	ld.const.v2.u32 	{%r4733, %r4734}, [c_brief_pairs+1576];
	shr.s32 	%r4735, %r4733, 8;
	add.s32 	%r4736, %r4735, %r8;
	max.s32 	%r4737, %r4736, 0;
	min.s32 	%r4738, %r4737, %r10;
	and.b32  	%r4739, %r4733, 255;
	add.s32 	%r4740, %r4739, %r9;
	max.s32 	%r4741, %r4740, 128;
	add.s32 	%r4742, %r4741, -128;
	min.s32 	%r4743, %r4742, %r11;
	shr.s32 	%r4744, %r4734, 8;
	add.s32 	%r4745, %r4744, %r8;
	max.s32 	%r4746, %r4745, 0;
	min.s32 	%r4747, %r4746, %r10;
	and.b32  	%r4748, %r4734, 255;
	add.s32 	%r4749, %r4748, %r9;
	max.s32 	%r4750, %r4749, 128;
	add.s32 	%r4751, %r4750, -128;
	min.s32 	%r4752, %r4751, %r11;
	mad.lo.s32 	%r4753, %r4743, %r2, %r4738;
	cvt.s64.s32 	%rd797, %r4753;
	add.s64 	%rd798, %rd4, %rd797;
	ld.global.nc.u8 	%rs789, [%rd798];
	cvt.u16.u8 	%rs790, %rs789;
	mad.lo.s32 	%r4754, %r4752, %r2, %r4747;
	cvt.s64.s32 	%rd799, %r4754;
	add.s64 	%rd800, %rd4, %rd799;
	ld.global.nc.u8 	%rs791, [%rd800];
	cvt.u16.u8 	%rs792, %rs791;
	setp.lt.u16 	%p199, %rs790, %rs792;
	selp.b32 	%r4755, 32, 0, %p199;
	or.b32  	%r4756, %r4755, %r4732;
	ld.const.v2.u32 	{%r4757, %r4758}, [c_brief_pairs+1584];
	shr.s32 	%r4759, %r4757, 8;
	add.s32 	%r4760, %r4759, %r8;
	max.s32 	%r4761, %r4760, 0;
	min.s32 	%r4762, %r4761, %r10;
	and.b32  	%r4763, %r4757, 255;
	add.s32 	%r4764, %r4763, %r9;
	max.s32 	%r4765, %r4764, 128;
	add.s32 	%r4766, %r4765, -128;
	min.s32 	%r4767, %r4766, %r11;
	shr.s32 	%r4768, %r4758, 8;
	add.s32 	%r4769, %r4768, %r8;
	max.s32 	%r4770, %r4769, 0;
	min.s32 	%r4771, %r4770, %r10;
	and.b32  	%r4772, %r4758, 255;
	add.s32 	%r4773, %r4772, %r9;
	max.s32 	%r4774, %r4773, 128;
	add.s32 	%r4775, %r4774, -128;
	min.s32 	%r4776, %r4775, %r11;
	mad.lo.s32 	%r4777, %r4767, %r2, %r4762;
	cvt.s64.s32 	%rd801, %r4777;
	add.s64 	%rd802, %rd4, %rd801;
	ld.global.nc.u8 	%rs793, [%rd802];
	cvt.u16.u8 	%rs794, %rs793;
	mad.lo.s32 	%r4778, %r4776, %r2, %r4771;
	cvt.s64.s32 	%rd803, %r4778;
	add.s64 	%rd804, %rd4, %rd803;
	ld.global.nc.u8 	%rs795, [%rd804];
	cvt.u16.u8 	%rs796, %rs795;
	setp.lt.u16 	%p200, %rs794, %rs796;
	selp.b32 	%r4779, 64, 0, %p200;
	or.b32  	%r4780, %r4779, %r4756;
	ld.const.v2.u32 	{%r4781, %r4782}, [c_brief_pairs+1592];
	shr.s32 	%r4783, %r4781, 8;
	add.s32 	%r4784, %r4783, %r8;
	max.s32 	%r4785, %r4784, 0;
	min.s32 	%r4786, %r4785, %r10;
	and.b32  	%r4787, %r4781, 255;
	add.s32 	%r4788, %r4787, %r9;
	max.s32 	%r4789, %r4788, 128;
	add.s32 	%r4790, %r4789, -128;
	min.s32 	%r4791, %r4790, %r11;
	shr.s32 	%r4792, %r4782, 8;
	add.s32 	%r4793, %r4792, %r8;
	max.s32 	%r4794, %r4793, 0;
	min.s32 	%r4795, %r4794, %r10;
	and.b32  	%r4796, %r4782, 255;
	add.s32 	%r4797, %r4796, %r9;
	max.s32 	%r4798, %r4797, 128;
	add.s32 	%r4799, %r4798, -128;
	min.s32 	%r4800, %r4799, %r11;
	mad.lo.s32 	%r4801, %r4791, %r2, %r4786;
	cvt.s64.s32 	%rd805, %r4801;
	add.s64 	%rd806, %rd4, %rd805;
	ld.global.nc.u8 	%rs797, [%rd806];
	cvt.u16.u8 	%rs798, %rs797;
	mad.lo.s32 	%r4802, %r4800, %r2, %r4795;
	cvt.s64.s32 	%rd807, %r4802;
	add.s64 	%rd808, %rd4, %rd807;
	ld.global.nc.u8 	%rs799, [%rd808];
	cvt.u16.u8 	%rs800, %rs799;
	setp.lt.u16 	%p201, %rs798, %rs800;
	selp.b32 	%r4803, 128, 0, %p201;
	or.b32  	%r4804, %r4803, %r4780;
	ld.const.v2.u32 	{%r4805, %r4806}, [c_brief_pairs+1600];
	shr.s32 	%r4807, %r4805, 8;
	add.s32 	%r4808, %r4807, %r8;
	max.s32 	%r4809, %r4808, 0;
	min.s32 	%r4810, %r4809, %r10;
	and.b32  	%r4811, %r4805, 255;
	add.s32 	%r4812, %r4811, %r9;
	max.s32 	%r4813, %r4812, 128;
	add.s32 	%r4814, %r4813, -128;
	min.s32 	%r4815, %r4814, %r11;
	shr.s32 	%r4816, %r4806, 8;
	add.s32 	%r4817, %r4816, %r8;
	max.s32 	%r4818, %r4817, 0;
	min.s32 	%r4819, %r4818, %r10;
	and.b32  	%r4820, %r4806, 255;
	add.s32 	%r4821, %r4820, %r9;
	max.s32 	%r4822, %r4821, 128;
	add.s32 	%r4823, %r4822, -128;
	min.s32 	%r4824, %r4823, %r11;
	mad.lo.s32 	%r4825, %r4815, %r2, %r4810;
	cvt.s64.s32 	%rd809, %r4825;
	add.s64 	%rd810, %rd4, %rd809;
	ld.global.nc.u8 	%rs801, [%rd810];
	cvt.u16.u8 	%rs802, %rs801;
	mad.lo.s32 	%r4826, %r4824, %r2, %r4819;
	cvt.s64.s32 	%rd811, %r4826;
	add.s64 	%rd812, %rd4, %rd811;
	ld.global.nc.u8 	%rs803, [%rd812];
	cvt.u16.u8 	%rs804, %rs803;
	setp.lt.u16 	%p202, %rs802, %rs804;
	selp.b32 	%r4827, 256, 0, %p202;
	or.b32  	%r4828, %r4827, %r4804;
	ld.const.v2.u32 	{%r4829, %r4830}, [c_brief_pairs+1608];
	shr.s32 	%r4831, %r4829, 8;
	add.s32 	%r4832, %r4831, %r8;
	max.s32 	%r4833, %r4832, 0;
	min.s32 	%r4834, %r4833, %r10;
	and.b32  	%r4835, %r4829, 255;
	add.s32 	%r4836, %r4835, %r9;
	max.s32 	%r4837, %r4836, 128;
	add.s32 	%r4838, %r4837, -128;
	min.s32 	%r4839, %r4838, %r11;
	shr.s32 	%r4840, %r4830, 8;
	add.s32 	%r4841, %r4840, %r8;
	max.s32 	%r4842, %r4841, 0;
	min.s32 	%r4843, %r4842, %r10;
	and.b32  	%r4844, %r4830, 255;
	add.s32 	%r4845, %r4844, %r9;
	max.s32 	%r4846, %r4845, 128;
	add.s32 	%r4847, %r4846, -128;
	min.s32 	%r4848, %r4847, %r11;
	mad.lo.s32 	%r4849, %r4839, %r2, %r4834;
	cvt.s64.s32 	%rd813, %r4849;
	add.s64 	%rd814, %rd4, %rd813;
	ld.global.nc.u8 	%rs805, [%rd814];
	cvt.u16.u8 	%rs806, %rs805;
	mad.lo.s32 	%r4850, %r4848, %r2, %r4843;
	cvt.s64.s32 	%rd815, %r4850;
	add.s64 	%rd816, %rd4, %rd815;
	ld.global.nc.u8 	%rs807, [%rd816];
	cvt.u16.u8 	%rs808, %rs807;
	setp.lt.u16 	%p203, %rs806, %rs808;
	selp.b32 	%r4851, 512, 0, %p203;
	or.b32  	%r4852, %r4851, %r4828;
	ld.const.v2.u32 	{%r4853, %r4854}, [c_brief_pairs+1616];
	shr.s32 	%r4855, %r4853, 8;
	add.s32 	%r4856, %r4855, %r8;
	max.s32 	%r4857, %r4856, 0;
	min.s32 	%r4858, %r4857, %r10;
	and.b32  	%r4859, %r4853, 255;
	add.s32 	%r4860, %r4859, %r9;
	max.s32 	%r4861, %r4860, 128;
	add.s32 	%r4862, %r4861, -128;
	min.s32 	%r4863, %r4862, %r11;
	shr.s32 	%r4864, %r4854, 8;
	add.s32 	%r4865, %r4864, %r8;
	max.s32 	%r4866, %r4865, 0;
	min.s32 	%r4867, %r4866, %r10;
	and.b32  	%r4868, %r4854, 255;
	add.s32 	%r4869, %r4868, %r9;
	max.s32 	%r4870, %r4869, 128;
	add.s32 	%r4871, %r4870, -128;
	min.s32 	%r4872, %r4871, %r11;
	mad.lo.s32 	%r4873, %r4863, %r2, %r4858;
	cvt.s64.s32 	%rd817, %r4873;
	add.s64 	%rd818, %rd4, %rd817;
	ld.global.nc.u8 	%rs809, [%rd818];
	cvt.u16.u8 	%rs810, %rs809;
	mad.lo.s32 	%r4874, %r4872, %r2, %r4867;
	cvt.s64.s32 	%rd819, %r4874;
	add.s64 	%rd820, %rd4, %rd819;
	ld.global.nc.u8 	%rs811, [%rd820];
	cvt.u16.u8 	%rs812, %rs811;
	setp.lt.u16 	%p204, %rs810, %rs812;
	selp.b32 	%r4875, 1024, 0, %p204;
	or.b32  	%r4876, %r4875, %r4852;
	ld.const.v2.u32 	{%r4877, %r4878}, [c_brief_pairs+1624];
	shr.s32 	%r4879, %r4877, 8;
	add.s32 	%r4880, %r4879, %r8;
	max.s32 	%r4881, %r4880, 0;
	min.s32 	%r4882, %r4881, %r10;
	and.b32  	%r4883, %r4877, 255;
	add.s32 	%r4884, %r4883, %r9;
	max.s32 	%r4885, %r4884, 128;
	add.s32 	%r4886, %r4885, -128;
	min.s32 	%r4887, %r4886, %r11;
	shr.s32 	%r4888, %r4878, 8;
	add.s32 	%r4889, %r4888, %r8;
	max.s32 	%r4890, %r4889, 0;
	min.s32 	%r4891, %r4890, %r10;
	and.b32  	%r4892, %r4878, 255;
	add.s32 	%r4893, %r4892, %r9;
	max.s32 	%r4894, %r4893, 128;
	add.s32 	%r4895, %r4894, -128;
	min.s32 	%r4896, %r4895, %r11;
	mad.lo.s32 	%r4897, %r4887, %r2, %r4882;
	cvt.s64.s32 	%rd821, %r4897;
	add.s64 	%rd822, %rd4, %rd821;
	ld.global.nc.u8 	%rs813, [%rd822];
	cvt.u16.u8 	%rs814, %rs813;
	mad.lo.s32 	%r4898, %r4896, %r2, %r4891;
	cvt.s64.s32 	%rd823, %r4898;
	add.s64 	%rd824, %rd4, %rd823;
	ld.global.nc.u8 	%rs815, [%rd824];
	cvt.u16.u8 	%rs816, %rs815;
	setp.lt.u16 	%p205, %rs814, %rs816;
	selp.b32 	%r4899, 2048, 0, %p205;
	or.b32  	%r4900, %r4899, %r4876;
	ld.const.v2.u32 	{%r4901, %r4902}, [c_brief_pairs+1632];
	shr.s32 	%r4903, %r4901, 8;
	add.s32 	%r4904, %r4903, %r8;
	max.s32 	%r4905, %r4904, 0;
	min.s32 	%r4906, %r4905, %r10;
	and.b32  	%r4907, %r4901, 255;
	add.s32 	%r4908, %r4907, %r9;
	max.s32 	%r4909, %r4908, 128;
	add.s32 	%r4910, %r4909, -128;
	min.s32 	%r4911, %r4910, %r11;
	shr.s32 	%r4912, %r4902, 8;
	add.s32 	%r4913, %r4912, %r8;
	max.s32 	%r4914, %r4913, 0;
	min.s32 	%r4915, %r4914, %r10;
	and.b32  	%r4916, %r4902, 255;
	add.s32 	%r4917, %r4916, %r9;
	max.s32 	%r4918, %r4917, 128;
	add.s32 	%r4919, %r4918, -128;
	min.s32 	%r4920, %r4919, %r11;
	mad.lo.s32 	%r4921, %r4911, %r2, %r4906;
	cvt.s64.s32 	%rd825, %r4921;
	add.s64 	%rd826, %rd4, %rd825;
	ld.global.nc.u8 	%rs817, [%rd826];
	cvt.u16.u8 	%rs818, %rs817;
	mad.lo.s32 	%r4922, %r4920, %r2, %r4915;
	cvt.s64.s32 	%rd827, %r4922;
	add.s64 	%rd828, %rd4, %rd827;
	ld.global.nc.u8 	%rs819, [%rd828];
	cvt.u16.u8 	%rs820, %rs819;
	setp.lt.u16 	%p206, %rs818, %rs820;
	selp.b32 	%r4923, 4096, 0, %p206;
	or.b32  	%r4924, %r4923, %r4900;
	ld.const.v2.u32 	{%r4925, %r4926}, [c_brief_pairs+1640];
	shr.s32 	%r4927, %r4925, 8;
	add.s32 	%r4928, %r4927, %r8;
	max.s32 	%r4929, %r4928, 0;
	min.s32 	%r4930, %r4929, %r10;
	and.b32  	%r4931, %r4925, 255;
	add.s32 	%r4932, %r4931, %r9;
	max.s32 	%r4933, %r4932, 128;
	add.s32 	%r4934, %r4933, -128;
	min.s32 	%r4935, %r4934, %r11;
	shr.s32 	%r4936, %r4926, 8;
	add.s32 	%r4937, %r4936, %r8;
	max.s32 	%r4938, %r4937, 0;
	min.s32 	%r4939, %r4938, %r10;
	and.b32  	%r4940, %r4926, 255;
	add.s32 	%r4941, %r4940, %r9;
	max.s32 	%r4942, %r4941, 128;
	add.s32 	%r4943, %r4942, -128;
	min.s32 	%r4944, %r4943, %r11;
	mad.lo.s32 	%r4945, %r4935, %r2, %r4930;
	cvt.s64.s32 	%rd829, %r4945;
	add.s64 	%rd830, %rd4, %rd829;
	ld.global.nc.u8 	%rs821, [%rd830];
	cvt.u16.u8 	%rs822, %rs821;
	mad.lo.s32 	%r4946, %r4944, %r2, %r4939;
	cvt.s64.s32 	%rd831, %r4946;
	add.s64 	%rd832, %rd4, %rd831;
	ld.global.nc.u8 	%rs823, [%rd832];
	cvt.u16.u8 	%rs824, %rs823;
	setp.lt.u16 	%p207, %rs822, %rs824;
	selp.b32 	%r4947, 8192, 0, %p207;
	or.b32  	%r4948, %r4947, %r4924;
	ld.const.v2.u32 	{%r4949, %r4950}, [c_brief_pairs+1648];
	shr.s32 	%r4951, %r4949, 8;
	add.s32 	%r4952, %r4951, %r8;
	max.s32 	%r4953, %r4952, 0;
	min.s32 	%r4954, %r4953, %r10;
	and.b32  	%r4955, %r4949, 255;
	add.s32 	%r4956, %r4955, %r9;
	max.s32 	%r4957, %r4956, 128;
	add.s32 	%r4958, %r4957, -128;
	min.s32 	%r4959, %r4958, %r11;
	shr.s32 	%r4960, %r4950, 8;
	add.s32 	%r4961, %r4960, %r8;
	max.s32 	%r4962, %r4961, 0;
	min.s32 	%r4963, %r4962, %r10;
	and.b32  	%r4964, %r4950, 255;
	add.s32 	%r4965, %r4964, %r9;
	max.s32 	%r4966, %r4965, 128;
	add.s32 	%r4967, %r4966, -128;
	min.s32 	%r4968, %r4967, %r11;
	mad.lo.s32 	%r4969, %r4959, %r2, %r4954;
	cvt.s64.s32 	%rd833, %r4969;
	add.s64 	%rd834, %rd4, %rd833;
	ld.global.nc.u8 	%rs825, [%rd834];
	cvt.u16.u8 	%rs826, %rs825;
	mad.lo.s32 	%r4970, %r4968, %r2, %r4963;
	cvt.s64.s32 	%rd835, %r4970;
	add.s64 	%rd836, %rd4, %rd835;
	ld.global.nc.u8 	%rs827, [%rd836];
	cvt.u16.u8 	%rs828, %rs827;
	setp.lt.u16 	%p208, %rs826, %rs828;
	selp.b32 	%r4971, 16384, 0, %p208;
	or.b32  	%r4972, %r4971, %r4948;
	ld.const.v2.u32 	{%r4973, %r4974}, [c_brief_pairs+1656];
	shr.s32 	%r4975, %r4973, 8;
	add.s32 	%r4976, %r4975, %r8;
	max.s32 	%r4977, %r4976, 0;
	min.s32 	%r4978, %r4977, %r10;
	and.b32  	%r4979, %r4973, 255;
	add.s32 	%r4980, %r4979, %r9;
	max.s32 	%r4981, %r4980, 128;
	add.s32 	%r4982, %r4981, -128;
	min.s32 	%r4983, %r4982, %r11;
	shr.s32 	%r4984, %r4974, 8;
	add.s32 	%r4985, %r4984, %r8;
	max.s32 	%r4986, %r4985, 0;
	min.s32 	%r4987, %r4986, %r10;
	and.b32  	%r4988, %r4974, 255;
	add.s32 	%r4989, %r4988, %r9;
	max.s32 	%r4990, %r4989, 128;
	add.s32 	%r4991, %r4990, -128;
	min.s32 	%r4992, %r4991, %r11;
	mad.lo.s32 	%r4993, %r4983, %r2, %r4978;
	cvt.s64.s32 	%rd837, %r4993;
	add.s64 	%rd838, %rd4, %rd837;
	ld.global.nc.u8 	%rs829, [%rd838];
	cvt.u16.u8 	%rs830, %rs829;
	mad.lo.s32 	%r4994, %r4992, %r2, %r4987;
	cvt.s64.s32 	%rd839, %r4994;
	add.s64 	%rd840, %rd4, %rd839;
	ld.global.nc.u8 	%rs831, [%rd840];
	cvt.u16.u8 	%rs832, %rs831;
	setp.lt.u16 	%p209, %rs830, %rs832;
	selp.b32 	%r4995, 32768, 0, %p209;
	or.b32  	%r4996, %r4995, %r4972;
	ld.const.v2.u32 	{%r4997, %r4998}, [c_brief_pairs+1664];
	shr.s32 	%r4999, %r4997, 8;
	add.s32 	%r5000, %r4999, %r8;
	max.s32 	%r5001, %r5000, 0;
	min.s32 	%r5002, %r5001, %r10;
	and.b32  	%r5003, %r4997, 255;
	add.s32 	%r5004, %r5003, %r9;
	max.s32 	%r5005, %r5004, 128;
	add.s32 	%r5006, %r5005, -128;
	min.s32 	%r5007, %r5006, %r11;
	shr.s32 	%r5008, %r4998, 8;
	add.s32 	%r5009, %r5008, %r8;
	max.s32 	%r5010, %r5009, 0;
	min.s32 	%r5011, %r5010, %r10;
	and.b32  	%r5012, %r4998, 255;
	add.s32 	%r5013, %r5012, %r9;
	max.s32 	%r5014, %r5013, 128;
	add.s32 	%r5015, %r5014, -128;
	min.s32 	%r5016, %r5015, %r11;
	mad.lo.s32 	%r5017, %r5007, %r2, %r5002;
	cvt.s64.s32 	%rd841, %r5017;
	add.s64 	%rd842, %rd4, %rd841;
	ld.global.nc.u8 	%rs833, [%rd842];
	cvt.u16.u8 	%rs834, %rs833;
	mad.lo.s32 	%r5018, %r5016, %r2, %r5011;
	cvt.s64.s32 	%rd843, %r5018;
	add.s64 	%rd844, %rd4, %rd843;
	ld.global.nc.u8 	%rs835, [%rd844];
	cvt.u16.u8 	%rs836, %rs835;
	setp.lt.u16 	%p210, %rs834, %rs836;
	selp.b32 	%r5019, 65536, 0, %p210;
	or.b32  	%r5020, %r5019, %r4996;
	ld.const.v2.u32 	{%r5021, %r5022}, [c_brief_pairs+1672];
	shr.s32 	%r5023, %r5021, 8;
	add.s32 	%r5024, %r5023, %r8;
	max.s32 	%r5025, %r5024, 0;
	min.s32 	%r5026, %r5025, %r10;
	and.b32  	%r5027, %r5021, 255;
	add.s32 	%r5028, %r5027, %r9;
	max.s32 	%r5029, %r5028, 128;
	add.s32 	%r5030, %r5029, -128;
	min.s32 	%r5031, %r5030, %r11;
	shr.s32 	%r5032, %r5022, 8;
	add.s32 	%r5033, %r5032, %r8;
	max.s32 	%r5034, %r5033, 0;
	min.s32 	%r5035, %r5034, %r10;
	and.b32  	%r5036, %r5022, 255;
	add.s32 	%r5037, %r5036, %r9;
	max.s32 	%r5038, %r5037, 128;
	add.s32 	%r5039, %r5038, -128;
	min.s32 	%r5040, %r5039, %r11;
	mad.lo.s32 	%r5041, %r5031, %r2, %r5026;
	cvt.s64.s32 	%rd845, %r5041;
	add.s64 	%rd846, %rd4, %rd845;
	ld.global.nc.u8 	%rs837, [%rd846];
	cvt.u16.u8 	%rs838, %rs837;
	mad.lo.s32 	%r5042, %r5040, %r2, %r5035;
	cvt.s64.s32 	%rd847, %r5042;
	add.s64 	%rd848, %rd4, %rd847;
	ld.global.nc.u8 	%rs839, [%rd848];
	cvt.u16.u8 	%rs840, %rs839;
	setp.lt.u16 	%p211, %rs838, %rs840;
	selp.b32 	%r5043, 131072, 0, %p211;
	or.b32  	%r5044, %r5043, %r5020;
	ld.const.v2.u32 	{%r5045, %r5046}, [c_brief_pairs+1680];
	shr.s32 	%r5047, %r5045, 8;
	add.s32 	%r5048, %r5047, %r8;
	max.s32 	%r5049, %r5048, 0;
	min.s32 	%r5050, %r5049, %r10;
	and.b32  	%r5051, %r5045, 255;
	add.s32 	%r5052, %r5051, %r9;
	max.s32 	%r5053, %r5052, 128;
	add.s32 	%r5054, %r5053, -128;
	min.s32 	%r5055, %r5054, %r11;
	shr.s32 	%r5056, %r5046, 8;
	add.s32 	%r5057, %r5056, %r8;
	max.s32 	%r5058, %r5057, 0;
	min.s32 	%r5059, %r5058, %r10;
	and.b32  	%r5060, %r5046, 255;
	add.s32 	%r5061, %r5060, %r9;
	max.s32 	%r5062, %r5061, 128;
	add.s32 	%r5063, %r5062, -128;
	min.s32 	%r5064, %r5063, %r11;
	mad.lo.s32 	%r5065, %r5055, %r2, %r5050;
	cvt.s64.s32 	%rd849, %r5065;
	add.s64 	%rd850, %rd4, %rd849;
	ld.global.nc.u8 	%rs841, [%rd850];
	cvt.u16.u8 	%rs842, %rs841;
	mad.lo.s32 	%r5066, %r5064, %r2, %r5059;
	cvt.s64.s32 	%rd851, %r5066;
	add.s64 	%rd852, %rd4, %rd851;
	ld.global.nc.u8 	%rs843, [%rd852];
	cvt.u16.u8 	%rs844, %rs843;
	setp.lt.u16 	%p212, %rs842, %rs844;
	selp.b32 	%r5067, 262144, 0, %p212;
	or.b32  	%r5068, %r5067, %r5044;
	ld.const.v2.u32 	{%r5069, %r5070}, [c_brief_pairs+1688];
	shr.s32 	%r5071, %r5069, 8;
	add.s32 	%r5072, %r5071, %r8;
	max.s32 	%r5073, %r5072, 0;
	min.s32 	%r5074, %r5073, %r10;
	and.b32  	%r5075, %r5069, 255;
	add.s32 	%r5076, %r5075, %r9;
	max.s32 	%r5077, %r5076, 128;
	add.s32 	%r5078, %r5077, -128;
	min.s32 	%r5079, %r5078, %r11;
	shr.s32 	%r5080, %r5070, 8;
	add.s32 	%r5081, %r5080, %r8;
	max.s32 	%r5082, %r5081, 0;
	min.s32 	%r5083, %r5082, %r10;
	and.b32  	%r5084, %r5070, 255;
	add.s32 	%r5085, %r5084, %r9;
	max.s32 	%r5086, %r5085, 128;
	add.s32 	%r5087, %r5086, -128;
	min.s32 	%r5088, %r5087, %r11;
	mad.lo.s32 	%r5089, %r5079, %r2, %r5074;
	cvt.s64.s32 	%rd853, %r5089;
	add.s64 	%rd854, %rd4, %rd853;
	ld.global.nc.u8 	%rs845, [%rd854];
	cvt.u16.u8 	%rs846, %rs845;
	mad.lo.s32 	%r5090, %r5088, %r2, %r5083;
	cvt.s64.s32 	%rd855, %r5090;
	add.s64 	%rd856, %rd4, %rd855;
	ld.global.nc.u8 	%rs847, [%rd856];
	cvt.u16.u8 	%rs848, %rs847;
	setp.lt.u16 	%p213, %rs846, %rs848;
	selp.b32 	%r5091, 524288, 0, %p213;
	or.b32  	%r5092, %r5091, %r5068;
	ld.const.v2.u32 	{%r5093, %r5094}, [c_brief_pairs+1696];
	shr.s32 	%r5095, %r5093, 8;
	add.s32 	%r5096, %r5095, %r8;
	max.s32 	%r5097, %r5096, 0;
	min.s32 	%r5098, %r5097, %r10;
	and.b32  	%r5099, %r5093, 255;
	add.s32 	%r5100, %r5099, %r9;
	max.s32 	%r5101, %r5100, 128;
	add.s32 	%r5102, %r5101, -128;
	min.s32 	%r5103, %r5102, %r11;
	shr.s32 	%r5104, %r5094, 8;
	add.s32 	%r5105, %r5104, %r8;
	max.s32 	%r5106, %r5105, 0;
	min.s32 	%r5107, %r5106, %r10;
	and.b32  	%r5108, %r5094, 255;
	add.s32 	%r5109, %r5108, %r9;
	max.s32 	%r5110, %r5109, 128;
	add.s32 	%r5111, %r5110, -128;
	min.s32 	%r5112, %r5111, %r11;
	mad.lo.s32 	%r5113, %r5103, %r2, %r5098;
	cvt.s64.s32 	%rd857, %r5113;
	add.s64 	%rd858, %rd4, %rd857;
	ld.global.nc.u8 	%rs849, [%rd858];
	cvt.u16.u8 	%rs850, %rs849;
	mad.lo.s32 	%r5114, %r5112, %r2, %r5107;
	cvt.s64.s32 	%rd859, %r5114;
	add.s64 	%rd860, %rd4, %rd859;
	ld.global.nc.u8 	%rs851, [%rd860];
	cvt.u16.u8 	%rs852, %rs851;
	setp.lt.u16 	%p214, %rs850, %rs852;
	selp.b32 	%r5115, 1048576, 0, %p214;
	or.b32  	%r5116, %r5115, %r5092;
	ld.const.v2.u32 	{%r5117, %r5118}, [c_brief_pairs+1704];
	shr.s32 	%r5119, %r5117, 8;
	add.s32 	%r5120, %r5119, %r8;
	max.s32 	%r5121, %r5120, 0;
	min.s32 	%r5122, %r5121, %r10;
	and.b32  	%r5123, %r5117, 255;
	add.s32 	%r5124, %r5123, %r9;
	max.s32 	%r5125, %r5124, 128;
	add.s32 	%r5126, %r5125, -128;
	min.s32 	%r5127, %r5126, %r11;
	shr.s32 	%r5128, %r5118, 8;
	add.s32 	%r5129, %r5128, %r8;
	max.s32 	%r5130, %r5129, 0;
	min.s32 	%r5131, %r5130, %r10;
	and.b32  	%r5132, %r5118, 255;
	add.s32 	%r5133, %r5132, %r9;
	max.s32 	%r5134, %r5133, 128;
	add.s32 	%r5135, %r5134, -128;
	min.s32 	%r5136, %r5135, %r11;
	mad.lo.s32 	%r5137, %r5127, %r2, %r5122;
	cvt.s64.s32 	%rd861, %r5137;
	add.s64 	%rd862, %rd4, %rd861;
	ld.global.nc.u8 	%rs853, [%rd862];
	cvt.u16.u8 	%rs854, %rs853;
	mad.lo.s32 	%r5138, %r5136, %r2, %r5131;
	cvt.s64.s32 	%rd863, %r5138;
	add.s64 	%rd864, %rd4, %rd863;
	ld.global.nc.u8 	%rs855, [%rd864];
	cvt.u16.u8 	%rs856, %rs855;
	setp.lt.u16 	%p215, %rs854, %rs856;
	selp.b32 	%r5139, 2097152, 0, %p215;
	or.b32  	%r5140, %r5139, %r5116;
	ld.const.v2.u32 	{%r5141, %r5142}, [c_brief_pairs+1712];
	shr.s32 	%r5143, %r5141, 8;
	add.s32 	%r5144, %r5143, %r8;
	max.s32 	%r5145, %r5144, 0;
	min.s32 	%r5146, %r5145, %r10;
	and.b32  	%r5147, %r5141, 255;
	add.s32 	%r5148, %r5147, %r9;
	max.s32 	%r5149, %r5148, 128;
	add.s32 	%r5150, %r5149, -128;
	min.s32 	%r5151, %r5150, %r11;
	shr.s32 	%r5152, %r5142, 8;
	add.s32 	%r5153, %r5152, %r8;
	max.s32 	%r5154, %r5153, 0;
	min.s32 	%r5155, %r5154, %r10;
	and.b32  	%r5156, %r5142, 255;
	add.s32 	%r5157, %r5156, %r9;
	max.s32 	%r5158, %r5157, 128;
	add.s32 	%r5159, %r5158, -128;
	min.s32 	%r5160, %r5159, %r11;
	mad.lo.s32 	%r5161, %r5151, %r2, %r5146;
	cvt.s64.s32 	%rd865, %r5161;
	add.s64 	%rd866, %rd4, %rd865;
	ld.global.nc.u8 	%rs857, [%rd866];
	cvt.u16.u8 	%rs858, %rs857;
	mad.lo.s32 	%r5162, %r5160, %r2, %r5155;
	cvt.s64.s32 	%rd867, %r5162;
	add.s64 	%rd868, %rd4, %rd867;
	ld.global.nc.u8 	%rs859, [%rd868];
	cvt.u16.u8 	%rs860, %rs859;
	setp.lt.u16 	%p216, %rs858, %rs860;
	selp.b32 	%r5163, 4194304, 0, %p216;
	or.b32  	%r5164, %r5163, %r5140;
	ld.const.v2.u32 	{%r5165, %r5166}, [c_brief_pairs+1720];
	shr.s32 	%r5167, %r5165, 8;
	add.s32 	%r5168, %r5167, %r8;
	max.s32 	%r5169, %r5168, 0;
	min.s32 	%r5170, %r5169, %r10;
	and.b32  	%r5171, %r5165, 255;
	add.s32 	%r5172, %r5171, %r9;
	max.s32 	%r5173, %r5172, 128;
	add.s32 	%r5174, %r5173, -128;
	min.s32 	%r5175, %r5174, %r11;
	shr.s32 	%r5176, %r5166, 8;
	add.s32 	%r5177, %r5176, %r8;
	max.s32 	%r5178, %r5177, 0;
	min.s32 	%r5179, %r5178, %r10;
	and.b32  	%r5180, %r5166, 255;
	add.s32 	%r5181, %r5180, %r9;
	max.s32 	%r5182, %r5181, 128;
	add.s32 	%r5183, %r5182, -128;
	min.s32 	%r5184, %r5183, %r11;
	mad.lo.s32 	%r5185, %r5175, %r2, %r5170;
	cvt.s64.s32 	%rd869, %r5185;
	add.s64 	%rd870, %rd4, %rd869;
	ld.global.nc.u8 	%rs861, [%rd870];
	cvt.u16.u8 	%rs862, %rs861;
	mad.lo.s32 	%r5186, %r5184, %r2, %r5179;
	cvt.s64.s32 	%rd871, %r5186;
	add.s64 	%rd872, %rd4, %rd871;
	ld.global.nc.u8 	%rs863, [%rd872];
	cvt.u16.u8 	%rs864, %rs863;
	setp.lt.u16 	%p217, %rs862, %rs864;
	selp.b32 	%r5187, 8388608, 0, %p217;
	or.b32  	%r5188, %r5187, %r5164;
	ld.const.v2.u32 	{%r5189, %r5190}, [c_brief_pairs+1728];
	shr.s32 	%r5191, %r5189, 8;
	add.s32 	%r5192, %r5191, %r8;
	max.s32 	%r5193, %r5192, 0;
	min.s32 	%r5194, %r5193, %r10;
	and.b32  	%r5195, %r5189, 255;
	add.s32 	%r5196, %r5195, %r9;
	max.s32 	%r5197, %r5196, 128;
	add.s32 	%r5198, %r5197, -128;
	min.s32 	%r5199, %r5198, %r11;
	shr.s32 	%r5200, %r5190, 8;
	add.s32 	%r5201, %r5200, %r8;
	max.s32 	%r5202, %r5201, 0;
	min.s32 	%r5203, %r5202, %r10;
	and.b32  	%r5204, %r5190, 255;
	add.s32 	%r5205, %r5204, %r9;
	max.s32 	%r5206, %r5205, 128;
	add.s32 	%r5207, %r5206, -128;
	min.s32 	%r5208, %r5207, %r11;
	mad.lo.s32 	%r5209, %r5199, %r2, %r5194;
	cvt.s64.s32 	%rd873, %r5209;
	add.s64 	%rd874, %rd4, %rd873;
	ld.global.nc.u8 	%rs865, [%rd874];
	cvt.u16.u8 	%rs866, %rs865;
	mad.lo.s32 	%r5210, %r5208, %r2, %r5203;
	cvt.s64.s32 	%rd875, %r5210;
	add.s64 	%rd876, %rd4, %rd875;
	ld.global.nc.u8 	%rs867, [%rd876];
	cvt.u16.u8 	%rs868, %rs867;
	setp.lt.u16 	%p218, %rs866, %rs868;
	selp.b32 	%r5211, 16777216, 0, %p218;
	or.b32  	%r5212, %r5211, %r5188;
	ld.const.v2.u32 	{%r5213, %r5214}, [c_brief_pairs+1736];
	shr.s32 	%r5215, %r5213, 8;
	add.s32 	%r5216, %r5215, %r8;
	max.s32 	%r5217, %r5216, 0;
	min.s32 	%r5218, %r5217, %r10;
	and.b32  	%r5219, %r5213, 255;
	add.s32 	%r5220, %r5219, %r9;
	max.s32 	%r5221, %r5220, 128;
	add.s32 	%r5222, %r5221, -128;
	min.s32 	%r5223, %r5222, %r11;
	shr.s32 	%r5224, %r5214, 8;
	add.s32 	%r5225, %r5224, %r8;
	max.s32 	%r5226, %r5225, 0;
	min.s32 	%r5227, %r5226, %r10;
	and.b32  	%r5228, %r5214, 255;
	add.s32 	%r5229, %r5228, %r9;
	max.s32 	%r5230, %r5229, 128;
	add.s32 	%r5231, %r5230, -128;
	min.s32 	%r5232, %r5231, %r11;
	mad.lo.s32 	%r5233, %r5223, %r2, %r5218;
	cvt.s64.s32 	%rd877, %r5233;
	add.s64 	%rd878, %rd4, %rd877;
	ld.global.nc.u8 	%rs869, [%rd878];
	cvt.u16.u8 	%rs870, %rs869;
	mad.lo.s32 	%r5234, %r5232, %r2, %r5227;
	cvt.s64.s32 	%rd879, %r5234;
	add.s64 	%rd880, %rd4, %rd879;
	ld.global.nc.u8 	%rs871, [%rd880];
	cvt.u16.u8 	%rs872, %rs871;
	setp.lt.u16 	%p219, %rs870, %rs872;
	selp.b32 	%r5235, 33554432, 0, %p219;
	or.b32  	%r5236, %r5235, %r5212;
	ld.const.v2.u32 	{%r5237, %r5238}, [c_brief_pairs+1744];
	shr.s32 	%r5239, %r5237, 8;
	add.s32 	%r5240, %r5239, %r8;
	max.s32 	%r5241, %r5240, 0;
	min.s32 	%r5242, %r5241, %r10;
	and.b32  	%r5243, %r5237, 255;
	add.s32 	%r5244, %r5243, %r9;
	max.s32 	%r5245, %r5244, 128;
	add.s32 	%r5246, %r5245, -128;
	min.s32 	%r5247, %r5246, %r11;
	shr.s32 	%r5248, %r5238, 8;
	add.s32 	%r5249, %r5248, %r8;
	max.s32 	%r5250, %r5249, 0;
	min.s32 	%r5251, %r5250, %r10;
	and.b32  	%r5252, %r5238, 255;
	add.s32 	%r5253, %r5252, %r9;
	max.s32 	%r5254, %r5253, 128;
	add.s32 	%r5255, %r5254, -128;
	min.s32 	%r5256, %r5255, %r11;
	mad.lo.s32 	%r5257, %r5247, %r2, %r5242;
	cvt.s64.s32 	%rd881, %r5257;
	add.s64 	%rd882, %rd4, %rd881;
	ld.global.nc.u8 	%rs873, [%rd882];
	cvt.u16.u8 	%rs874, %rs873;
	mad.lo.s32 	%r5258, %r5256, %r2, %r5251;
	cvt.s64.s32 	%rd883, %r5258;
	add.s64 	%rd884, %rd4, %rd883;
	ld.global.nc.u8 	%rs875, [%rd884];
	cvt.u16.u8 	%rs876, %rs875;
	setp.lt.u16 	%p220, %rs874, %rs876;
	selp.b32 	%r5259, 67108864, 0, %p220;
	or.b32  	%r5260, %r5259, %r5236;
	ld.const.v2.u32 	{%r5261, %r5262}, [c_brief_pairs+1752];
	shr.s32 	%r5263, %r5261, 8;
	add.s32 	%r5264, %r5263, %r8;
	max.s32 	%r5265, %r5264, 0;
	min.s32 	%r5266, %r5265, %r10;
	and.b32  	%r5267, %r5261, 255;
	add.s32 	%r5268, %r5267, %r9;
	max.s32 	%r5269, %r5268, 128;
	add.s32 	%r5270, %r5269, -128;
	min.s32 	%r5271, %r5270, %r11;
	shr.s32 	%r5272, %r5262, 8;
	add.s32 	%r5273, %r5272, %r8;
	max.s32 	%r5274, %r5273, 0;
	min.s32 	%r5275, %r5274, %r10;
	and.b32  	%r5276, %r5262, 255;
	add.s32 	%r5277, %r5276, %r9;
	max.s32 	%r5278, %r5277, 128;
	add.s32 	%r5279, %r5278, -128;
	min.s32 	%r5280, %r5279, %r11;
	mad.lo.s32 	%r5281, %r5271, %r2, %r5266;
	cvt.s64.s32 	%rd885, %r5281;
	add.s64 	%rd886, %rd4, %rd885;
	ld.global.nc.u8 	%rs877, [%rd886];
	cvt.u16.u8 	%rs878, %rs877;
	mad.lo.s32 	%r5282, %r5280, %r2, %r5275;
	cvt.s64.s32 	%rd887, %r5282;
	add.s64 	%rd888, %rd4, %rd887;
	ld.global.nc.u8 	%rs879, [%rd888];
	cvt.u16.u8 	%rs880, %rs879;
	setp.lt.u16 	%p221, %rs878, %rs880;
	selp.b32 	%r5283, 134217728, 0, %p221;
	or.b32  	%r5284, %r5283, %r5260;
	ld.const.v2.u32 	{%r5285, %r5286}, [c_brief_pairs+1760];
	shr.s32 	%r5287, %r5285, 8;
	add.s32 	%r5288, %r5287, %r8;
	max.s32 	%r5289, %r5288, 0;
	min.s32 	%r5290, %r5289, %r10;
	and.b32  	%r5291, %r5285, 255;
	add.s32 	%r5292, %r5291, %r9;
	max.s32 	%r5293, %r5292, 128;
	add.s32 	%r5294, %r5293, -128;
	min.s32 	%r5295, %r5294, %r11;
	shr.s32 	%r5296, %r5286, 8;
	add.s32 	%r5297, %r5296, %r8;
	max.s32 	%r5298, %r5297, 0;
	min.s32 	%r5299, %r5298, %r10;
	and.b32  	%r5300, %r5286, 255;
	add.s32 	%r5301, %r5300, %r9;
	max.s32 	%r5302, %r5301, 128;
	add.s32 	%r5303, %r5302, -128;
	min.s32 	%r5304, %r5303, %r11;
	mad.lo.s32 	%r5305, %r5295, %r2, %r5290;
	cvt.s64.s32 	%rd889, %r5305;
	add.s64 	%rd890, %rd4, %rd889;
	ld.global.nc.u8 	%rs881, [%rd890];
	cvt.u16.u8 	%rs882, %rs881;
	mad.lo.s32 	%r5306, %r5304, %r2, %r5299;
	cvt.s64.s32 	%rd891, %r5306;
	add.s64 	%rd892, %rd4, %rd891;
	ld.global.nc.u8 	%rs883, [%rd892];
	cvt.u16.u8 	%rs884, %rs883;
	setp.lt.u16 	%p222, %rs882, %rs884;
	selp.b32 	%r5307, 268435456, 0, %p222;
	or.b32  	%r5308, %r5307, %r5284;
	ld.const.v2.u32 	{%r5309, %r5310}, [c_brief_pairs+1768];
	shr.s32 	%r5311, %r5309, 8;
	add.s32 	%r5312, %r5311, %r8;
	max.s32 	%r5313, %r5312, 0;
	min.s32 	%r5314, %r5313, %r10;
	and.b32  	%r5315, %r5309, 255;
	add.s32 	%r5316, %r5315, %r9;
	max.s32 	%r5317, %r5316, 128;
	add.s32 	%r5318, %r5317, -128;
	min.s32 	%r5319, %r5318, %r11;
	shr.s32 	%r5320, %r5310, 8;
	add.s32 	%r5321, %r5320, %r8;
	max.s32 	%r5322, %r5321, 0;
	min.s32 	%r5323, %r5322, %r10;
	and.b32  	%r5324, %r5310, 255;
	add.s32 	%r5325, %r5324, %r9;
	max.s32 	%r5326, %r5325, 128;
	add.s32 	%r5327, %r5326, -128;
	min.s32 	%r5328, %r5327, %r11;
	mad.lo.s32 	%r5329, %r5319, %r2, %r5314;
	cvt.s64.s32 	%rd893, %r5329;
	add.s64 	%rd894, %rd4, %rd893;
	ld.global.nc.u8 	%rs885, [%rd894];
	cvt.u16.u8 	%rs886, %rs885;
	mad.lo.s32 	%r5330, %r5328, %r2, %r5323;
	cvt.s64.s32 	%rd895, %r5330;
	add.s64 	%rd896, %rd4, %rd895;
	ld.global.nc.u8 	%rs887, [%rd896];
	cvt.u16.u8 	%rs888, %rs887;
	setp.lt.u16 	%p223, %rs886, %rs888;
	selp.b32 	%r5331, 536870912, 0, %p223;
	or.b32  	%r5332, %r5331, %r5308;
	ld.const.v2.u32 	{%r5333, %r5334}, [c_brief_pairs+1776];
	shr.s32 	%r5335, %r5333, 8;
	add.s32 	%r5336, %r5335, %r8;
	max.s32 	%r5337, %r5336, 0;
	min.s32 	%r5338, %r5337, %r10;
	and.b32  	%r5339, %r5333, 255;
	add.s32 	%r5340, %r5339, %r9;
	max.s32 	%r5341, %r5340, 128;
	add.s32 	%r5342, %r5341, -128;
	min.s32 	%r5343, %r5342, %r11;
	shr.s32 	%r5344, %r5334, 8;
	add.s32 	%r5345, %r5344, %r8;
	max.s32 	%r5346, %r5345, 0;
	min.s32 	%r5347, %r5346, %r10;
	and.b32  	%r5348, %r5334, 255;
	add.s32 	%r5349, %r5348, %r9;
	max.s32 	%r5350, %r5349, 128;
	add.s32 	%r5351, %r5350, -128;
	min.s32 	%r5352, %r5351, %r11;
	mad.lo.s32 	%r5353, %r5343, %r2, %r5338;
	cvt.s64.s32 	%rd897, %r5353;
	add.s64 	%rd898, %rd4, %rd897;
	ld.global.nc.u8 	%rs889, [%rd898];
	cvt.u16.u8 	%rs890, %rs889;
	mad.lo.s32 	%r5354, %r5352, %r2, %r5347;
	cvt.s64.s32 	%rd899, %r5354;
	add.s64 	%rd900, %rd4, %rd899;
	ld.global.nc.u8 	%rs891, [%rd900];
	cvt.u16.u8 	%rs892, %rs891;
	setp.lt.u16 	%p224, %rs890, %rs892;
	selp.b32 	%r5355, 1073741824, 0, %p224;
	or.b32  	%r5356, %r5355, %r5332;
	ld.const.v2.u32 	{%r5357, %r5358}, [c_brief_pairs+1784];
	shr.s32 	%r5359, %r5357, 8;
	add.s32 	%r5360, %r5359, %r8;
	max.s32 	%r5361, %r5360, 0;
	min.s32 	%r5362, %r5361, %r10;
	and.b32  	%r5363, %r5357, 255;
	add.s32 	%r5364, %r5363, %r9;
	max.s32 	%r5365, %r5364, 128;
	add.s32 	%r5366, %r5365, -128;
	min.s32 	%r5367, %r5366, %r11;
	shr.s32 	%r5368, %r5358, 8;
	add.s32 	%r5369, %r5368, %r8;
	max.s32 	%r5370, %r5369, 0;
	min.s32 	%r5371, %r5370, %r10;
	and.b32  	%r5372, %r5358, 255;
	add.s32 	%r5373, %r5372, %r9;
	max.s32 	%r5374, %r5373, 128;
	add.s32 	%r5375, %r5374, -128;
	min.s32 	%r5376, %r5375, %r11;
	mad.lo.s32 	%r5377, %r5367, %r2, %r5362;
	cvt.s64.s32 	%rd901, %r5377;
	add.s64 	%rd902, %rd4, %rd901;
	ld.global.nc.u8 	%rs893, [%rd902];
	cvt.u16.u8 	%rs894, %rs893;
	mad.lo.s32 	%r5378, %r5376, %r2, %r5371;
	cvt.s64.s32 	%rd903, %r5378;
	add.s64 	%rd904, %rd4, %rd903;
	ld.global.nc.u8 	%rs895, [%rd904];
	cvt.u16.u8 	%rs896, %rs895;
	setp.lt.u16 	%p225, %rs894, %rs896;
	selp.b32 	%r5379, -2147483648, 0, %p225;
	or.b32  	%r5380, %r5379, %r5356;
	ld.const.v2.u32 	{%r5381, %r5382}, [c_brief_pairs+1792];
	shr.s32 	%r5383, %r5381, 8;
	add.s32 	%r5384, %r5383, %r8;
	max.s32 	%r5385, %r5384, 0;
	min.s32 	%r5386, %r5385, %r10;
	and.b32  	%r5387, %r5381, 255;
	add.s32 	%r5388, %r5387, %r9;
	max.s32 	%r5389, %r5388, 128;
	add.s32 	%r5390, %r5389, -128;
	min.s32 	%r5391, %r5390, %r11;
	shr.s32 	%r5392, %r5382, 8;
	add.s32 	%r5393, %r5392, %r8;
	max.s32 	%r5394, %r5393, 0;
	min.s32 	%r5395, %r5394, %r10;
	and.b32  	%r5396, %r5382, 255;
	add.s32 	%r5397, %r5396, %r9;
	max.s32 	%r5398, %r5397, 128;
	add.s32 	%r5399, %r5398, -128;
	min.s32 	%r5400, %r5399, %r11;
	mad.lo.s32 	%r5401, %r5391, %r2, %r5386;
	cvt.s64.s32 	%rd905, %r5401;
	add.s64 	%rd906, %rd4, %rd905;
	ld.global.nc.u8 	%rs897, [%rd906];
	cvt.u16.u8 	%rs898, %rs897;
	mad.lo.s32 	%r5402, %r5400, %r2, %r5395;
	cvt.s64.s32 	%rd907, %r5402;
	add.s64 	%rd908, %rd4, %rd907;
	ld.global.nc.u8 	%rs899, [%rd908];
	cvt.u16.u8 	%rs900, %rs899;
	setp.lt.u16 	%p226, %rs898, %rs900;
	selp.u32 	%r5403, 1, 0, %p226;
	ld.const.v2.u32 	{%r5404, %r5405}, [c_brief_pairs+1800];
	shr.s32 	%r5406, %r5404, 8;
	add.s32 	%r5407, %r5406, %r8;
	max.s32 	%r5408, %r5407, 0;
	min.s32 	%r5409, %r5408, %r10;
	and.b32  	%r5410, %r5404, 255;
	add.s32 	%r5411, %r5410, %r9;
	max.s32 	%r5412, %r5411, 128;
	add.s32 	%r5413, %r5412, -128;
	min.s32 	%r5414, %r5413, %r11;
	shr.s32 	%r5415, %r5405, 8;
	add.s32 	%r5416, %r5415, %r8;
	max.s32 	%r5417, %r5416, 0;
	min.s32 	%r5418, %r5417, %r10;
	and.b32  	%r5419, %r5405, 255;
	add.s32 	%r5420, %r5419, %r9;
	max.s32 	%r5421, %r5420, 128;
	add.s32 	%r5422, %r5421, -128;
	min.s32 	%r5423, %r5422, %r11;
	mad.lo.s32 	%r5424, %r5414, %r2, %r5409;
	cvt.s64.s32 	%rd909, %r5424;
	add.s64 	%rd910, %rd4, %rd909;
	ld.global.nc.u8 	%rs901, [%rd910];
	cvt.u16.u8 	%rs902, %rs901;
	mad.lo.s32 	%r5425, %r5423, %r2, %r5418;
	cvt.s64.s32 	%rd911, %r5425;
	add.s64 	%rd912, %rd4, %rd911;
	ld.global.nc.u8 	%rs903, [%rd912];
	cvt.u16.u8 	%rs904, %rs903;
	setp.lt.u16 	%p227, %rs902, %rs904;
	selp.b32 	%r5426, 2, 0, %p227;
	or.b32  	%r5427, %r5426, %r5403;
	ld.const.v2.u32 	{%r5428, %r5429}, [c_brief_pairs+1808];
	shr.s32 	%r5430, %r5428, 8;
	add.s32 	%r5431, %r5430, %r8;
	max.s32 	%r5432, %r5431, 0;
	min.s32 	%r5433, %r5432, %r10;
	and.b32  	%r5434, %r5428, 255;
	add.s32 	%r5435, %r5434, %r9;
	max.s32 	%r5436, %r5435, 128;
	add.s32 	%r5437, %r5436, -128;
	min.s32 	%r5438, %r5437, %r11;
	shr.s32 	%r5439, %r5429, 8;
	add.s32 	%r5440, %r5439, %r8;
	max.s32 	%r5441, %r5440, 0;
	min.s32 	%r5442, %r5441, %r10;
	and.b32  	%r5443, %r5429, 255;
	add.s32 	%r5444, %r5443, %r9;
	max.s32 	%r5445, %r5444, 128;
	add.s32 	%r5446, %r5445, -128;
	min.s32 	%r5447, %r5446, %r11;
	mad.lo.s32 	%r5448, %r5438, %r2, %r5433;
	cvt.s64.s32 	%rd913, %r5448;
	add.s64 	%rd914, %rd4, %rd913;
	ld.global.nc.u8 	%rs905, [%rd914];
	cvt.u16.u8 	%rs906, %rs905;
	mad.lo.s32 	%r5449, %r5447, %r2, %r5442;
	cvt.s64.s32 	%rd915, %r5449;
	add.s64 	%rd916, %rd4, %rd915;
	ld.global.nc.u8 	%rs907, [%rd916];
	cvt.u16.u8 	%rs908, %rs907;
	setp.lt.u16 	%p228, %rs906, %rs908;
	selp.b32 	%r5450, 4, 0, %p228;
	or.b32  	%r5451, %r5450, %r5427;
	ld.const.v2.u32 	{%r5452, %r5453}, [c_brief_pairs+1816];
	shr.s32 	%r5454, %r5452, 8;
	add.s32 	%r5455, %r5454, %r8;
	max.s32 	%r5456, %r5455, 0;
	min.s32 	%r5457, %r5456, %r10;
	and.b32  	%r5458, %r5452, 255;
	add.s32 	%r5459, %r5458, %r9;
	max.s32 	%r5460, %r5459, 128;
	add.s32 	%r5461, %r5460, -128;
	min.s32 	%r5462, %r5461, %r11;
	shr.s32 	%r5463, %r5453, 8;
	add.s32 	%r5464, %r5463, %r8;
	max.s32 	%r5465, %r5464, 0;
	min.s32 	%r5466, %r5465, %r10;
	and.b32  	%r5467, %r5453, 255;
	add.s32 	%r5468, %r5467, %r9;
	max.s32 	%r5469, %r5468, 128;
	add.s32 	%r5470, %r5469, -128;
	min.s32 	%r5471, %r5470, %r11;
	mad.lo.s32 	%r5472, %r5462, %r2, %r5457;
	cvt.s64.s32 	%rd917, %r5472;
	add.s64 	%rd918, %rd4, %rd917;
	ld.global.nc.u8 	%rs909, [%rd918];
	cvt.u16.u8 	%rs910, %rs909;
	mad.lo.s32 	%r5473, %r5471, %r2, %r5466;
	cvt.s64.s32 	%rd919, %r5473;
	add.s64 	%rd920, %rd4, %rd919;
	ld.global.nc.u8 	%rs911, [%rd920];
	cvt.u16.u8 	%rs912, %rs911;
	setp.lt.u16 	%p229, %rs910, %rs912;
	selp.b32 	%r5474, 8, 0, %p229;
	or.b32  	%r5475, %r5474, %r5451;
	ld.const.v2.u32 	{%r5476, %r5477}, [c_brief_pairs+1824];
	shr.s32 	%r5478, %r5476, 8;
	add.s32 	%r5479, %r5478, %r8;
	max.s32 	%r5480, %r5479, 0;
	min.s32 	%r5481, %r5480, %r10;
	and.b32  	%r5482, %r5476, 255;
	add.s32 	%r5483, %r5482, %r9;
	max.s32 	%r5484, %r5483, 128;
	add.s32 	%r5485, %r5484, -128;
	min.s32 	%r5486, %r5485, %r11;
	shr.s32 	%r5487, %r5477, 8;
	add.s32 	%r5488, %r5487, %r8;
	max.s32 	%r5489, %r5488, 0;
	min.s32 	%r5490, %r5489, %r10;
	and.b32  	%r5491, %r5477, 255;
	add.s32 	%r5492, %r5491, %r9;
	max.s32 	%r5493, %r5492, 128;
	add.s32 	%r5494, %r5493, -128;
	min.s32 	%r5495, %r5494, %r11;
	mad.lo.s32 	%r5496, %r5486, %r2, %r5481;
	cvt.s64.s32 	%rd921, %r5496;
	add.s64 	%rd922, %rd4, %rd921;
	ld.global.nc.u8 	%rs913, [%rd922];
	cvt.u16.u8 	%rs914, %rs913;
	mad.lo.s32 	%r5497, %r5495, %r2, %r5490;
	cvt.s64.s32 	%rd923, %r5497;
	add.s64 	%rd924, %rd4, %rd923;
	ld.global.nc.u8 	%rs915, [%rd924];
	cvt.u16.u8 	%rs916, %rs915;
	setp.lt.u16 	%p230, %rs914, %rs916;
	selp.b32 	%r5498, 16, 0, %p230;
	or.b32  	%r5499, %r5498, %r5475;
	ld.const.v2.u32 	{%r5500, %r5501}, [c_brief_pairs+1832];
	shr.s32 	%r5502, %r5500, 8;
	add.s32 	%r5503, %r5502, %r8;
	max.s32 	%r5504, %r5503, 0;
	min.s32 	%r5505, %r5504, %r10;
	and.b32  	%r5506, %r5500, 255;
	add.s32 	%r5507, %r5506, %r9;
	max.s32 	%r5508, %r5507, 128;
	add.s32 	%r5509, %r5508, -128;
	min.s32 	%r5510, %r5509, %r11;
	shr.s32 	%r5511, %r5501, 8;
	add.s32 	%r5512, %r5511, %r8;
	max.s32 	%r5513, %r5512, 0;
	min.s32 	%r5514, %r5513, %r10;
	and.b32  	%r5515, %r5501, 255;
	add.s32 	%r5516, %r5515, %r9;
	max.s32 	%r5517, %r5516, 128;
	add.s32 	%r5518, %r5517, -128;
	min.s32 	%r5519, %r5518, %r11;
	mad.lo.s32 	%r5520, %r5510, %r2, %r5505;
	cvt.s64.s32 	%rd925, %r5520;
	add.s64 	%rd926, %rd4, %rd925;
	ld.global.nc.u8 	%rs917, [%rd926];
	cvt.u16.u8 	%rs918, %rs917;
	mad.lo.s32 	%r5521, %r5519, %r2, %r5514;
	cvt.s64.s32 	%rd927, %r5521;
	add.s64 	%rd928, %rd4, %rd927;
	ld.global.nc.u8 	%rs919, [%rd928];
	cvt.u16.u8 	%rs920, %rs919;
	setp.lt.u16 	%p231, %rs918, %rs920;
	selp.b32 	%r5522, 32, 0, %p231;
	or.b32  	%r5523, %r5522, %r5499;
	ld.const.v2.u32 	{%r5524, %r5525}, [c_brief_pairs+1840];
	shr.s32 	%r5526, %r5524, 8;
	add.s32 	%r5527, %r5526, %r8;
	max.s32 	%r5528, %r5527, 0;
	min.s32 	%r5529, %r5528, %r10;
	and.b32  	%r5530, %r5524, 255;
	add.s32 	%r5531, %r5530, %r9;
	max.s32 	%r5532, %r5531, 128;
	add.s32 	%r5533, %r5532, -128;
	min.s32 	%r5534, %r5533, %r11;
	shr.s32 	%r5535, %r5525, 8;
	add.s32 	%r5536, %r5535, %r8;
	max.s32 	%r5537, %r5536, 0;
	min.s32 	%r5538, %r5537, %r10;
	and.b32  	%r5539, %r5525, 255;
	add.s32 	%r5540, %r5539, %r9;
	max.s32 	%r5541, %r5540, 128;
	add.s32 	%r5542, %r5541, -128;
	min.s32 	%r5543, %r5542, %r11;
	mad.lo.s32 	%r5544, %r5534, %r2, %r5529;
	cvt.s64.s32 	%rd929, %r5544;
	add.s64 	%rd930, %rd4, %rd929;
	ld.global.nc.u8 	%rs921, [%rd930];
	cvt.u16.u8 	%rs922, %rs921;
	mad.lo.s32 	%r5545, %r5543, %r2, %r5538;
	cvt.s64.s32 	%rd931, %r5545;
	add.s64 	%rd932, %rd4, %rd931;
	ld.global.nc.u8 	%rs923, [%rd932];
	cvt.u16.u8 	%rs924, %rs923;
	setp.lt.u16 	%p232, %rs922, %rs924;
	selp.b32 	%r5546, 64, 0, %p232;
	or.b32  	%r5547, %r5546, %r5523;
	ld.const.v2.u32 	{%r5548, %r5549}, [c_brief_pairs+1848];
	shr.s32 	%r5550, %r5548, 8;
	add.s32 	%r5551, %r5550, %r8;
	max.s32 	%r5552, %r5551, 0;
	min.s32 	%r5553, %r5552, %r10;
	and.b32  	%r5554, %r5548, 255;
	add.s32 	%r5555, %r5554, %r9;
	max.s32 	%r5556, %r5555, 128;
	add.s32 	%r5557, %r5556, -128;
	min.s32 	%r5558, %r5557, %r11;
	shr.s32 	%r5559, %r5549, 8;
	add.s32 	%r5560, %r5559, %r8;
	max.s32 	%r5561, %r5560, 0;
	min.s32 	%r5562, %r5561, %r10;
	and.b32  	%r5563, %r5549, 255;
	add.s32 	%r5564, %r5563, %r9;
	max.s32 	%r5565, %r5564, 128;
	add.s32 	%r5566, %r5565, -128;
	min.s32 	%r5567, %r5566, %r11;
	mad.lo.s32 	%r5568, %r5558, %r2, %r5553;
	cvt.s64.s32 	%rd933, %r5568;
	add.s64 	%rd934, %rd4, %rd933;
	ld.global.nc.u8 	%rs925, [%rd934];
	cvt.u16.u8 	%rs926, %rs925;
	mad.lo.s32 	%r5569, %r5567, %r2, %r5562;
	cvt.s64.s32 	%rd935, %r5569;
	add.s64 	%rd936, %rd4, %rd935;
	ld.global.nc.u8 	%rs927, [%rd936];
	cvt.u16.u8 	%rs928, %rs927;
	setp.lt.u16 	%p233, %rs926, %rs928;
	selp.b32 	%r5570, 128, 0, %p233;
	or.b32  	%r5571, %r5570, %r5547;
	ld.const.v2.u32 	{%r5572, %r5573}, [c_brief_pairs+1856];
	shr.s32 	%r5574, %r5572, 8;
	add.s32 	%r5575, %r5574, %r8;
	max.s32 	%r5576, %r5575, 0;
	min.s32 	%r5577, %r5576, %r10;
	and.b32  	%r5578, %r5572, 255;
	add.s32 	%r5579, %r5578, %r9;
	max.s32 	%r5580, %r5579, 128;
	add.s32 	%r5581, %r5580, -128;
	min.s32 	%r5582, %r5581, %r11;
	shr.s32 	%r5583, %r5573, 8;
	add.s32 	%r5584, %r5583, %r8;
	max.s32 	%r5585, %r5584, 0;
	min.s32 	%r5586, %r5585, %r10;
	and.b32  	%r5587, %r5573, 255;
	add.s32 	%r5588, %r5587, %r9;
	max.s32 	%r5589, %r5588, 128;
	add.s32 	%r5590, %r5589, -128;
	min.s32 	%r5591, %r5590, %r11;
	mad.lo.s32 	%r5592, %r5582, %r2, %r5577;
	cvt.s64.s32 	%rd937, %r5592;
	add.s64 	%rd938, %rd4, %rd937;
	ld.global.nc.u8 	%rs929, [%rd938];
	cvt.u16.u8 	%rs930, %rs929;
	mad.lo.s32 	%r5593, %r5591, %r2, %r5586;
	cvt.s64.s32 	%rd939, %r5593;
	add.s64 	%rd940, %rd4, %rd939;
	ld.global.nc.u8 	%rs931, [%rd940];
	cvt.u16.u8 	%rs932, %rs931;
	setp.lt.u16 	%p234, %rs930, %rs932;
	selp.b32 	%r5594, 256, 0, %p234;
	or.b32  	%r5595, %r5594, %r5571;
	ld.const.v2.u32 	{%r5596, %r5597}, [c_brief_pairs+1864];
	shr.s32 	%r5598, %r5596, 8;
	add.s32 	%r5599, %r5598, %r8;
	max.s32 	%r5600, %r5599, 0;
	min.s32 	%r5601, %r5600, %r10;
	and.b32  	%r5602, %r5596, 255;
	add.s32 	%r5603, %r5602, %r9;
	max.s32 	%r5604, %r5603, 128;
	add.s32 	%r5605, %r5604, -128;
	min.s32 	%r5606, %r5605, %r11;
	shr.s32 	%r5607, %r5597, 8;
	add.s32 	%r5608, %r5607, %r8;
	max.s32 	%r5609, %r5608, 0;
	min.s32 	%r5610, %r5609, %r10;
	and.b32  	%r5611, %r5597, 255;
	add.s32 	%r5612, %r5611, %r9;
	max.s32 	%r5613, %r5612, 128;
	add.s32 	%r5614, %r5613, -128;
	min.s32 	%r5615, %r5614, %r11;
	mad.lo.s32 	%r5616, %r5606, %r2, %r5601;
	cvt.s64.s32 	%rd941, %r5616;
	add.s64 	%rd942, %rd4, %rd941;
	ld.global.nc.u8 	%rs933, [%rd942];
	cvt.u16.u8 	%rs934, %rs933;
	mad.lo.s32 	%r5617, %r5615, %r2, %r5610;
	cvt.s64.s32 	%rd943, %r5617;
	add.s64 	%rd944, %rd4, %rd943;
	ld.global.nc.u8 	%rs935, [%rd944];
	cvt.u16.u8 	%rs936, %rs935;
	setp.lt.u16 	%p235, %rs934, %rs936;
	selp.b32 	%r5618, 512, 0, %p235;
	or.b32  	%r5619, %r5618, %r5595;
	ld.const.v2.u32 	{%r5620, %r5621}, [c_brief_pairs+1872];
	shr.s32 	%r5622, %r5620, 8;
	add.s32 	%r5623, %r5622, %r8;
	max.s32 	%r5624, %r5623, 0;
	min.s32 	%r5625, %r5624, %r10;
	and.b32  	%r5626, %r5620, 255;
	add.s32 	%r5627, %r5626, %r9;
	max.s32 	%r5628, %r5627, 128;
	add.s32 	%r5629, %r5628, -128;
	min.s32 	%r5630, %r5629, %r11;
	shr.s32 	%r5631, %r5621, 8;
	add.s32 	%r5632, %r5631, %r8;
	max.s32 	%r5633, %r5632, 0;
	min.s32 	%r5634, %r5633, %r10;
	and.b32  	%r5635, %r5621, 255;
	add.s32 	%r5636, %r5635, %r9;
	max.s32 	%r5637, %r5636, 128;
	add.s32 	%r5638, %r5637, -128;
	min.s32 	%r5639, %r5638, %r11;
	mad.lo.s32 	%r5640, %r5630, %r2, %r5625;
	cvt.s64.s32 	%rd945, %r5640;
	add.s64 	%rd946, %rd4, %rd945;
	ld.global.nc.u8 	%rs937, [%rd946];
	cvt.u16.u8 	%rs938, %rs937;
	mad.lo.s32 	%r5641, %r5639, %r2, %r5634;
	cvt.s64.s32 	%rd947, %r5641;
	add.s64 	%rd948, %rd4, %rd947;
	ld.global.nc.u8 	%rs939, [%rd948];
	cvt.u16.u8 	%rs940, %rs939;
	setp.lt.u16 	%p236, %rs938, %rs940;
	selp.b32 	%r5642, 1024, 0, %p236;
	or.b32  	%r5643, %r5642, %r5619;
	ld.const.v2.u32 	{%r5644, %r5645}, [c_brief_pairs+1880];
	shr.s32 	%r5646, %r5644, 8;
	add.s32 	%r5647, %r5646, %r8;
	max.s32 	%r5648, %r5647, 0;
	min.s32 	%r5649, %r5648, %r10;
	and.b32  	%r5650, %r5644, 255;
	add.s32 	%r5651, %r5650, %r9;
	max.s32 	%r5652, %r5651, 128;
	add.s32 	%r5653, %r5652, -128;
	min.s32 	%r5654, %r5653, %r11;
	shr.s32 	%r5655, %r5645, 8;
	add.s32 	%r5656, %r5655, %r8;
	max.s32 	%r5657, %r5656, 0;
	min.s32 	%r5658, %r5657, %r10;
	and.b32  	%r5659, %r5645, 255;
	add.s32 	%r5660, %r5659, %r9;
	max.s32 	%r5661, %r5660, 128;
	add.s32 	%r5662, %r5661, -128;
	min.s32 	%r5663, %r5662, %r11;
	mad.lo.s32 	%r5664, %r5654, %r2, %r5649;
	cvt.s64.s32 	%rd949, %r5664;
	add.s64 	%rd950, %rd4, %rd949;
	ld.global.nc.u8 	%rs941, [%rd950];
	cvt.u16.u8 	%rs942, %rs941;
	mad.lo.s32 	%r5665, %r5663, %r2, %r5658;
	cvt.s64.s32 	%rd951, %r5665;
	add.s64 	%rd952, %rd4, %rd951;
	ld.global.nc.u8 	%rs943, [%rd952];
	cvt.u16.u8 	%rs944, %rs943;
	setp.lt.u16 	%p237, %rs942, %rs944;
	selp.b32 	%r5666, 2048, 0, %p237;
	or.b32  	%r5667, %r5666, %r5643;
	ld.const.v2.u32 	{%r5668, %r5669}, [c_brief_pairs+1888];
	shr.s32 	%r5670, %r5668, 8;
	add.s32 	%r5671, %r5670, %r8;
	max.s32 	%r5672, %r5671, 0;
	min.s32 	%r5673, %r5672, %r10;
	and.b32  	%r5674, %r5668, 255;
	add.s32 	%r5675, %r5674, %r9;
	max.s32 	%r5676, %r5675, 128;
	add.s32 	%r5677, %r5676, -128;
	min.s32 	%r5678, %r5677, %r11;
	shr.s32 	%r5679, %r5669, 8;
	add.s32 	%r5680, %r5679, %r8;
	max.s32 	%r5681, %r5680, 0;
	min.s32 	%r5682, %r5681, %r10;
	and.b32  	%r5683, %r5669, 255;
	add.s32 	%r5684, %r5683, %r9;
	max.s32 	%r5685, %r5684, 128;
	add.s32 	%r5686, %r5685, -128;
	min.s32 	%r5687, %r5686, %r11;
	mad.lo.s32 	%r5688, %r5678, %r2, %r5673;
	cvt.s64.s32 	%rd953, %r5688;
	add.s64 	%rd954, %rd4, %rd953;
	ld.global.nc.u8 	%rs945, [%rd954];
	cvt.u16.u8 	%rs946, %rs945;
	mad.lo.s32 	%r5689, %r5687, %r2, %r5682;
	cvt.s64.s32 	%rd955, %r5689;
	add.s64 	%rd956, %rd4, %rd955;
	ld.global.nc.u8 	%rs947, [%rd956];
	cvt.u16.u8 	%rs948, %rs947;
	setp.lt.u16 	%p238, %rs946, %rs948;
	selp.b32 	%r5690, 4096, 0, %p238;
	or.b32  	%r5691, %r5690, %r5667;
	ld.const.v2.u32 	{%r5692, %r5693}, [c_brief_pairs+1896];
	shr.s32 	%r5694, %r5692, 8;
	add.s32 	%r5695, %r5694, %r8;
	max.s32 	%r5696, %r5695, 0;
	min.s32 	%r5697, %r5696, %r10;
	and.b32  	%r5698, %r5692, 255;
	add.s32 	%r5699, %r5698, %r9;
	max.s32 	%r5700, %r5699, 128;
	add.s32 	%r5701, %r5700, -128;
	min.s32 	%r5702, %r5701, %r11;
	shr.s32 	%r5703, %r5693, 8;
	add.s32 	%r5704, %r5703, %r8;
	max.s32 	%r5705, %r5704, 0;
	min.s32 	%r5706, %r5705, %r10;
	and.b32  	%r5707, %r5693, 255;
	add.s32 	%r5708, %r5707, %r9;
	max.s32 	%r5709, %r5708, 128;
	add.s32 	%r5710, %r5709, -128;
	min.s32 	%r5711, %r5710, %r11;
	mad.lo.s32 	%r5712, %r5702, %r2, %r5697;
	cvt.s64.s32 	%rd957, %r5712;
	add.s64 	%rd958, %rd4, %rd957;
	ld.global.nc.u8 	%rs949, [%rd958];
	cvt.u16.u8 	%rs950, %rs949;
	mad.lo.s32 	%r5713, %r5711, %r2, %r5706;
	cvt.s64.s32 	%rd959, %r5713;
	add.s64 	%rd960, %rd4, %rd959;
	ld.global.nc.u8 	%rs951, [%rd960];
	cvt.u16.u8 	%rs952, %rs951;
	setp.lt.u16 	%p239, %rs950, %rs952;
	selp.b32 	%r5714, 8192, 0, %p239;
	or.b32  	%r5715, %r5714, %r5691;
	ld.const.v2.u32 	{%r5716, %r5717}, [c_brief_pairs+1904];
	shr.s32 	%r5718, %r5716, 8;
	add.s32 	%r5719, %r5718, %r8;
	max.s32 	%r5720, %r5719, 0;
	min.s32 	%r5721, %r5720, %r10;
	and.b32  	%r5722, %r5716, 255;
	add.s32 	%r5723, %r5722, %r9;
	max.s32 	%r5724, %r5723, 128;
	add.s32 	%r5725, %r5724, -128;
	min.s32 	%r5726, %r5725, %r11;
	shr.s32 	%r5727, %r5717, 8;
	add.s32 	%r5728, %r5727, %r8;
	max.s32 	%r5729, %r5728, 0;
	min.s32 	%r5730, %r5729, %r10;
	and.b32  	%r5731, %r5717, 255;
	add.s32 	%r5732, %r5731, %r9;
	max.s32 	%r5733, %r5732, 128;
	add.s32 	%r5734, %r5733, -128;
	min.s32 	%r5735, %r5734, %r11;
	mad.lo.s32 	%r5736, %r5726, %r2, %r5721;
	cvt.s64.s32 	%rd961, %r5736;
	add.s64 	%rd962, %rd4, %rd961;
	ld.global.nc.u8 	%rs953, [%rd962];
	cvt.u16.u8 	%rs954, %rs953;
	mad.lo.s32 	%r5737, %r5735, %r2, %r5730;
	cvt.s64.s32 	%rd963, %r5737;
	add.s64 	%rd964, %rd4, %rd963;
	ld.global.nc.u8 	%rs955, [%rd964];
	cvt.u16.u8 	%rs956, %rs955;
	setp.lt.u16 	%p240, %rs954, %rs956;
	selp.b32 	%r5738, 16384, 0, %p240;
	or.b32  	%r5739, %r5738, %r5715;
	ld.const.v2.u32 	{%r5740, %r5741}, [c_brief_pairs+1912];
	shr.s32 	%r5742, %r5740, 8;
	add.s32 	%r5743, %r5742, %r8;
	max.s32 	%r5744, %r5743, 0;
	min.s32 	%r5745, %r5744, %r10;
	and.b32  	%r5746, %r5740, 255;
	add.s32 	%r5747, %r5746, %r9;
	max.s32 	%r5748, %r5747, 128;
	add.s32 	%r5749, %r5748, -128;
	min.s32 	%r5750, %r5749, %r11;
	shr.s32 	%r5751, %r5741, 8;
	add.s32 	%r5752, %r5751, %r8;
	max.s32 	%r5753, %r5752, 0;
	min.s32 	%r5754, %r5753, %r10;
	and.b32  	%r5755, %r5741, 255;
	add.s32 	%r5756, %r5755, %r9;
	max.s32 	%r5757, %r5756, 128;
	add.s32 	%r5758, %r5757, -128;
	min.s32 	%r5759, %r5758, %r11;
	mad.lo.s32 	%r5760, %r5750, %r2, %r5745;
	cvt.s64.s32 	%rd965, %r5760;
	add.s64 	%rd966, %rd4, %rd965;
	ld.global.nc.u8 	%rs957, [%rd966];
	cvt.u16.u8 	%rs958, %rs957;
	mad.lo.s32 	%r5761, %r5759, %r2, %r5754;
	cvt.s64.s32 	%rd967, %r5761;
	add.s64 	%rd968, %rd4, %rd967;
	ld.global.nc.u8 	%rs959, [%rd968];
	cvt.u16.u8 	%rs960, %rs959;
	setp.lt.u16 	%p241, %rs958, %rs960;
	selp.b32 	%r5762, 32768, 0, %p241;
	or.b32  	%r5763, %r5762, %r5739;
	ld.const.v2.u32 	{%r5764, %r5765}, [c_brief_pairs+1920];
	shr.s32 	%r5766, %r5764, 8;
	add.s32 	%r5767, %r5766, %r8;
	max.s32 	%r5768, %r5767, 0;
	min.s32 	%r5769, %r5768, %r10;
	and.b32  	%r5770, %r5764, 255;
	add.s32 	%r5771, %r5770, %r9;
	max.s32 	%r5772, %r5771, 128;
	add.s32 	%r5773, %r5772, -128;
	min.s32 	%r5774, %r5773, %r11;
	shr.s32 	%r5775, %r5765, 8;
	add.s32 	%r5776, %r5775, %r8;
	max.s32 	%r5777, %r5776, 0;
	min.s32 	%r5778, %r5777, %r10;
	and.b32  	%r5779, %r5765, 255;
	add.s32 	%r5780, %r5779, %r9;
	max.s32 	%r5781, %r5780, 128;
	add.s32 	%r5782, %r5781, -128;
	min.s32 	%r5783, %r5782, %r11;
	mad.lo.s32 	%r5784, %r5774, %r2, %r5769;
	cvt.s64.s32 	%rd969, %r5784;
	add.s64 	%rd970, %rd4, %rd969;
	ld.global.nc.u8 	%rs961, [%rd970];
	cvt.u16.u8 	%rs962, %rs961;
	mad.lo.s32 	%r5785, %r5783, %r2, %r5778;
	cvt.s64.s32 	%rd971, %r5785;
	add.s64 	%rd972, %rd4, %rd971;
	ld.global.nc.u8 	%rs963, [%rd972];
	cvt.u16.u8 	%rs964, %rs963;
	setp.lt.u16 	%p242, %rs962, %rs964;
	selp.b32 	%r5786, 65536, 0, %p242;
	or.b32  	%r5787, %r5786, %r5763;
	ld.const.v2.u32 	{%r5788, %r5789}, [c_brief_pairs+1928];
	shr.s32 	%r5790, %r5788, 8;
	add.s32 	%r5791, %r5790, %r8;
	max.s32 	%r5792, %r5791, 0;
	min.s32 	%r5793, %r5792, %r10;
	and.b32  	%r5794, %r5788, 255;
	add.s32 	%r5795, %r5794, %r9;
	max.s32 	%r5796, %r5795, 128;
	add.s32 	%r5797, %r5796, -128;
	min.s32 	%r5798, %r5797, %r11;
	shr.s32 	%r5799, %r5789, 8;
	add.s32 	%r5800, %r5799, %r8;
	max.s32 	%r5801, %r5800, 0;
	min.s32 	%r5802, %r5801, %r10;
	and.b32  	%r5803, %r5789, 255;
	add.s32 	%r5804, %r5803, %r9;
	max.s32 	%r5805, %r5804, 128;
	add.s32 	%r5806, %r5805, -128;
	min.s32 	%r5807, %r5806, %r11;
	mad.lo.s32 	%r5808, %r5798, %r2, %r5793;
	cvt.s64.s32 	%rd973, %r5808;
	add.s64 	%rd974, %rd4, %rd973;
	ld.global.nc.u8 	%rs965, [%rd974];
	cvt.u16.u8 	%rs966, %rs965;
	mad.lo.s32 	%r5809, %r5807, %r2, %r5802;
	cvt.s64.s32 	%rd975, %r5809;
	add.s64 	%rd976, %rd4, %rd975;
	ld.global.nc.u8 	%rs967, [%rd976];
	cvt.u16.u8 	%rs968, %rs967;
	setp.lt.u16 	%p243, %rs966, %rs968;
	selp.b32 	%r5810, 131072, 0, %p243;
	or.b32  	%r5811, %r5810, %r5787;
	ld.const.v2.u32 	{%r5812, %r5813}, [c_brief_pairs+1936];
	shr.s32 	%r5814, %r5812, 8;
	add.s32 	%r5815, %r5814, %r8;
	max.s32 	%r5816, %r5815, 0;
	min.s32 	%r5817, %r5816, %r10;
	and.b32  	%r5818, %r5812, 255;
	add.s32 	%r5819, %r5818, %r9;
	max.s32 	%r5820, %r5819, 128;
	add.s32 	%r5821, %r5820, -128;
	min.s32 	%r5822, %r5821, %r11;
	shr.s32 	%r5823, %r5813, 8;
	add.s32 	%r5824, %r5823, %r8;
	max.s32 	%r5825, %r5824, 0;
	min.s32 	%r5826, %r5825, %r10;
	and.b32  	%r5827, %r5813, 255;
	add.s32 	%r5828, %r5827, %r9;
	max.s32 	%r5829, %r5828, 128;
	add.s32 	%r5830, %r5829, -128;
	min.s32 	%r5831, %r5830, %r11;
	mad.lo.s32 	%r5832, %r5822, %r2, %r5817;
	cvt.s64.s32 	%rd977, %r5832;
	add.s64 	%rd978, %rd4, %rd977;
	ld.global.nc.u8 	%rs969, [%rd978];
	cvt.u16.u8 	%rs970, %rs969;
	mad.lo.s32 	%r5833, %r5831, %r2, %r5826;
	cvt.s64.s32 	%rd979, %r5833;
	add.s64 	%rd980, %rd4, %rd979;
	ld.global.nc.u8 	%rs971, [%rd980];
	cvt.u16.u8 	%rs972, %rs971;
	setp.lt.u16 	%p244, %rs970, %rs972;
	selp.b32 	%r5834, 262144, 0, %p244;
	or.b32  	%r5835, %r5834, %r5811;
	ld.const.v2.u32 	{%r5836, %r5837}, [c_brief_pairs+1944];
	shr.s32 	%r5838, %r5836, 8;
	add.s32 	%r5839, %r5838, %r8;
	max.s32 	%r5840, %r5839, 0;
	min.s32 	%r5841, %r5840, %r10;
	and.b32  	%r5842, %r5836, 255;
	add.s32 	%r5843, %r5842, %r9;
	max.s32 	%r5844, %r5843, 128;
	add.s32 	%r5845, %r5844, -128;
	min.s32 	%r5846, %r5845, %r11;
	shr.s32 	%r5847, %r5837, 8;
	add.s32 	%r5848, %r5847, %r8;
	max.s32 	%r5849, %r5848, 0;
	min.s32 	%r5850, %r5849, %r10;
	and.b32  	%r5851, %r5837, 255;
	add.s32 	%r5852, %r5851, %r9;
	max.s32 	%r5853, %r5852, 128;
	add.s32 	%r5854, %r5853, -128;
	min.s32 	%r5855, %r5854, %r11;
	mad.lo.s32 	%r5856, %r5846, %r2, %r5841;
	cvt.s64.s32 	%rd981, %r5856;
	add.s64 	%rd982, %rd4, %rd981;
	ld.global.nc.u8 	%rs973, [%rd982];
	cvt.u16.u8 	%rs974, %rs973;
	mad.lo.s32 	%r5857, %r5855, %r2, %r5850;
	cvt.s64.s32 	%rd983, %r5857;
	add.s64 	%rd984, %rd4, %rd983;
	ld.global.nc.u8 	%rs975, [%rd984];
	cvt.u16.u8 	%rs976, %rs975;
	setp.lt.u16 	%p245, %rs974, %rs976;
	selp.b32 	%r5858, 524288, 0, %p245;
	or.b32  	%r5859, %r5858, %r5835;
	ld.const.v2.u32 	{%r5860, %r5861}, [c_brief_pairs+1952];
	shr.s32 	%r5862, %r5860, 8;
	add.s32 	%r5863, %r5862, %r8;
	max.s32 	%r5864, %r5863, 0;
	min.s32 	%r5865, %r5864, %r10;
	and.b32  	%r5866, %r5860, 255;
	add.s32 	%r5867, %r5866, %r9;
	max.s32 	%r5868, %r5867, 128;
	add.s32 	%r5869, %r5868, -128;
	min.s32 	%r5870, %r5869, %r11;
	shr.s32 	%r5871, %r5861, 8;
	add.s32 	%r5872, %r5871, %r8;
	max.s32 	%r5873, %r5872, 0;
	min.s32 	%r5874, %r5873, %r10;
	and.b32  	%r5875, %r5861, 255;
	add.s32 	%r5876, %r5875, %r9;
	max.s32 	%r5877, %r5876, 128;
	add.s32 	%r5878, %r5877, -128;
	min.s32 	%r5879, %r5878, %r11;
	mad.lo.s32 	%r5880, %r5870, %r2, %r5865;
	cvt.s64.s32 	%rd985, %r5880;
	add.s64 	%rd986, %rd4, %rd985;
	ld.global.nc.u8 	%rs977, [%rd986];
	cvt.u16.u8 	%rs978, %rs977;
	mad.lo.s32 	%r5881, %r5879, %r2, %r5874;
	cvt.s64.s32 	%rd987, %r5881;
	add.s64 	%rd988, %rd4, %rd987;
	ld.global.nc.u8 	%rs979, [%rd988];
	cvt.u16.u8 	%rs980, %rs979;
	setp.lt.u16 	%p246, %rs978, %rs980;
	selp.b32 	%r5882, 1048576, 0, %p246;
	or.b32  	%r5883, %r5882, %r5859;
	ld.const.v2.u32 	{%r5884, %r5885}, [c_brief_pairs+1960];
	shr.s32 	%r5886, %r5884, 8;
	add.s32 	%r5887, %r5886, %r8;
	max.s32 	%r5888, %r5887, 0;
	min.s32 	%r5889, %r5888, %r10;
	and.b32  	%r5890, %r5884, 255;
	add.s32 	%r5891, %r5890, %r9;
	max.s32 	%r5892, %r5891, 128;
	add.s32 	%r5893, %r5892, -128;
	min.s32 	%r5894, %r5893, %r11;
	shr.s32 	%r5895, %r5885, 8;
	add.s32 	%r5896, %r5895, %r8;
	max.s32 	%r5897, %r5896, 0;
	min.s32 	%r5898, %r5897, %r10;
	and.b32  	%r5899, %r5885, 255;
	add.s32 	%r5900, %r5899, %r9;
	max.s32 	%r5901, %r5900, 128;
	add.s32 	%r5902, %r5901, -128;
	min.s32 	%r5903, %r5902, %r11;
	mad.lo.s32 	%r5904, %r5894, %r2, %r5889;
	cvt.s64.s32 	%rd989, %r5904;
	add.s64 	%rd990, %rd4, %rd989;
	ld.global.nc.u8 	%rs981, [%rd990];
	cvt.u16.u8 	%rs982, %rs981;
	mad.lo.s32 	%r5905, %r5903, %r2, %r5898;
	cvt.s64.s32 	%rd991, %r5905;
	add.s64 	%rd992, %rd4, %rd991;
	ld.global.nc.u8 	%rs983, [%rd992];
	cvt.u16.u8 	%rs984, %rs983;
	setp.lt.u16 	%p247, %rs982, %rs984;
	selp.b32 	%r5906, 2097152, 0, %p247;
	or.b32  	%r5907, %r5906, %r5883;
	ld.const.v2.u32 	{%r5908, %r5909}, [c_brief_pairs+1968];
	shr.s32 	%r5910, %r5908, 8;
	add.s32 	%r5911, %r5910, %r8;
	max.s32 	%r5912, %r5911, 0;
	min.s32 	%r5913, %r5912, %r10;
	and.b32  	%r5914, %r5908, 255;
	add.s32 	%r5915, %r5914, %r9;
	max.s32 	%r5916, %r5915, 128;
	add.s32 	%r5917, %r5916, -128;
	min.s32 	%r5918, %r5917, %r11;
	shr.s32 	%r5919, %r5909, 8;
	add.s32 	%r5920, %r5919, %r8;
	max.s32 	%r5921, %r5920, 0;
	min.s32 	%r5922, %r5921, %r10;
	and.b32  	%r5923, %r5909, 255;
	add.s32 	%r5924, %r5923, %r9;
	max.s32 	%r5925, %r5924, 128;
	add.s32 	%r5926, %r5925, -128;
	min.s32 	%r5927, %r5926, %r11;
	mad.lo.s32 	%r5928, %r5918, %r2, %r5913;
	cvt.s64.s32 	%rd993, %r5928;
	add.s64 	%rd994, %rd4, %rd993;
	ld.global.nc.u8 	%rs985, [%rd994];
	cvt.u16.u8 	%rs986, %rs985;
	mad.lo.s32 	%r5929, %r5927, %r2, %r5922;
	cvt.s64.s32 	%rd995, %r5929;
	add.s64 	%rd996, %rd4, %rd995;
	ld.global.nc.u8 	%rs987, [%rd996];
	cvt.u16.u8 	%rs988, %rs987;
	setp.lt.u16 	%p248, %rs986, %rs988;
	selp.b32 	%r5930, 4194304, 0, %p248;
	or.b32  	%r5931, %r5930, %r5907;
	ld.const.v2.u32 	{%r5932, %r5933}, [c_brief_pairs+1976];
	shr.s32 	%r5934, %r5932, 8;
	add.s32 	%r5935, %r5934, %r8;
	max.s32 	%r5936, %r5935, 0;
	min.s32 	%r5937, %r5936, %r10;
	and.b32  	%r5938, %r5932, 255;
	add.s32 	%r5939, %r5938, %r9;
	max.s32 	%r5940, %r5939, 128;
	add.s32 	%r5941, %r5940, -128;
	min.s32 	%r5942, %r5941, %r11;
	shr.s32 	%r5943, %r5933, 8;
	add.s32 	%r5944, %r5943, %r8;
	max.s32 	%r5945, %r5944, 0;
	min.s32 	%r5946, %r5945, %r10;
	and.b32  	%r5947, %r5933, 255;
	add.s32 	%r5948, %r5947, %r9;
	max.s32 	%r5949, %r5948, 128;
	add.s32 	%r5950, %r5949, -128;
	min.s32 	%r5951, %r5950, %r11;
	mad.lo.s32 	%r5952, %r5942, %r2, %r5937;
	cvt.s64.s32 	%rd997, %r5952;
	add.s64 	%rd998, %rd4, %rd997;
	ld.global.nc.u8 	%rs989, [%rd998];
	cvt.u16.u8 	%rs990, %rs989;
	mad.lo.s32 	%r5953, %r5951, %r2, %r5946;
	cvt.s64.s32 	%rd999, %r5953;
	add.s64 	%rd1000, %rd4, %rd999;
	ld.global.nc.u8 	%rs991, [%rd1000];
	cvt.u16.u8 	%rs992, %rs991;
	setp.lt.u16 	%p249, %rs990, %rs992;
	selp.b32 	%r5954, 8388608, 0, %p249;
	or.b32  	%r5955, %r5954, %r5931;
	ld.const.v2.u32 	{%r5956, %r5957}, [c_brief_pairs+1984];
	shr.s32 	%r5958, %r5956, 8;
	add.s32 	%r5959, %r5958, %r8;
	max.s32 	%r5960, %r5959, 0;
	min.s32 	%r5961, %r5960, %r10;
	and.b32  	%r5962, %r5956, 255;
	add.s32 	%r5963, %r5962, %r9;
	max.s32 	%r5964, %r5963, 128;
	add.s32 	%r5965, %r5964, -128;
	min.s32 	%r5966, %r5965, %r11;
	shr.s32 	%r5967, %r5957, 8;
	add.s32 	%r5968, %r5967, %r8;
	max.s32 	%r5969, %r5968, 0;
	min.s32 	%r5970, %r5969, %r10;
	and.b32  	%r5971, %r5957, 255;
	add.s32 	%r5972, %r5971, %r9;
	max.s32 	%r5973, %r5972, 128;
	add.s32 	%r5974, %r5973, -128;
	min.s32 	%r5975, %r5974, %r11;
	mad.lo.s32 	%r5976, %r5966, %r2, %r5961;
	cvt.s64.s32 	%rd1001, %r5976;
	add.s64 	%rd1002, %rd4, %rd1001;
	ld.global.nc.u8 	%rs993, [%rd1002];
	cvt.u16.u8 	%rs994, %rs993;
	mad.lo.s32 	%r5977, %r5975, %r2, %r5970;
	cvt.s64.s32 	%rd1003, %r5977;
	add.s64 	%rd1004, %rd4, %rd1003;
	ld.global.nc.u8 	%rs995, [%rd1004];
	cvt.u16.u8 	%rs996, %rs995;
	setp.lt.u16 	%p250, %rs994, %rs996;
	selp.b32 	%r5978, 16777216, 0, %p250;
	or.b32  	%r5979, %r5978, %r5955;
	ld.const.v2.u32 	{%r5980, %r5981}, [c_brief_pairs+1992];
	shr.s32 	%r5982, %r5980, 8;
	add.s32 	%r5983, %r5982, %r8;
	max.s32 	%r5984, %r5983, 0;
	min.s32 	%r5985, %r5984, %r10;
	and.b32  	%r5986, %r5980, 255;
	add.s32 	%r5987, %r5986, %r9;
	max.s32 	%r5988, %r5987, 128;
	add.s32 	%r5989, %r5988, -128;
	min.s32 	%r5990, %r5989, %r11;
	shr.s32 	%r5991, %r5981, 8;
	add.s32 	%r5992, %r5991, %r8;
	max.s32 	%r5993, %r5992, 0;
	min.s32 	%r5994, %r5993, %r10;
	and.b32  	%r5995, %r5981, 255;
	add.s32 	%r5996, %r5995, %r9;
	max.s32 	%r5997, %r5996, 128;
	add.s32 	%r5998, %r5997, -128;
	min.s32 	%r5999, %r5998, %r11;
	mad.lo.s32 	%r6000, %r5990, %r2, %r5985;
	cvt.s64.s32 	%rd1005, %r6000;
	add.s64 	%rd1006, %rd4, %rd1005;
	ld.global.nc.u8 	%rs997, [%rd1006];
	cvt.u16.u8 	%rs998, %rs997;
	mad.lo.s32 	%r6001, %r5999, %r2, %r5994;
	cvt.s64.s32 	%rd1007, %r6001;
	add.s64 	%rd1008, %rd4, %rd1007;
	ld.global.nc.u8 	%rs999, [%rd1008];
	cvt.u16.u8 	%rs1000, %rs999;
	setp.lt.u16 	%p251, %rs998, %rs1000;
	selp.b32 	%r6002, 33554432, 0, %p251;
	or.b32  	%r6003, %r6002, %r5979;
	ld.const.v2.u32 	{%r6004, %r6005}, [c_brief_pairs+2000];
	shr.s32 	%r6006, %r6004, 8;
	add.s32 	%r6007, %r6006, %r8;
	max.s32 	%r6008, %r6007, 0;
	min.s32 	%r6009, %r6008, %r10;
	and.b32  	%r6010, %r6004, 255;
	add.s32 	%r6011, %r6010, %r9;
	max.s32 	%r6012, %r6011, 128;
	add.s32 	%r6013, %r6012, -128;
	min.s32 	%r6014, %r6013, %r11;
	shr.s32 	%r6015, %r6005, 8;
	add.s32 	%r6016, %r6015, %r8;
	max.s32 	%r6017, %r6016, 0;
	min.s32 	%r6018, %r6017, %r10;
	and.b32  	%r6019, %r6005, 255;
	add.s32 	%r6020, %r6019, %r9;
	max.s32 	%r6021, %r6020, 128;
	add.s32 	%r6022, %r6021, -128;
	min.s32 	%r6023, %r6022, %r11;
	mad.lo.s32 	%r6024, %r6014, %r2, %r6009;
	cvt.s64.s32 	%rd1009, %r6024;
	add.s64 	%rd1010, %rd4, %rd1009;
	ld.global.nc.u8 	%rs1001, [%rd1010];
	cvt.u16.u8 	%rs1002, %rs1001;
	mad.lo.s32 	%r6025, %r6023, %r2, %r6018;
	cvt.s64.s32 	%rd1011, %r6025;
	add.s64 	%rd1012, %rd4, %rd1011;
	ld.global.nc.u8 	%rs1003, [%rd1012];
	cvt.u16.u8 	%rs1004, %rs1003;
	setp.lt.u16 	%p252, %rs1002, %rs1004;
	selp.b32 	%r6026, 67108864, 0, %p252;
	or.b32  	%r6027, %r6026, %r6003;
	ld.const.v2.u32 	{%r6028, %r6029}, [c_brief_pairs+2008];
	shr.s32 	%r6030, %r6028, 8;
	add.s32 	%r6031, %r6030, %r8;
	max.s32 	%r6032, %r6031, 0;
	min.s32 	%r6033, %r6032, %r10;
	and.b32  	%r6034, %r6028, 255;
	add.s32 	%r6035, %r6034, %r9;
	max.s32 	%r6036, %r6035, 128;
	add.s32 	%r6037, %r6036, -128;
	min.s32 	%r6038, %r6037, %r11;
	shr.s32 	%r6039, %r6029, 8;
	add.s32 	%r6040, %r6039, %r8;
	max.s32 	%r6041, %r6040, 0;
	min.s32 	%r6042, %r6041, %r10;
	and.b32  	%r6043, %r6029, 255;
	add.s32 	%r6044, %r6043, %r9;
	max.s32 	%r6045, %r6044, 128;
	add.s32 	%r6046, %r6045, -128;
	min.s32 	%r6047, %r6046, %r11;
	mad.lo.s32 	%r6048, %r6038, %r2, %r6033;
	cvt.s64.s32 	%rd1013, %r6048;
	add.s64 	%rd1014, %rd4, %rd1013;
	ld.global.nc.u8 	%rs1005, [%rd1014];
	cvt.u16.u8 	%rs1006, %rs1005;
	mad.lo.s32 	%r6049, %r6047, %r2, %r6042;
	cvt.s64.s32 	%rd1015, %r6049;
	add.s64 	%rd1016, %rd4, %rd1015;
	ld.global.nc.u8 	%rs1007, [%rd1016];
	cvt.u16.u8 	%rs1008, %rs1007;
	setp.lt.u16 	%p253, %rs1006, %rs1008;
	selp.b32 	%r6050, 134217728, 0, %p253;
	or.b32  	%r6051, %r6050, %r6027;
	ld.const.v2.u32 	{%r6052, %r6053}, [c_brief_pairs+2016];
	shr.s32 	%r6054, %r6052, 8;
	add.s32 	%r6055, %r6054, %r8;
	max.s32 	%r6056, %r6055, 0;
	min.s32 	%r6057, %r6056, %r10;
	and.b32  	%r6058, %r6052, 255;
	add.s32 	%r6059, %r6058, %r9;
	max.s32 	%r6060, %r6059, 128;
	add.s32 	%r6061, %r6060, -128;
	min.s32 	%r6062, %r6061, %r11;
	shr.s32 	%r6063, %r6053, 8;
	add.s32 	%r6064, %r6063, %r8;
	max.s32 	%r6065, %r6064, 0;
	min.s32 	%r6066, %r6065, %r10;
	and.b32  	%r6067, %r6053, 255;
	add.s32 	%r6068, %r6067, %r9;
	max.s32 	%r6069, %r6068, 128;
	add.s32 	%r6070, %r6069, -128;
	min.s32 	%r6071, %r6070, %r11;
	mad.lo.s32 	%r6072, %r6062, %r2, %r6057;
	cvt.s64.s32 	%rd1017, %r6072;
	add.s64 	%rd1018, %rd4, %rd1017;
	ld.global.nc.u8 	%rs1009, [%rd1018];
	cvt.u16.u8 	%rs1010, %rs1009;
	mad.lo.s32 	%r6073, %r6071, %r2, %r6066;
	cvt.s64.s32 	%rd1019, %r6073;
	add.s64 	%rd1020, %rd4, %rd1019;
	ld.global.nc.u8 	%rs1011, [%rd1020];
	cvt.u16.u8 	%rs1012, %rs1011;
	setp.lt.u16 	%p254, %rs1010, %rs1012;
	selp.b32 	%r6074, 268435456, 0, %p254;
	or.b32  	%r6075, %r6074, %r6051;
	ld.const.v2.u32 	{%r6076, %r6077}, [c_brief_pairs+2024];
	shr.s32 	%r6078, %r6076, 8;
	add.s32 	%r6079, %r6078, %r8;
	max.s32 	%r6080, %r6079, 0;
	min.s32 	%r6081, %r6080, %r10;
	and.b32  	%r6082, %r6076, 255;
	add.s32 	%r6083, %r6082, %r9;
	max.s32 	%r6084, %r6083, 128;
	add.s32 	%r6085, %r6084, -128;
	min.s32 	%r6086, %r6085, %r11;
	shr.s32 	%r6087, %r6077, 8;
	add.s32 	%r6088, %r6087, %r8;
	max.s32 	%r6089, %r6088, 0;
	min.s32 	%r6090, %r6089, %r10;
	and.b32  	%r6091, %r6077, 255;
	add.s32 	%r6092, %r6091, %r9;
	max.s32 	%r6093, %r6092, 128;
	add.s32 	%r6094, %r6093, -128;
	min.s32 	%r6095, %r6094, %r11;
	mad.lo.s32 	%r6096, %r6086, %r2, %r6081;
	cvt.s64.s32 	%rd1021, %r6096;
	add.s64 	%rd1022, %rd4, %rd1021;
	ld.global.nc.u8 	%rs1013, [%rd1022];
	cvt.u16.u8 	%rs1014, %rs1013;
	mad.lo.s32 	%r6097, %r6095, %r2, %r6090;
	cvt.s64.s32 	%rd1023, %r6097;
	add.s64 	%rd1024, %rd4, %rd1023;
	ld.global.nc.u8 	%rs1015, [%rd1024];
	cvt.u16.u8 	%rs1016, %rs1015;
	setp.lt.u16 	%p255, %rs1014, %rs1016;
	selp.b32 	%r6098, 536870912, 0, %p255;
	or.b32  	%r6099, %r6098, %r6075;
	ld.const.v2.u32 	{%r6100, %r6101}, [c_brief_pairs+2032];
	shr.s32 	%r6102, %r6100, 8;
	add.s32 	%r6103, %r6102, %r8;
	max.s32 	%r6104, %r6103, 0;
	min.s32 	%r6105, %r6104, %r10;
	and.b32  	%r6106, %r6100, 255;
	add.s32 	%r6107, %r6106, %r9;
	max.s32 	%r6108, %r6107, 128;
	add.s32 	%r6109, %r6108, -128;
	min.s32 	%r6110, %r6109, %r11;
	shr.s32 	%r6111, %r6101, 8;
	add.s32 	%r6112, %r6111, %r8;
	max.s32 	%r6113, %r6112, 0;
	min.s32 	%r6114, %r6113, %r10;
	and.b32  	%r6115, %r6101, 255;
	add.s32 	%r6116, %r6115, %r9;
	max.s32 	%r6117, %r6116, 128;
	add.s32 	%r6118, %r6117, -128;
	min.s32 	%r6119, %r6118, %r11;
	mad.lo.s32 	%r6120, %r6110, %r2, %r6105;
	cvt.s64.s32 	%rd1025, %r6120;
	add.s64 	%rd1026, %rd4, %rd1025;
	ld.global.nc.u8 	%rs1017, [%rd1026];
	cvt.u16.u8 	%rs1018, %rs1017;
	mad.lo.s32 	%r6121, %r6119, %r2, %r6114;
	cvt.s64.s32 	%rd1027, %r6121;
	add.s64 	%rd1028, %rd4, %rd1027;
	ld.global.nc.u8 	%rs1019, [%rd1028];
	cvt.u16.u8 	%rs1020, %rs1019;
	setp.lt.u16 	%p256, %rs1018, %rs1020;
	selp.b32 	%r6122, 1073741824, 0, %p256;
	or.b32  	%r6123, %r6122, %r6099;
	ld.const.v2.u32 	{%r6124, %r6125}, [c_brief_pairs+2040];
	shr.s32 	%r6126, %r6124, 8;
	add.s32 	%r6127, %r6126, %r8;
	max.s32 	%r6128, %r6127, 0;
	min.s32 	%r6129, %r6128, %r10;
	and.b32  	%r6130, %r6124, 255;
	add.s32 	%r6131, %r6130, %r9;
	max.s32 	%r6132, %r6131, 128;
	add.s32 	%r6133, %r6132, -128;
	min.s32 	%r6134, %r6133, %r11;
	shr.s32 	%r6135, %r6125, 8;
	add.s32 	%r6136, %r6135, %r8;
	max.s32 	%r6137, %r6136, 0;
	min.s32 	%r6138, %r6137, %r10;
	and.b32  	%r6139, %r6125, 255;
	add.s32 	%r6140, %r6139, %r9;
	max.s32 	%r6141, %r6140, 128;
	add.s32 	%r6142, %r6141, -128;
	min.s32 	%r6143, %r6142, %r11;
	mad.lo.s32 	%r6144, %r6134, %r2, %r6129;
	cvt.s64.s32 	%rd1029, %r6144;
	add.s64 	%rd1030, %rd4, %rd1029;
	ld.global.nc.u8 	%rs1021, [%rd1030];
	cvt.u16.u8 	%rs1022, %rs1021;
	mad.lo.s32 	%r6145, %r6143, %r2, %r6138;
	cvt.s64.s32 	%rd1031, %r6145;
	add.s64 	%rd1032, %rd4, %rd1031;
	ld.global.nc.u8 	%rs1023, [%rd1032];
	cvt.u16.u8 	%rs1024, %rs1023;
	setp.lt.u16 	%p257, %rs1022, %rs1024;
	selp.b32 	%r6146, -2147483648, 0, %p257;
	or.b32  	%r6147, %r6146, %r6123;
	shl.b32 	%r6148, %r1, 3;
	mul.wide.s32 	%rd1033, %r6148, 4;
	add.s64 	%rd1034, %rd5, %rd1033;
	st.global.u32 	[%rd1034], %r778;
	st.global.u32 	[%rd1034+4], %r1545;
	st.global.u32 	[%rd1034+8], %r2312;
	st.global.u32 	[%rd1034+12], %r3079;
	st.global.u32 	[%rd1034+16], %r3846;
	st.global.u32 	[%rd1034+20], %r4613;
	st.global.u32 	[%rd1034+24], %r5380;
	st.global.u32 	[%rd1034+28], %r6147;
$L__BB2_2:
	ret;

}
	// .globl	_Z18match_brief_kernelPKjPK5uint2iS0_S3_iiPiS4_
.visible .entry _Z18match_brief_kernelPKjPK5uint2iS0_S3_iiPiS4_(
	.param .u64 .ptr .align 1 _Z18match_brief_kernelPKjPK5uint2iS0_S3_iiPiS4__param_0,
	.param .u64 .ptr .align 1 _Z18match_brief_kernelPKjPK5uint2iS0_S3_iiPiS4__param_1,
	.param .u32 _Z18match_brief_kernelPKjPK5uint2iS0_S3_iiPiS4__param_2,
	.param .u64 .ptr .align 1 _Z18match_brief_kernelPKjPK5uint2iS0_S3_iiPiS4__param_3,
	.param .u64 .ptr .align 1 _Z18match_brief_kernelPKjPK5uint2iS0_S3_iiPiS4__param_4,
	.param .u32 _Z18match_brief_kernelPKjPK5uint2iS0_S3_iiPiS4__param_5,
	.param .u32 _Z18match_brief_kernelPKjPK5uint2iS0_S3_iiPiS4__param_6,
	.param .u64 .ptr .align 1 _Z18match_brief_kernelPKjPK5uint2iS0_S3_iiPiS4__param_7,
	.param .u64 .ptr .align 1 _Z18match_brief_kernelPKjPK5uint2iS0_S3_iiPiS4__param_8
)
{
	.reg .pred 	%p<11>;
	.reg .b32 	%r<163>;
	.reg .b64 	%rd<21>;

	ld.param.u64 	%rd5, [_Z18match_brief_kernelPKjPK5uint2iS0_S3_iiPiS4__param_0];
	ld.param.u32 	%r30, [_Z18match_brief_kernelPKjPK5uint2iS0_S3_iiPiS4__param_2];
	ld.param.u64 	%rd6, [_Z18match_brief_kernelPKjPK5uint2iS0_S3_iiPiS4__param_3];
	ld.param.u32 	%r28, [_Z18match_brief_kernelPKjPK5uint2iS0_S3_iiPiS4__param_5];
	ld.param.u32 	%r29, [_Z18match_brief_kernelPKjPK5uint2iS0_S3_iiPiS4__param_6];
	ld.param.u64 	%rd7, [_Z18match_brief_kernelPKjPK5uint2iS0_S3_iiPiS4__param_7];
	ld.param.u64 	%rd8, [_Z18match_brief_kernelPKjPK5uint2iS0_S3_iiPiS4__param_8];
	cvta.to.global.u64 	%rd1, %rd6;
	cvta.to.global.u64 	%rd2, %rd8;
	cvta.to.global.u64 	%rd3, %rd7;
	mov.u32 	%r31, %ctaid.x;
	mov.u32 	%r32, %ntid.x;
	mov.u32 	%r33, %tid.x;
	mad.lo.s32 	%r1, %r31, %r32, %r33;
	setp.ge.s32 	%p1, %r1, %r30;
	@%p1 bra 	$L__BB3_10;
	setp.lt.s32 	%p2, %r28, 1;
	mov.b32 	%r157, 1000000000;
	mov.b32 	%r156, -1;
	@%p2 bra 	$L__BB3_7;
	shl.b32 	%r40, %r1, 3;
	cvta.to.global.u64 	%rd9, %rd5;
	mul.wide.s32 	%rd10, %r40, 4;
	add.s64 	%rd4, %rd9, %rd10;
	setp.eq.s32 	%p3, %r28, 1;
	mov.b32 	%r156, -1;
	mov.b32 	%r157, 1000000000;
	mov.b32 	%r158, 0;
	@%p3 bra 	$L__BB3_5;
	and.b32  	%r158, %r28, 2147483646;
	ld.global.nc.u32 	%r3, [%rd4];
	ld.global.nc.u32 	%r4, [%rd4+4];
	ld.global.nc.u32 	%r5, [%rd4+8];
	ld.global.nc.u32 	%r6, [%rd4+12];
	ld.global.nc.u32 	%r7, [%rd4+16];
	ld.global.nc.u32 	%r8, [%rd4+20];
	ld.global.nc.u32 	%r9, [%rd4+24];
	ld.global.nc.u32 	%r10, [%rd4+28];
	mov.b32 	%r156, -1;
	mov.b32 	%r157, 1000000000;
	mov.b32 	%r152, 0;
	mov.u32 	%r153, %r152;
$L__BB3_4:
	mul.wide.u32 	%rd11, %r152, 4;
	add.s64 	%rd12, %rd1, %rd11;
	ld.global.nc.u32 	%r44, [%rd12];
	xor.b32  	%r45, %r44, %r3;
	popc.b32 	%r46, %r45;
	ld.global.nc.u32 	%r47, [%rd12+4];
	xor.b32  	%r48, %r47, %r4;
	popc.b32 	%r49, %r48;
	add.s32 	%r50, %r49, %r46;
	ld.global.nc.u32 	%r51, [%rd12+8];
	xor.b32  	%r52, %r51, %r5;
	popc.b32 	%r53, %r52;
	add.s32 	%r54, %r53, %r50;
	ld.global.nc.u32 	%r55, [%rd12+12];
	xor.b32  	%r56, %r55, %r6;
	popc.b32 	%r57, %r56;
	add.s32 	%r58, %r57, %r54;
	ld.global.nc.u32 	%r59, [%rd12+16];
	xor.b32  	%r60, %r59, %r7;
	popc.b32 	%r61, %r60;
	add.s32 	%r62, %r61, %r58;
	ld.global.nc.u32 	%r63, [%rd12+20];
	xor.b32  	%r64, %r63, %r8;
	popc.b32 	%r65, %r64;
	add.s32 	%r66, %r65, %r62;
	ld.global.nc.u32 	%r67, [%rd12+24];
	xor.b32  	%r68, %r67, %r9;
	popc.b32 	%r69, %r68;
	add.s32 	%r70, %r69, %r66;
	ld.global.nc.u32 	%r71, [%rd12+28];
	xor.b32  	%r72, %r71, %r10;
	popc.b32 	%r73, %r72;
	add.s32 	%r74, %r73, %r70;
	setp.lt.s32 	%p4, %r74, %r157;
	selp.b32 	%r75, %r153, %r156, %p4;
	min.s32 	%r76, %r74, %r157;
	ld.global.nc.u32 	%r77, [%rd12+32];
	xor.b32  	%r78, %r77, %r3;
	popc.b32 	%r79, %r78;
	ld.global.nc.u32 	%r80, [%rd12+36];
	xor.b32  	%r81, %r80, %r4;
	popc.b32 	%r82, %r81;
	add.s32 	%r83, %r82, %r79;
	ld.global.nc.u32 	%r84, [%rd12+40];
	xor.b32  	%r85, %r84, %r5;
	popc.b32 	%r86, %r85;
	add.s32 	%r87, %r86, %r83;
	ld.global.nc.u32 	%r88, [%rd12+44];
	xor.b32  	%r89, %r88, %r6;
	popc.b32 	%r90, %r89;
	add.s32 	%r91, %r90, %r87;
	ld.global.nc.u32 	%r92, [%rd12+48];
	xor.b32  	%r93, %r92, %r7;
	popc.b32 	%r94, %r93;
	add.s32 	%r95, %r94, %r91;
	ld.global.nc.u32 	%r96, [%rd12+52];
	xor.b32  	%r97, %r96, %r8;
	popc.b32 	%r98, %r97;
	add.s32 	%r99, %r98, %r95;
	ld.global.nc.u32 	%r100, [%rd12+56];
	xor.b32  	%r101, %r100, %r9;
	popc.b32 	%r102, %r101;
	add.s32 	%r103, %r102, %r99;
	ld.global.nc.u32 	%r104, [%rd12+60];
	xor.b32  	%r105, %r104, %r10;
	popc.b32 	%r106, %r105;
	add.s32 	%r107, %r106, %r103;
	setp.lt.s32 	%p5, %r107, %r76;
	add.s32 	%r108, %r153, 1;
	selp.b32 	%r156, %r108, %r75, %p5;
	min.s32 	%r157, %r107, %r76;
	add.s32 	%r152, %r152, 16;
	add.s32 	%r153, %r153, 2;
	setp.ne.s32 	%p6, %r153, %r158;
	@%p6 bra 	$L__BB3_4;
$L__BB3_5:
	and.b32  	%r109, %r28, 1;
	setp.eq.b32 	%p7, %r109, 1;
	not.pred 	%p8, %p7;
	@%p8 bra 	$L__BB3_7;
	shl.b32 	%r110, %r158, 3;
	ld.global.nc.u32 	%r111, [%rd4];
	mul.wide.u32 	%rd13, %r110, 4;
	add.s64 	%rd14, %rd1, %rd13;
	ld.global.nc.u32 	%r112, [%rd14];
	xor.b32  	%r113, %r112, %r111;
	popc.b32 	%r114, %r113;
	ld.global.nc.u32 	%r115, [%rd4+4];
	ld.global.nc.u32 	%r116, [%rd14+4];
	xor.b32  	%r117, %r116, %r115;
	popc.b32 	%r118, %r117;
	add.s32 	%r119, %r118, %r114;
	ld.global.nc.u32 	%r120, [%rd4+8];
	ld.global.nc.u32 	%r121, [%rd14+8];
	xor.b32  	%r122, %r121, %r120;
	popc.b32 	%r123, %r122;
	add.s32 	%r124, %r123, %r119;
	ld.global.nc.u32 	%r125, [%rd4+12];
	ld.global.nc.u32 	%r126, [%rd14+12];
	xor.b32  	%r127, %r126, %r125;
	popc.b32 	%r128, %r127;
	add.s32 	%r129, %r128, %r124;
	ld.global.nc.u32 	%r130, [%rd4+16];
	ld.global.nc.u32 	%r131, [%rd14+16];
	xor.b32  	%r132, %r131, %r130;
	popc.b32 	%r133, %r132;
	add.s32 	%r134, %r133, %r129;
	ld.global.nc.u32 	%r135, [%rd4+20];
	ld.global.nc.u32 	%r136, [%rd14+20];
	xor.b32  	%r137, %r136, %r135;
	popc.b32 	%r138, %r137;
	add.s32 	%r139, %r138, %r134;
	ld.global.nc.u32 	%r140, [%rd4+24];
	ld.global.nc.u32 	%r141, [%rd14+24];
	xor.b32  	%r142, %r141, %r140;
	popc.b32 	%r143, %r142;
	add.s32 	%r144, %r143, %r139;
	ld.global.nc.u32 	%r145, [%rd4+28];
	ld.global.nc.u32 	%r146, [%rd14+28];
	xor.b32  	%r147, %r146, %r145;
	popc.b32 	%r148, %r147;
	add.s32 	%r149, %r148, %r144;
	setp.lt.s32 	%p9, %r149, %r157;
	selp.b32 	%r156, %r158, %r156, %p9;
	min.s32 	%r157, %r149, %r157;
$L__BB3_7:
	setp.gt.s32 	%p10, %r157, %r29;
	@%p10 bra 	$L__BB3_9;
	mul.wide.s32 	%rd15, %r1, 4;
	add.s64 	%rd16, %rd3, %rd15;
	st.global.u32 	[%rd16], %r156;
	add.s64 	%rd17, %rd2, %rd15;
	st.global.u32 	[%rd17], %r157;
	bra.uni 	$L__BB3_10;
$L__BB3_9:
	mul.wide.s32 	%rd18, %r1, 4;
	add.s64 	%rd19, %rd3, %rd18;
	mov.b32 	%r150, -1;
	st.global.u32 	[%rd19], %r150;
	add.s64 	%rd20, %rd2, %rd18;
	mov.b32 	%r151, 2147483647;
	st.global.u32 	[%rd20], %r151;
$L__BB3_10:
	ret;

}
	// .globl	_Z22epipolar_inlier_kernelPKfPK6float2S3_ifPh
.visible .entry _Z22epipolar_inlier_kernelPKfPK6float2S3_ifPh(
	.param .u64 .ptr .align 1 _Z22epipolar_inlier_kernelPKfPK6float2S3_ifPh_param_0,
	.param .u64 .ptr .align 1 _Z22epipolar_inlier_kernelPKfPK6float2S3_ifPh_param_1,
	.param .u64 .ptr .align 1 _Z22epipolar_inlier_kernelPKfPK6float2S3_ifPh_param_2,
	.param .u32 _Z22epipolar_inlier_kernelPKfPK6float2S3_ifPh_param_3,
	.param .f32 _Z22epipolar_inlier_kernelPKfPK6float2S3_ifPh_param_4,
	.param .u64 .ptr .align 1 _Z22epipolar_inlier_kernelPKfPK6float2S3_ifPh_param_5
)
{
	.reg .pred 	%p<3>;
	.reg .b16 	%rs<2>;
	.reg .b32 	%r<6>;
	.reg .b32 	%f<28>;
	.reg .b64 	%rd<14>;

	ld.param.u64 	%rd1, [_Z22epipolar_inlier_kernelPKfPK6float2S3_ifPh_param_0];
	ld.param.u64 	%rd2, [_Z22epipolar_inlier_kernelPKfPK6float2S3_ifPh_param_1];
	ld.param.u64 	%rd3, [_Z22epipolar_inlier_kernelPKfPK6float2S3_ifPh_param_2];
	ld.param.u32 	%r2, [_Z22epipolar_inlier_kernelPKfPK6float2S3_ifPh_param_3];
	ld.param.f32 	%f1, [_Z22epipolar_inlier_kernelPKfPK6float2S3_ifPh_param_4];
	ld.param.u64 	%rd4, [_Z22epipolar_inlier_kernelPKfPK6float2S3_ifPh_param_5];
	mov.u32 	%r3, %ctaid.x;
	mov.u32 	%r4, %ntid.x;
	mov.u32 	%r5, %tid.x;
	mad.lo.s32 	%r1, %r3, %r4, %r5;
	setp.ge.s32 	%p1, %r1, %r2;
	@%p1 bra 	$L__BB4_2;
	cvta.to.global.u64 	%rd5, %rd1;
	cvta.to.global.u64 	%rd6, %rd2;
	cvta.to.global.u64 	%rd7, %rd3;
	cvta.to.global.u64 	%rd8, %rd4;
	ld.global.nc.f32 	%f2, [%rd5+32];
	ld.global.nc.f32 	%f3, [%rd5+28];
	ld.global.nc.f32 	%f4, [%rd5+24];
	ld.global.nc.f32 	%f5, [%rd5+20];
	ld.global.nc.f32 	%f6, [%rd5+16];
	ld.global.nc.f32 	%f7, [%rd5+12];
	ld.global.nc.f32 	%f8, [%rd5+8];
	ld.global.nc.f32 	%f9, [%rd5+4];
	ld.global.nc.f32 	%f10, [%rd5];
	cvt.s64.s32 	%rd9, %r1;
	mul.wide.s32 	%rd10, %r1, 8;
	add.s64 	%rd11, %rd6, %rd10;
	ld.global.nc.v2.f32 	{%f11, %f12}, [%rd11];
	add.s64 	%rd12, %rd7, %rd10;
	ld.global.nc.v2.f32 	{%f13, %f14}, [%rd12];
	mul.f32 	%f15, %f9, %f12;
	fma.rn.f32 	%f16, %f10, %f11, %f15;
	add.f32 	%f17, %f8, %f16;
	mul.f32 	%f18, %f6, %f12;
	fma.rn.f32 	%f19, %f7, %f11, %f18;
	add.f32 	%f20, %f5, %f19;
	mul.f32 	%f21, %f3, %f12;
	fma.rn.f32 	%f22, %f4, %f11, %f21;
	add.f32 	%f23, %f2, %f22;
	mul.f32 	%f24, %f14, %f20;
	fma.rn.f32 	%f25, %f13, %f17, %f24;
	add.f32 	%f26, %f23, %f25;
	abs.f32 	%f27, %f26;
	setp.lt.f32 	%p2, %f27, %f1;
	selp.u16 	%rs1, 1, 0, %p2;
	add.s64 	%rd13, %rd8, %rd9;
	st.global.u8 	[%rd13], %rs1;
$L__BB4_2:
	ret;

}


// ===== COMPILED SASS (sm_100) =====

	.target	sm_100

	.elftype	@"ET_EXEC"


//--------------------- .note.nv.tkinfo           --------------------------
	.section	.note.nv.tkinfo,"",@"SHT_NOTE"
	.sectionflags	@"SHF_NOTE_NV_TKINFO"
	.tkinfo
        /*0018*/ 	.word	0x00000002
        /*0030*/ 	.string	""
        /*0030*/ 	.string	"ptxas"
        /*0030*/ 	.string	"Cuda compilation tools, release 13.0, V13.0.88"
        /*0030*/ 	.string	"Build cuda_13.0.r13.0/compiler.36424714_0"
        /*0030*/ 	.string	"-arch sm_100 -m 64 "



//--------------------- .note.nv.cuinfo           --------------------------
	.section	.note.nv.cuinfo,"",@"SHT_NOTE"
	.sectionflags	@"SHF_NOTE_NV_CUINFO"
        /*0018*/ 	.short	0x0002
        /*001a*/ 	.short	0x0064
        /*001c*/ 	.short	0x0082
	.zero		2


//--------------------- .nv.info                  --------------------------
	.section	.nv.info,"",@"SHT_CUDA_INFO"
	.align	4


	//----- nvinfo : EIATTR_REGCOUNT
	.align		4
        /*0000*/ 	.byte	0x04, 0x2f
        /*0002*/ 	.short	(.L_2 - .L_1)
	.align		4
.L_1:
        /*0004*/ 	.word	index@(_Z17fast_score_kernelPKhS0_iiiifPf)
        /*0008*/ 	.word	0x00000020


	//----- nvinfo : EIATTR_FRAME_SIZE
	.align		4
.L_2:
        /*000c*/ 	.byte	0x04, 0x11
        /*000e*/ 	.short	(.L_4 - .L_3)
	.align		4
.L_3:
        /*0010*/ 	.word	index@(_Z17fast_score_kernelPKhS0_iiiifPf)
        /*0014*/ 	.word	0x00000000


	//----- nvinfo : EIATTR_REGCOUNT
	.align		4
.L_4:
        /*0018*/ 	.byte	0x04, 0x2f
        /*001a*/ 	.short	(.L_6 - .L_5)
	.align		4
.L_5:
        /*001c*/ 	.word	index@(_Z13nms3x3_kernelPKfiifP5uint2iPi)
        /*0020*/ 	.word	0x0000001c


	//----- nvinfo : EIATTR_FRAME_SIZE
	.align		4
.L_6:
        /*0024*/ 	.byte	0x04, 0x11
        /*0026*/ 	.short	(.L_8 - .L_7)
	.align		4
.L_7:
        /*0028*/ 	.word	index@(_Z13nms3x3_kernelPKfiifP5uint2iPi)
        /*002c*/ 	.word	0x00000000


	//----- nvinfo : EIATTR_REGCOUNT
	.align		4
.L_8:
        /*0030*/ 	.byte	0x04, 0x2f
        /*0032*/ 	.short	(.L_10 - .L_9)
	.align		4
.L_9:
        /*0034*/ 	.word	index@(_Z12brief_kernelPKhiiPK5uint2iPj)
        /*0038*/ 	.word	0x00000028


	//----- nvinfo : EIATTR_FRAME_SIZE
	.align		4
.L_10:
        /*003c*/ 	.byte	0x04, 0x11
        /*003e*/ 	.short	(.L_12 - .L_11)
	.align		4
.L_11:
        /*0040*/ 	.word	index@(_Z12brief_kernelPKhiiPK5uint2iPj)
        /*0044*/ 	.word	0x00000000


	//----- nvinfo : EIATTR_REGCOUNT
	.align		4
.L_12:
        /*0048*/ 	.byte	0x04, 0x2f
        /*004a*/ 	.short	(.L_14 - .L_13)
	.align		4
.L_13:
        /*004c*/ 	.word	index@(_Z18match_brief_kernelPKjPK5uint2iS0_S3_iiPiS4_)
        /*0050*/ 	.word	0x00000020


	//----- nvinfo : EIATTR_FRAME_SIZE
	.align		4
.L_14:
        /*0054*/ 	.byte	0x04, 0x11
        /*0056*/ 	.short	(.L_16 - .L_15)
	.align		4
.L_15:
        /*0058*/ 	.word	index@(_Z18match_brief_kernelPKjPK5uint2iS0_S3_iiPiS4_)
        /*005c*/ 	.word	0x00000000


	//----- nvinfo : EIATTR_REGCOUNT
	.align		4
.L_16:
        /*0060*/ 	.byte	0x04, 0x2f
        /*0062*/ 	.short	(.L_18 - .L_17)
	.align		4
.L_17:
        /*0064*/ 	.word	index@(_Z22epipolar_inlier_kernelPKfPK6float2S3_ifPh)
        /*0068*/ 	.word	0x00000013


	//----- nvinfo : EIATTR_FRAME_SIZE
	.align		4
.L_18:
        /*006c*/ 	.byte	0x04, 0x11
        /*006e*/ 	.short	(.L_20 - .L_19)
	.align		4
.L_19:
        /*0070*/ 	.word	index@(_Z22epipolar_inlier_kernelPKfPK6float2S3_ifPh)
        /*0074*/ 	.word	0x00000000


	//----- nvinfo : EIATTR_MIN_STACK_SIZE
	.align		4
.L_20:
        /*0078*/ 	.byte	0x04, 0x12
        /*007a*/ 	.short	(.L_22 - .L_21)
	.align		4
.L_21:
        /*007c*/ 	.word	index@(_Z22epipolar_inlier_kernelPKfPK6float2S3_ifPh)
        /*0080*/ 	.word	0x00000000


	//----- nvinfo : EIATTR_MIN_STACK_SIZE
	.align		4
.L_22:
        /*0084*/ 	.byte	0x04, 0x12
        /*0086*/ 	.short	(.L_24 - .L_23)
	.align		4
.L_23:
        /*0088*/ 	.word	index@(_Z18match_brief_kernelPKjPK5uint2iS0_S3_iiPiS4_)
        /*008c*/ 	.word	0x00000000


	//----- nvinfo : EIATTR_MIN_STACK_SIZE
	.align		4
.L_24:
        /*0090*/ 	.byte	0x04, 0x12
        /*0092*/ 	.short	(.L_26 - .L_25)
	.align		4
.L_25:
        /*0094*/ 	.word	index@(_Z12brief_kernelPKhiiPK5uint2iPj)
        /*0098*/ 	.word	0x00000000


	//----- nvinfo : EIATTR_MIN_STACK_SIZE
	.align		4
.L_26:
        /*009c*/ 	.byte	0x04, 0x12
        /*009e*/ 	.short	(.L_28 - .L_27)
	.align		4
.L_27:
        /*00a0*/ 	.word	index@(_Z13nms3x3_kernelPKfiifP5uint2iPi)
        /*00a4*/ 	.word	0x00000000


	//----- nvinfo : EIATTR_MIN_STACK_SIZE
	.align		4
.L_28:
        /*00a8*/ 	.byte	0x04, 0x12
        /*00aa*/ 	.short	(.L_30 - .L_29)
	.align		4
.L_29:
        /*00ac*/ 	.word	index@(_Z17fast_score_kernelPKhS0_iiiifPf)
        /*00b0*/ 	.word	0x00000000
.L_30:


//--------------------- .nv.compat                --------------------------
	.section	.nv.compat,"",@"SHT_CUDA_COMPAT_INFO"
	.align	4
        /*0000*/ 	.byte	0x02, 0x09, 0x00, 0x00, 0x02, 0x02, 0x01, 0x00, 0x02, 0x05, 0x05, 0x00, 0x03, 0x07, 0x01, 0x01
        /*0010*/ 	.byte	0x02, 0x03, 0x00, 0x00, 0x02, 0x06, 0x01, 0x00, 0x04, 0x0b, 0x08, 0x00, 0x09, 0x00, 0x00, 0x00
        /*0020*/ 	.byte	0x00, 0x00, 0x00, 0x00


//--------------------- .nv.info._Z22epipolar_inlier_kernelPKfPK6float2S3_ifPh --------------------------
	.section	.nv.info._Z22epipolar_inlier_kernelPKfPK6float2S3_ifPh,"",@"SHT_CUDA_INFO"
	.sectionflags	@""
	.align	4


	//----- nvinfo : EIATTR_CUDA_API_VERSION
	.align		4
        /*0000*/ 	.byte	0x04, 0x37
        /*0002*/ 	.short	(.L_32 - .L_31)
.L_31:
        /*0004*/ 	.word	0x00000082


	//----- nvinfo : EIATTR_KPARAM_INFO
	.align		4
.L_32:
        /*0008*/ 	.byte	0x04, 0x17
        /*000a*/ 	.short	(.L_34 - .L_33)
.L_33:
        /*000c*/ 	.word	0x00000000
        /*0010*/ 	.short	0x0005
        /*0012*/ 	.short	0x0020
        /*0014*/ 	.byte	0x00, 0xf5, 0x21, 0x00


	//----- nvinfo : EIATTR_KPARAM_INFO
	.align		4
.L_34:
        /*0018*/ 	.byte	0x04, 0x17
        /*001a*/ 	.short	(.L_36 - .L_35)
.L_35:
        /*001c*/ 	.word	0x00000000
        /*0020*/ 	.short	0x0004
        /*0022*/ 	.short	0x001c
        /*0024*/ 	.byte	0x00, 0xf0, 0x11, 0x00


	//----- nvinfo : EIATTR_KPARAM_INFO
	.align		4
.L_36:
        /*0028*/ 	.byte	0x04, 0x17
        /*002a*/ 	.short	(.L_38 - .L_37)
.L_37:
        /*002c*/ 	.word	0x00000000
        /*0030*/ 	.short	0x0003
        /*0032*/ 	.short	0x0018
        /*0034*/ 	.byte	0x00, 0xf0, 0x11, 0x00


	//----- nvinfo : EIATTR_KPARAM_INFO
	.align		4
.L_38:
        /*0038*/ 	.byte	0x04, 0x17
        /*003a*/ 	.short	(.L_40 - .L_39)
.L_39:
        /*003c*/ 	.word	0x00000000
        /*0040*/ 	.short	0x0002
        /*0042*/ 	.short	0x0010
        /*0044*/ 	.byte	0x00, 0xf5, 0x21, 0x00


	//----- nvinfo : EIATTR_KPARAM_INFO
	.align		4
.L_40:
        /*0048*/ 	.byte	0x04, 0x17
        /*004a*/ 	.short	(.L_42 - .L_41)
.L_41:
        /*004c*/ 	.word	0x00000000
        /*0050*/ 	.short	0x0001
        /*0052*/ 	.short	0x0008
        /*0054*/ 	.byte	0x00, 0xf5, 0x21, 0x00


	//----- nvinfo : EIATTR_KPARAM_INFO
	.align		4
.L_42:
        /*0058*/ 	.byte	0x04, 0x17
        /*005a*/ 	.short	(.L_44 - .L_43)
.L_43:
        /*005c*/ 	.word	0x00000000
        /*0060*/ 	.short	0x0000
        /*0062*/ 	.short	0x0000
        /*0064*/ 	.byte	0x00, 0xf5, 0x21, 0x00


	//----- nvinfo : EIATTR_SPARSE_MMA_MASK
	.align		4
.L_44:
        /*0068*/ 	.byte	0x03, 0x50
        /*006a*/ 	.short	0x0000


	//----- nvinfo : EIATTR_MAXREG_COUNT
	.align		4
        /*006c*/ 	.byte	0x03, 0x1b
        /*006e*/ 	.short	0x00ff


	//----- nvinfo : EIATTR_MERCURY_ISA_VERSION
	.align		4
        /*0070*/ 	.byte	0x03, 0x5f
        /*0072*/ 	.short	0x0101


	//----- nvinfo : EIATTR_VRC_CTA_INIT_COUNT
	.align		4
        /*0074*/ 	.byte	0x02, 0x4a
	.zero		1
	.zero		1


	//----- nvinfo : EIATTR_EXIT_INSTR_OFFSETS
	.align		4
        /*0078*/ 	.byte	0x04, 0x1c
        /*007a*/ 	.short	(.L_46 - .L_45)


	//   ....[0]....
.L_45:
        /*007c*/ 	.word	0x00000070


	//   ....[1]....
        /*0080*/ 	.word	0x000002c0


	//----- nvinfo : EIATTR_CBANK_PARAM_SIZE
	.align		4
.L_46:
        /*0084*/ 	.byte	0x03, 0x19
        /*0086*/ 	.short	0x0028


	//----- nvinfo : EIATTR_PARAM_CBANK
	.align		4
        /*0088*/ 	.byte	0x04, 0x0a
        /*008a*/ 	.short	(.L_48 - .L_47)
	.align		4
.L_47:
        /*008c*/ 	.word	index@(.nv.constant0._Z22epipolar_inlier_kernelPKfPK6float2S3_ifPh)
        /*0090*/ 	.short	0x0380
        /*0092*/ 	.short	0x0028


	//----- nvinfo : EIATTR_SW_WAR
	.align		4
.L_48:
        /*0094*/ 	.byte	0x04, 0x36
        /*0096*/ 	.short	(.L_50 - .L_49)
.L_49:
        /*0098*/ 	.word	0x00000008
.L_50:


//--------------------- .nv.info._Z18match_brief_kernelPKjPK5uint2iS0_S3_iiPiS4_ --------------------------
	.section	.nv.info._Z18match_brief_kernelPKjPK5uint2iS0_S3_iiPiS4_,"",@"SHT_CUDA_INFO"
	.sectionflags	@""
	.align	4


	//----- nvinfo : EIATTR_CUDA_API_VERSION
	.align		4
        /*0000*/ 	.byte	0x04, 0x37
        /*0002*/ 	.short	(.L_52 - .L_51)
.L_51:
        /*0004*/ 	.word	0x00000082


	//----- nvinfo : EIATTR_KPARAM_INFO
	.align		4
.L_52:
        /*0008*/ 	.byte	0x04, 0x17
        /*000a*/ 	.short	(.L_54 - .L_53)
.L_53:
        /*000c*/ 	.word	0x00000000
        /*0010*/ 	.short	0x0008
        /*0012*/ 	.short	0x0038
        /*0014*/ 	.byte	0x00, 0xf5, 0x21, 0x00


	//----- nvinfo : EIATTR_KPARAM_INFO
	.align		4
.L_54:
        /*0018*/ 	.byte	0x04, 0x17
        /*001a*/ 	.short	(.L_56 - .L_55)
.L_55:
        /*001c*/ 	.word	0x00000000
        /*0020*/ 	.short	0x0007
        /*0022*/ 	.short	0x0030
        /*0024*/ 	.byte	0x00, 0xf5, 0x21, 0x00


	//----- nvinfo : EIATTR_KPARAM_INFO
	.align		4
.L_56:
        /*0028*/ 	.byte	0x04, 0x17
        /*002a*/ 	.short	(.L_58 - .L_57)
.L_57:
        /*002c*/ 	.word	0x00000000
        /*0030*/ 	.short	0x0006
        /*0032*/ 	.short	0x002c
        /*0034*/ 	.byte	0x00, 0xf0, 0x11, 0x00


	//----- nvinfo : EIATTR_KPARAM_INFO
	.align		4
.L_58:
        /*0038*/ 	.byte	0x04, 0x17
        /*003a*/ 	.short	(.L_60 - .L_59)
.L_59:
        /*003c*/ 	.word	0x00000000
        /*0040*/ 	.short	0x0005
        /*0042*/ 	.short	0x0028
        /*0044*/ 	.byte	0x00, 0xf0, 0x11, 0x00


	//----- nvinfo : EIATTR_KPARAM_INFO
	.align		4
.L_60:
        /*0048*/ 	.byte	0x04, 0x17
        /*004a*/ 	.short	(.L_62 - .L_61)
.L_61:
        /*004c*/ 	.word	0x00000000
        /*0050*/ 	.short	0x0004
        /*0052*/ 	.short	0x0020
        /*0054*/ 	.byte	0x00, 0xf5, 0x21, 0x00


	//----- nvinfo : EIATTR_KPARAM_INFO
	.align		4
.L_62:
        /*0058*/ 	.byte	0x04, 0x17
        /*005a*/ 	.short	(.L_64 - .L_63)
.L_63:
        /*005c*/ 	.word	0x00000000
        /*0060*/ 	.short	0x0003
        /*0062*/ 	.short	0x0018
        /*0064*/ 	.byte	0x00, 0xf5, 0x21, 0x00


	//----- nvinfo : EIATTR_KPARAM_INFO
	.align		4
.L_64:
        /*0068*/ 	.byte	0x04, 0x17
        /*006a*/ 	.short	(.L_66 - .L_65)
.L_65:
        /*006c*/ 	.word	0x00000000
        /*0070*/ 	.short	0x0002
        /*0072*/ 	.short	0x0010
        /*0074*/ 	.byte	0x00, 0xf0, 0x11, 0x00


	//----- nvinfo : EIATTR_KPARAM_INFO
	.align		4
.L_66:
        /*0078*/ 	.byte	0x04, 0x17
        /*007a*/ 	.short	(.L_68 - .L_67)
.L_67:
        /*007c*/ 	.word	0x00000000
        /*0080*/ 	.short	0x0001
        /*0082*/ 	.short	0x0008
        /*0084*/ 	.byte	0x00, 0xf5, 0x21, 0x00


	//----- nvinfo : EIATTR_KPARAM_INFO
	.align		4
.L_68:
        /*0088*/ 	.byte	0x04, 0x17
        /*008a*/ 	.short	(.L_70 - .L_69)
.L_69:
        /*008c*/ 	.word	0x00000000
        /*0090*/ 	.short	0x0000
        /*0092*/ 	.short	0x0000
        /*0094*/ 	.byte	0x00, 0xf5, 0x21, 0x00


	//----- nvinfo : EIATTR_SPARSE_MMA_MASK
	.align		4
.L_70:
        /*0098*/ 	.byte	0x03, 0x50
        /*009a*/ 	.short	0x0000


	//----- nvinfo : EIATTR_MAXREG_COUNT
	.align		4
        /*009c*/ 	.byte	0x03, 0x1b
        /*009e*/ 	.short	0x00ff


	//----- nvinfo : EIATTR_MERCURY_ISA_VERSION
	.align		4
        /*00a0*/ 	.byte	0x03, 0x5f
        /*00a2*/ 	.short	0x0101


	//----- nvinfo : EIATTR_VRC_CTA_INIT_COUNT
	.align		4
        /*00a4*/ 	.byte	0x02, 0x4a
	.zero		1
	.zero		1


	//----- nvinfo : EIATTR_EXIT_INSTR_OFFSETS
	.align		4
        /*00a8*/ 	.byte	0x04, 0x1c
        /*00aa*/ 	.short	(.L_72 - .L_71)


	//   ....[0]....
.L_71:
        /*00ac*/ 	.word	0x00000070


	//   ....[1]....
        /*00b0*/ 	.word	0x000009d0


	//   ....[2]....
        /*00b4*/ 	.word	0x00000a60


	//----- nvinfo : EIATTR_CBANK_PARAM_SIZE
	.align		4
.L_72:
        /*00b8*/ 	.byte	0x03, 0x19
        /*00ba*/ 	.short	0x0040


	//----- nvinfo : EIATTR_PARAM_CBANK
	.align		4
        /*00bc*/ 	.byte	0x04, 0x0a
        /*00be*/ 	.short	(.L_74 - .L_73)
	.align		4
.L_73:
        /*00c0*/ 	.word	index@(.nv.constant0._Z18match_brief_kernelPKjPK5uint2iS0_S3_iiPiS4_)
        /*00c4*/ 	.short	0x0380
        /*00c6*/ 	.short	0x0040


	//----- nvinfo : EIATTR_SW_WAR
	.align		4
.L_74:
        /*00c8*/ 	.byte	0x04, 0x36
        /*00ca*/ 	.short	(.L_76 - .L_75)
.L_75:
        /*00cc*/ 	.word	0x00000008
.L_76:


//--------------------- .nv.info._Z12brief_kernelPKhiiPK5uint2iPj --------------------------
	.section	.nv.info._Z12brief_kernelPKhiiPK5uint2iPj,"",@"SHT_CUDA_INFO"
	.sectionflags	@""
	.align	4


	//----- nvinfo : EIATTR_CUDA_API_VERSION
	.align		4
        /*0000*/ 	.byte	0x04, 0x37
        /*0002*/ 	.short	(.L_78 - .L_77)
.L_77:
        /*0004*/ 	.word	0x00000082


	//----- nvinfo : EIATTR_KPARAM_INFO
	.align		4
.L_78:
        /*0008*/ 	.byte	0x04, 0x17
        /*000a*/ 	.short	(.L_80 - .L_79)
.L_79:
        /*000c*/ 	.word	0x00000000
        /*0010*/ 	.short	0x0005
        /*0012*/ 	.short	0x0020
        /*0014*/ 	.byte	0x00, 0xf5, 0x21, 0x00


	//----- nvinfo : EIATTR_KPARAM_INFO
	.align		4
.L_80:
        /*0018*/ 	.byte	0x04, 0x17
        /*001a*/ 	.short	(.L_82 - .L_81)
.L_81:
        /*001c*/ 	.word	0x00000000
        /*0020*/ 	.short	0x0004
        /*0022*/ 	.short	0x0018
        /*0024*/ 	.byte	0x00, 0xf0, 0x11, 0x00


	//----- nvinfo : EIATTR_KPARAM_INFO
	.align		4
.L_82:
        /*0028*/ 	.byte	0x04, 0x17
        /*002a*/ 	.short	(.L_84 - .L_83)
.L_83:
        /*002c*/ 	.word	0x00000000
        /*0030*/ 	.short	0x0003
        /*0032*/ 	.short	0x0010
        /*0034*/ 	.byte	0x00, 0xf5, 0x21, 0x00


	//----- nvinfo : EIATTR_KPARAM_INFO
	.align		4
.L_84:
        /*0038*/ 	.byte	0x04, 0x17
        /*003a*/ 	.short	(.L_86 - .L_85)
.L_85:
        /*003c*/ 	.word	0x00000000
        /*0040*/ 	.short	0x0002
        /*0042*/ 	.short	0x000c
        /*0044*/ 	.byte	0x00, 0xf0, 0x11, 0x00


	//----- nvinfo : EIATTR_KPARAM_INFO
	.align		4
.L_86:
        /*0048*/ 	.byte	0x04, 0x17
        /*004a*/ 	.short	(.L_88 - .L_87)
.L_87:
        /*004c*/ 	.word	0x00000000
        /*0050*/ 	.short	0x0001
        /*0052*/ 	.short	0x0008
        /*0054*/ 	.byte	0x00, 0xf0, 0x11, 0x00


	//----- nvinfo : EIATTR_KPARAM_INFO
	.align		4
.L_88:
        /*0058*/ 	.byte	0x04, 0x17
        /*005a*/ 	.short	(.L_90 - .L_89)
.L_89:
        /*005c*/ 	.word	0x00000000
        /*0060*/ 	.short	0x0000
        /*0062*/ 	.short	0x0000
        /*0064*/ 	.byte	0x00, 0xf5, 0x21, 0x00


	//----- nvinfo : EIATTR_SPARSE_MMA_MASK
	.align		4
.L_90:
        /*0068*/ 	.byte	0x03, 0x50
        /*006a*/ 	.short	0x0000


	//----- nvinfo : EIATTR_MAXREG_COUNT
	.align		4
        /*006c*/ 	.byte	0x03, 0x1b
        /*006e*/ 	.short	0x00ff


	//----- nvinfo : EIATTR_MERCURY_ISA_VERSION
	.align		4
        /*0070*/ 	.byte	0x03, 0x5f
        /*0072*/ 	.short	0x0101


	//----- nvinfo : EIATTR_VRC_CTA_INIT_COUNT
	.align		4
        /*0074*/ 	.byte	0x02, 0x4a
	.zero		1
	.zero		1


	//----- nvinfo : EIATTR_EXIT_INSTR_OFFSETS
	.align		4
        /*0078*/ 	.byte	0x04, 0x1c
        /*007a*/ 	.short	(.L_92 - .L_91)


	//   ....[0]....
.L_91:
        /*007c*/ 	.word	0x00000070


	//   ....[1]....
        /*0080*/ 	.word	0x00018210


	//----- nvinfo : EIATTR_CBANK_PARAM_SIZE
	.align		4
.L_92:
        /*0084*/ 	.byte	0x03, 0x19
        /*0086*/ 	.short	0x0028


	//----- nvinfo : EIATTR_PARAM_CBANK
	.align		4
        /*0088*/ 	.byte	0x04, 0x0a
        /*008a*/ 	.short	(.L_94 - .L_93)
	.align		4
.L_93:
        /*008c*/ 	.word	index@(.nv.constant0._Z12brief_kernelPKhiiPK5uint2iPj)
        /*0090*/ 	.short	0x0380
        /*0092*/ 	.short	0x0028


	//----- nvinfo : EIATTR_SW_WAR
	.align		4
.L_94:
        /*0094*/ 	.byte	0x04, 0x36
        /*0096*/ 	.short	(.L_96 - .L_95)
.L_95:
        /*0098*/ 	.word	0x00000008
.L_96:


//--------------------- .nv.info._Z13nms3x3_kernelPKfiifP5uint2iPi --------------------------
	.section	.nv.info._Z13nms3x3_kernelPKfiifP5uint2iPi,"",@"SHT_CUDA_INFO"
	.sectionflags	@""
	.align	4


	//----- nvinfo : EIATTR_CUDA_API_VERSION
	.align		4
        /*0000*/ 	.byte	0x04, 0x37
        /*0002*/ 	.short	(.L_98 - .L_97)
.L_97:
        /*0004*/ 	.word	0x00000082


	//----- nvinfo : EIATTR_KPARAM_INFO
	.align		4
.L_98:
        /*0008*/ 	.byte	0x04, 0x17
        /*000a*/ 	.short	(.L_100 - .L_99)
.L_99:
        /*000c*/ 	.word	0x00000000
        /*0010*/ 	.short	0x0006
        /*0012*/ 	.short	0x0028
        /*0014*/ 	.byte	0x00, 0xf5, 0x21, 0x00


	//----- nvinfo : EIATTR_KPARAM_INFO
	.align		4
.L_100:
        /*0018*/ 	.byte	0x04, 0x17
        /*001a*/ 	.short	(.L_102 - .L_101)
.L_101:
        /*001c*/ 	.word	0x00000000
        /*0020*/ 	.short	0x0005
        /*0022*/ 	.short	0x0020
        /*0024*/ 	.byte	0x00, 0xf0, 0x11, 0x00


	//----- nvinfo : EIATTR_KPARAM_INFO
	.align		4
.L_102:
        /*0028*/ 	.byte	0x04, 0x17
        /*002a*/ 	.short	(.L_104 - .L_103)
.L_103:
        /*002c*/ 	.word	0x00000000
        /*0030*/ 	.short	0x0004
        /*0032*/ 	.short	0x0018
        /*0034*/ 	.byte	0x00, 0xf5, 0x21, 0x00


	//----- nvinfo : EIATTR_KPARAM_INFO
	.align		4
.L_104:
        /*0038*/ 	.byte	0x04, 0x17
        /*003a*/ 	.short	(.L_106 - .L_105)
.L_105:
        /*003c*/ 	.word	0x00000000
        /*0040*/ 	.short	0x0003
        /*0042*/ 	.short	0x0010
        /*0044*/ 	.byte	0x00, 0xf0, 0x11, 0x00


	//----- nvinfo : EIATTR_KPARAM_INFO
	.align		4
.L_106:
        /*0048*/ 	.byte	0x04, 0x17
        /*004a*/ 	.short	(.L_108 - .L_107)
.L_107:
        /*004c*/ 	.word	0x00000000
        /*0050*/ 	.short	0x0002
        /*0052*/ 	.short	0x000c
        /*0054*/ 	.byte	0x00, 0xf0, 0x11, 0x00


	//----- nvinfo : EIATTR_KPARAM_INFO
	.align		4
.L_108:
        /*0058*/ 	.byte	0x04, 0x17
        /*005a*/ 	.short	(.L_110 - .L_109)
.L_109:
        /*005c*/ 	.word	0x00000000
        /*0060*/ 	.short	0x0001
        /*0062*/ 	.short	0x0008
        /*0064*/ 	.byte	0x00, 0xf0, 0x11, 0x00


	//----- nvinfo : EIATTR_KPARAM_INFO
	.align		4
.L_110:
        /*0068*/ 	.byte	0x04, 0x17
        /*006a*/ 	.short	(.L_112 - .L_111)
.L_111:
        /*006c*/ 	.word	0x00000000
        /*0070*/ 	.short	0x0000
        /*0072*/ 	.short	0x0000
        /*0074*/ 	.byte	0x00, 0xf5, 0x21, 0x00


	//----- nvinfo : EIATTR_SPARSE_MMA_MASK
	.align		4
.L_112:
        /*0078*/ 	.byte	0x03, 0x50
        /*007a*/ 	.short	0x0000


	//----- nvinfo : EIATTR_MAXREG_COUNT
	.align		4
        /*007c*/ 	.byte	0x03, 0x1b
        /*007e*/ 	.short	0x00ff


	//----- nvinfo : EIATTR_NUM_BARRIERS
	.align		4
        /*0080*/ 	.byte	0x02, 0x4c
        /*0082*/ 	.byte	0x01
	.zero		1


	//----- nvinfo : EIATTR_MERCURY_ISA_VERSION
	.align		4
        /*0084*/ 	.byte	0x03, 0x5f
        /*0086*/ 	.short	0x0101


	//----- nvinfo : EIATTR_INT_WARP_WIDE_INSTR_OFFSETS
	.align		4
        /*0088*/ 	.byte	0x04, 0x31
        /*008a*/ 	.short	(.L_114 - .L_113)


	//   ....[0]....
.L_113:
        /*008c*/ 	.word	0x000006e0


	//   ....[1]....
        /*0090*/ 	.word	0x00000780


	//----- nvinfo : EIATTR_VRC_CTA_INIT_COUNT
	.align		4
.L_114:
        /*0094*/ 	.byte	0x02, 0x4a
	.zero		1
	.zero		1


	//----- nvinfo : EIATTR_EXIT_INSTR_OFFSETS
	.align		4
        /*0098*/ 	.byte	0x04, 0x1c
        /*009a*/ 	.short	(.L_116 - .L_115)


	//   ....[0]....
.L_115:
        /*009c*/ 	.word	0x00000570


	//   ....[1]....
        /*00a0*/ 	.word	0x000005b0


	//   ....[2]....
        /*00a4*/ 	.word	0x000006c0


	//   ....[3]....
        /*00a8*/ 	.word	0x000007b0


	//   ....[4]....
        /*00ac*/ 	.word	0x000007f0


	//----- nvinfo : EIATTR_CBANK_PARAM_SIZE
	.align		4
.L_116:
        /*00b0*/ 	.byte	0x03, 0x19
        /*00b2*/ 	.short	0x0030


	//----- nvinfo : EIATTR_PARAM_CBANK
	.align		4
        /*00b4*/ 	.byte	0x04, 0x0a
        /*00b6*/ 	.short	(.L_118 - .L_117)
	.align		4
.L_117:
        /*00b8*/ 	.word	index@(.nv.constant0._Z13nms3x3_kernelPKfiifP5uint2iPi)
        /*00bc*/ 	.short	0x0380
        /*00be*/ 	.short	0x0030


	//----- nvinfo : EIATTR_SW_WAR
	.align		4
.L_118:
        /*00c0*/ 	.byte	0x04, 0x36
        /*00c2*/ 	.short	(.L_120 - .L_119)
.L_119:
        /*00c4*/ 	.word	0x00000008
.L_120:


//--------------------- .nv.info._Z17fast_score_kernelPKhS0_iiiifPf --------------------------
	.section	.nv.info._Z17fast_score_kernelPKhS0_iiiifPf,"",@"SHT_CUDA_INFO"
	.sectionflags	@""
	.align	4


	//----- nvinfo : EIATTR_CUDA_API_VERSION
	.align		4
        /*0000*/ 	.byte	0x04, 0x37
        /*0002*/ 	.short	(.L_122 - .L_121)
.L_121:
        /*0004*/ 	.word	0x00000082


	//----- nvinfo : EIATTR_KPARAM_INFO
	.align		4
.L_122:
        /*0008*/ 	.byte	0x04, 0x17
        /*000a*/ 	.short	(.L_124 - .L_123)
.L_123:
        /*000c*/ 	.word	0x00000000
        /*0010*/ 	.short	0x0007
        /*0012*/ 	.short	0x0028
        /*0014*/ 	.byte	0x00, 0xf5, 0x21, 0x00


	//----- nvinfo : EIATTR_KPARAM_INFO
	.align		4
.L_124:
        /*0018*/ 	.byte	0x04, 0x17
        /*001a*/ 	.short	(.L_126 - .L_125)
.L_125:
        /*001c*/ 	.word	0x00000000
        /*0020*/ 	.short	0x0006
        /*0022*/ 	.short	0x0020
        /*0024*/ 	.byte	0x00, 0xf0, 0x11, 0x00


	//----- nvinfo : EIATTR_KPARAM_INFO
	.align		4
.L_126:
        /*0028*/ 	.byte	0x04, 0x17
        /*002a*/ 	.short	(.L_128 - .L_127)
.L_127:
        /*002c*/ 	.word	0x00000000
        /*0030*/ 	.short	0x0005
        /*0032*/ 	.short	0x001c
        /*0034*/ 	.byte	0x00, 0xf0, 0x11, 0x00


	//----- nvinfo : EIATTR_KPARAM_INFO
	.align		4
.L_128:
        /*0038*/ 	.byte	0x04, 0x17
        /*003a*/ 	.short	(.L_130 - .L_129)
.L_129:
        /*003c*/ 	.word	0x00000000
        /*0040*/ 	.short	0x0004
        /*0042*/ 	.short	0x0018
        /*0044*/ 	.byte	0x00, 0xf0, 0x11, 0x00


	//----- nvinfo : EIATTR_KPARAM_INFO
	.align		4
.L_130:
        /*0048*/ 	.byte	0x04, 0x17
        /*004a*/ 	.short	(.L_132 - .L_131)
.L_131:
        /*004c*/ 	.word	0x00000000
        /*0050*/ 	.short	0x0003
        /*0052*/ 	.short	0x0014
        /*0054*/ 	.byte	0x00, 0xf0, 0x11, 0x00


	//----- nvinfo : EIATTR_KPARAM_INFO
	.align		4
.L_132:
        /*0058*/ 	.byte	0x04, 0x17
        /*005a*/ 	.short	(.L_134 - .L_133)
.L_133:
        /*005c*/ 	.word	0x00000000
        /*0060*/ 	.short	0x0002
        /*0062*/ 	.short	0x0010
        /*0064*/ 	.byte	0x00, 0xf0, 0x11, 0x00


	//----- nvinfo : EIATTR_KPARAM_INFO
	.align		4
.L_134:
        /*0068*/ 	.byte	0x04, 0x17
        /*006a*/ 	.short	(.L_136 - .L_135)
.L_135:
        /*006c*/ 	.word	0x00000000
        /*0070*/ 	.short	0x0001
        /*0072*/ 	.short	0x0008
        /*0074*/ 	.byte	0x00, 0xf5, 0x21, 0x00


	//----- nvinfo : EIATTR_KPARAM_INFO
	.align		4
.L_136:
        /*0078*/ 	.byte	0x04, 0x17
        /*007a*/ 	.short	(.L_138 - .L_137)
.L_137:
        /*007c*/ 	.word	0x00000000
        /*0080*/ 	.short	0x0000
        /*0082*/ 	.short	0x0000
        /*0084*/ 	.byte	0x00, 0xf5, 0x21, 0x00


	//----- nvinfo : EIATTR_SPARSE_MMA_MASK
	.align		4
.L_138:
        /*0088*/ 	.byte	0x03, 0x50
        /*008a*/ 	.short	0x0000


	//----- nvinfo : EIATTR_MAXREG_COUNT
	.align		4
        /*008c*/ 	.byte	0x03, 0x1b
        /*008e*/ 	.short	0x00ff


	//----- nvinfo : EIATTR_MERCURY_ISA_VERSION
	.align		4
        /*0090*/ 	.byte	0x03, 0x5f
        /*0092*/ 	.short	0x0101


	//----- nvinfo : EIATTR_VRC_CTA_INIT_COUNT
	.align		4
        /*0094*/ 	.byte	0x02, 0x4a
	.zero		1
	.zero		1


	//----- nvinfo : EIATTR_EXIT_INSTR_OFFSETS
	.align		4
        /*0098*/ 	.byte	0x04, 0x1c
        /*009a*/ 	.short	(.L_140 - .L_139)


	//   ....[0]....
.L_139:
        /*009c*/ 	.word	0x000000c0


	//   ....[1]....
        /*00a0*/ 	.word	0x00000bf0


	//----- nvinfo : EIATTR_CRS_STACK_SIZE
	.align		4
.L_140:
        /*00a4*/ 	.byte	0x04, 0x1e
        /*00a6*/ 	.short	(.L_142 - .L_141)
.L_141:
        /*00a8*/ 	.word	0x00000000


	//----- nvinfo : EIATTR_CBANK_PARAM_SIZE
	.align		4
.L_142:
        /*00ac*/ 	.byte	0x03, 0x19
        /*00ae*/ 	.short	0x0030


	//----- nvinfo : EIATTR_PARAM_CBANK
	.align		4
        /*00b0*/ 	.byte	0x04, 0x0a
        /*00b2*/ 	.short	(.L_144 - .L_143)
	.align		4
.L_143:
        /*00b4*/ 	.word	index@(.nv.constant0._Z17fast_score_kernelPKhS0_iiiifPf)
        /*00b8*/ 	.short	0x0380
        /*00ba*/ 	.short	0x0030


	//----- nvinfo : EIATTR_SW_WAR
	.align		4
.L_144:
        /*00bc*/ 	.byte	0x04, 0x36
        /*00be*/ 	.short	(.L_146 - .L_145)
.L_145:
        /*00c0*/ 	.word	0x00000008
.L_146:


//--------------------- .nv.callgraph             --------------------------
	.section	.nv.callgraph,"",@"SHT_CUDA_CALLGRAPH"
	.align	4
	.sectionentsize	8
	.align		4
        /*0000*/ 	.word	0x00000000
	.align		4
        /*0004*/ 	.word	0xffffffff
	.align		4
        /*0008*/ 	.word	0x00000000
	.align		4
        /*000c*/ 	.word	0xfffffffe
	.align		4
        /*0010*/ 	.word	0x00000000
	.align		4
        /*0014*/ 	.word	0xfffffffd
	.align		4
        /*0018*/ 	.word	0x00000000
	.align		4
        /*001c*/ 	.word	0xfffffffc


//--------------------- .nv.constant3             --------------------------
	.section	.nv.constant3,"a",@progbits
	.align	8
.nv.constant3:
	.type		c_brief_pairs,@object
	.size		c_brief_pairs,(.L_0 - c_brief_pairs)
c_brief_pairs:
	.zero		2048
.L_0:


//--------------------- .text._Z22epipolar_inlier_kernelPKfPK6float2S3_ifPh --------------------------
	.section	.text._Z22epipolar_inlier_kernelPKfPK6float2S3_ifPh,"ax",@progbits
	.align	128
        .global         _Z22epipolar_inlier_kernelPKfPK6float2S3_ifPh
        .type           _Z22epipolar_inlier_kernelPKfPK6float2S3_ifPh,@function
        .size           _Z22epipolar_inlier_kernelPKfPK6float2S3_ifPh,(.L_x_10 - _Z22epipolar_inlier_kernelPKfPK6float2S3_ifPh)
        .other          _Z22epipolar_inlier_kernelPKfPK6float2S3_ifPh,@"STO_CUDA_ENTRY STV_DEFAULT"
_Z22epipolar_inlier_kernelPKfPK6float2S3_ifPh:
.text._Z22epipolar_inlier_kernelPKfPK6float2S3_ifPh:
[----:B------:R-:W-:Y:S01]  /*0000*/  LDC R1, c[0x0][0x37c] ;  /* 0x0000df00ff017b82 */ /* 0x000fe20000000800 */
[----:B------:R-:W0:Y:S07]  /*0010*/  S2R R3, SR_TID.X ;  /* 0x0000000000037919 */ /* 0x000e2e0000002100 */
[----:B------:R-:W0:Y:S01]  /*0020*/  S2UR UR4, SR_CTAID.X ;  /* 0x00000000000479c3 */ /* 0x000e220000002500 */
[----:B------:R-:W1:Y:S07]  /*0030*/  LDCU UR5, c[0x0][0x398] ;  /* 0x00007300ff0577ac */ /* 0x000e6e0008000800 */
[----:B------:R-:W0:Y:S02]  /*0040*/  LDC R0, c[0x0][0x360] ;  /* 0x0000d800ff007b82 */ /* 0x000e240000000800 */
[----:B0-----:R-:W-:-:S05]  /*0050*/  IMAD R0, R0, UR4, R3 ;  /* 0x0000000400007c24 */ /* 0x001fca000f8e0203 */
[----:B-1----:R-:W-:-:S13]  /*0060*/  ISETP.GE.AND P0, PT, R0, UR5, PT ;  /* 0x0000000500007c0c */ /* 0x002fda000bf06270 */
[----:B------:R-:W-:Y:S05]  /*0070*/  @P0 EXIT ;  /* 0x000000000000094d */ /* 0x000fea0003800000 */
[----:B------:R-:W0:Y:S01]  /*0080*/  LDC.64 R4, c[0x0][0x388] ;  /* 0x0000e200ff047b82 */ /* 0x000e220000000a00 */
[----:B------:R-:W1:Y:S01]  /*0090*/  LDCU.64 UR4, c[0x0][0x358] ;  /* 0x00006b00ff0477ac */ /* 0x000e620008000a00 */
[----:B------:R-:W2:Y:S06]  /*00a0*/  LDCU.64 UR8, c[0x0][0x3a0] ;  /* 0x00007400ff0877ac */ /* 0x000eac0008000a00 */
[----:B------:R-:W3:Y:S01]  /*00b0*/  LDC.64 R2, c[0x0][0x380] ;  /* 0x0000e000ff027b82 */ /* 0x000ee20000000a00 */
[----:B------:R-:W4:Y:S07]  /*00c0*/  LDCU UR6, c[0x0][0x39c] ;  /* 0x00007380ff0677ac */ /* 0x000f2e0008000800 */
[----:B------:R-:W5:Y:S01]  /*00d0*/  LDC.64 R6, c[0x0][0x390] ;  /* 0x0000e400ff067b82 */ /* 0x000f620000000a00 */
[----:B0-----:R-:W-:-:S06]  /*00e0*/  IMAD.WIDE R4, R0, 0x8, R4 ;  /* 0x0000000800047825 */ /* 0x001fcc00078e0204 */
[----:B-1----:R-:W4:Y:S04]  /*00f0*/  LDG.E.64.CONSTANT R4, desc[UR4][R4.64] ;  /* 0x0000000404047981 */ /* 0x002f28000c1e9b00 */
[----:B---3--:R-:W4:Y:S04]  /*0100*/  LDG.E.CONSTANT R12, desc[UR4][R2.64+0x10] ;  /* 0x00001004020c7981 */ /* 0x008f28000c1e9900 */
[----:B------:R-:W3:Y:S01]  /*0110*/  LDG.E.CONSTANT R16, desc[UR4][R2.64+0x4] ;  /* 0x0000040402107981 */ /* 0x000ee2000c1e9900 */
[----:B-----5:R-:W-:-:S03]  /*0120*/  IMAD.WIDE R6, R0, 0x8, R6 ;  /* 0x0000000800067825 */ /* 0x020fc600078e0206 */
[----:B------:R-:W5:Y:S04]  /*0130*/  LDG.E.CONSTANT R13, desc[UR4][R2.64+0xc] ;  /* 0x00000c04020d7981 */ /* 0x000f68000c1e9900 */
[----:B------:R-:W5:Y:S04]  /*0140*/  LDG.E.CONSTANT R10, desc[UR4][R2.64+0x1c] ;  /* 0x00001c04020a7981 */ /* 0x000f68000c1e9900 */
[----:B------:R-:W5:Y:S04]  /*0150*/  LDG.E.CONSTANT R15, desc[UR4][R2.64] ;  /* 0x00000004020f7981 */ /* 0x000f68000c1e9900 */
[----:B------:R-:W5:Y:S04]  /*0160*/  LDG.E.CONSTANT R11, desc[UR4][R2.64+0x14] ;  /* 0x00001404020b7981 */ /* 0x000f68000c1e9900 */
[----:B------:R-:W5:Y:S04]  /*0170*/  LDG.E.CONSTANT R9, desc[UR4][R2.64+0x18] ;  /* 0x0000180402097981 */ /* 0x000f68000c1e9900 */
[----:B------:R-:W5:Y:S04]  /*0180*/  LDG.E.CONSTANT R14, desc[UR4][R2.64+0x8] ;  /* 0x00000804020e7981 */ /* 0x000f68000c1e9900 */
[----:B------:R-:W5:Y:S04]  /*0190*/  LDG.E.64.CONSTANT R6, desc[UR4][R6.64] ;  /* 0x0000000406067981 */ /* 0x000f68000c1e9b00 */
[----:B------:R2:W5:Y:S02]  /*01a0*/  LDG.E.CONSTANT R8, desc[UR4][R2.64+0x20] ;  /* 0x0000200402087981 */ /* 0x000564000c1e9900 */
[----:B--2---:R-:W-:-:S04]  /*01b0*/  IADD3 R2, P1, PT, R0, UR8, RZ ;  /* 0x0000000800027c10 */ /* 0x004fc8000ff3e0ff */
[----:B------:R-:W-:Y:S01]  /*01c0*/  LEA.HI.X.SX32 R3, R0, UR9, 0x1, P1 ;  /* 0x0000000900037c11 */ /* 0x000fe200088f0eff */
[-C--:B----4-:R-:W-:Y:S01]  /*01d0*/  FMUL R12, R12, R5.reuse ;  /* 0x000000050c0c7220 */ /* 0x090fe20000400000 */
[----:B---3--:R-:W-:-:S03]  /*01e0*/  FMUL R16, R16, R5 ;  /* 0x0000000510107220 */ /* 0x008fc60000400000 */
[-C--:B-----5:R-:W-:Y:S01]  /*01f0*/  FFMA R12, R13, R4.reuse, R12 ;  /* 0x000000040d0c7223 */ /* 0x0a0fe2000000000c */
[----:B------:R-:W-:Y:S01]  /*0200*/  FMUL R10, R10, R5 ;  /* 0x000000050a0a7220 */ /* 0x000fe20000400000 */
[-C--:B------:R-:W-:Y:S02]  /*0210*/  FFMA R15, R15, R4.reuse, R16 ;  /* 0x000000040f0f7223 */ /* 0x080fe40000000010 */
[----:B------:R-:W-:Y:S01]  /*0220*/  FADD R12, R11, R12 ;  /* 0x0000000c0b0c7221 */ /* 0x000fe20000000000 */
[----:B------:R-:W-:Y:S01]  /*0230*/  FFMA R9, R9, R4, R10 ;  /* 0x0000000409097223 */ /* 0x000fe2000000000a */
[----:B------:R-:W-:Y:S02]  /*0240*/  FADD R15, R14, R15 ;  /* 0x0000000f0e0f7221 */ /* 0x000fe40000000000 */
[----:B------:R-:W-:Y:S01]  /*0250*/  FMUL R7, R7, R12 ;  /* 0x0000000c07077220 */ /* 0x000fe20000400000 */
[----:B------:R-:W-:-:S03]  /*0260*/  FADD R8, R8, R9 ;  /* 0x0000000908087221 */ /* 0x000fc60000000000 */
[----:B------:R-:W-:-:S04]  /*0270*/  FFMA R7, R6, R15, R7 ;  /* 0x0000000f06077223 */ /* 0x000fc80000000007 */
[----:B------:R-:W-:-:S05]  /*0280*/  FADD R7, R8, R7 ;  /* 0x0000000708077221 */ /* 0x000fca0000000000 */
[----:B------:R-:W-:-:S04]  /*0290*/  FSETP.GEU.AND P0, PT, |R7|, UR6, PT ;  /* 0x0000000607007c0b */ /* 0x000fc8000bf0e200 */
[----:B------:R-:W-:-:S05]  /*02a0*/  SEL R5, RZ, 0x1, P0 ;  /* 0x00000001ff057807 */ /* 0x000fca0000000000 */
[----:B------:R-:W-:Y:S01]  /*02b0*/  STG.E.U8 desc[UR4][R2.64], R5 ;  /* 0x0000000502007986 */ /* 0x000fe2000c101104 */
[----:B------:R-:W-:Y:S05]  /*02c0*/  EXIT ;  /* 0x000000000000794d */ /* 0x000fea0003800000 */
.L_x_0:
[----:B------:R-:W-:-:S00]  /*02d0*/  BRA `(.L_x_0) ;  /* 0xfffffffc00fc7947 */ /* 0x000fc0000383ffff */
[----:B------:R-:W-:-:S00]  /*02e0*/  NOP ;  /* 0x0000000000007918 */ /* 0x000fc00000000000 */
        /* <DEDUP_REMOVED lines=9> */
.L_x_10:


//--------------------- .text._Z18match_brief_kernelPKjPK5uint2iS0_S3_iiPiS4_ --------------------------
	.section	.text._Z18match_brief_kernelPKjPK5uint2iS0_S3_iiPiS4_,"ax",@progbits
	.align	128
        .global         _Z18match_brief_kernelPKjPK5uint2iS0_S3_iiPiS4_
        .type           _Z18match_brief_kernelPKjPK5uint2iS0_S3_iiPiS4_,@function
        .size           _Z18match_brief_kernelPKjPK5uint2iS0_S3_iiPiS4_,(.L_x_11 - _Z18match_brief_kernelPKjPK5uint2iS0_S3_iiPiS4_)
        .other          _Z18match_brief_kernelPKjPK5uint2iS0_S3_iiPiS4_,@"STO_CUDA_ENTRY STV_DEFAULT"
_Z18match_brief_kernelPKjPK5uint2iS0_S3_iiPiS4_:
.text._Z18match_brief_kernelPKjPK5uint2iS0_S3_iiPiS4_:
        /* <DEDUP_REMOVED lines=8> */
[----:B------:R-:W0:Y:S01]  /*0080*/  LDCU UR4, c[0x0][0x3a8] ;  /* 0x00007500ff0477ac */ /* 0x000e220008000800 */
[----:B------:R-:W-:Y:S02]  /*0090*/  IMAD.MOV.U32 R7, RZ, RZ, 0x3b9aca00 ;  /* 0x3b9aca00ff077424 */ /* 0x000fe400078e00ff */
[----:B------:R-:W-:Y:S01]  /*00a0*/  IMAD.MOV.U32 R9, RZ, RZ, -0x1 ;  /* 0xffffffffff097424 */ /* 0x000fe200078e00ff */
[----:B------:R-:W1:Y:S01]  /*00b0*/  LDCU.64 UR6, c[0x0][0x358] ;  /* 0x00006b00ff0677ac */ /* 0x000e620008000a00 */
[----:B0-----:R-:W-:-:S09]  /*00c0*/  UISETP.GE.AND UP0, UPT, UR4, 0x1, UPT ;  /* 0x000000010400788c */ /* 0x001fd2000bf06270 */
[----:B-1----:R-:W-:Y:S05]  /*00d0*/  BRA.U !UP0, `(.L_x_1) ;  /* 0x00000009081c7547 */ /* 0x002fea000b800000 */
[----:B------:R-:W0:Y:S01]  /*00e0*/  LDC.64 R2, c[0x0][0x380] ;  /* 0x0000e000ff027b82 */ /* 0x000e220000000a00 */
[----:B------:R-:W-:Y:S01]  /*00f0*/  UISETP.NE.AND UP0, UPT, UR4, 0x1, UPT ;  /* 0x000000010400788c */ /* 0x000fe2000bf05270 */
[----:B------:R-:W-:Y:S01]  /*0100*/  IMAD.SHL.U32 R5, R0, 0x8, RZ ;  /* 0x0000000800057824 */ /* 0x000fe200078e00ff */
[----:B------:R-:W-:Y:S01]  /*0110*/  ULOP3.LUT UR5, UR4, 0x1, URZ, 0xc0, !UPT ;  /* 0x0000000104057892 */ /* 0x000fe2000f8ec0ff */
[----:B------:R-:W-:Y:S02]  /*0120*/  IMAD.MOV.U32 R9, RZ, RZ, -0x1 ;  /* 0xffffffffff097424 */ /* 0x000fe400078e00ff */
[----:B------:R-:W-:Y:S01]  /*0130*/  IMAD.MOV.U32 R7, RZ, RZ, 0x3b9aca00 ;  /* 0x3b9aca00ff077424 */ /* 0x000fe200078e00ff */
[----:B------:R-:W-:Y:S01]  /*0140*/  UISETP.NE.U32.AND UP1, UPT, UR5, 0x1, UPT ;  /* 0x000000010500788c */ /* 0x000fe2000bf25070 */
[----:B------:R-:W-:Y:S02]  /*0150*/  IMAD.MOV.U32 R6, RZ, RZ, RZ ;  /* 0x000000ffff067224 */ /* 0x000fe400078e00ff */
[----:B0-----:R-:W-:Y:S01]  /*0160*/  IMAD.WIDE R2, R5, 0x4, R2 ;  /* 0x0000000405027825 */ /* 0x001fe200078e0202 */
[----:B------:R-:W-:Y:S07]  /*0170*/  BRA.U !UP0, `(.L_x_2) ;  /* 0x0000000508487547 */ /* 0x000fee000b800000 */
[----:B------:R0:W5:Y:S04]  /*0180*/  LDG.E.CONSTANT R10, desc[UR6][R2.64] ;  /* 0x00000006020a7981 */ /* 0x000168000c1e9900 */
[----:B------:R0:W5:Y:S04]  /*0190*/  LDG.E.CONSTANT R12, desc[UR6][R2.64+0x4] ;  /* 0x00000406020c7981 */ /* 0x000168000c1e9900 */
[----:B------:R0:W5:Y:S04]  /*01a0*/  LDG.E.CONSTANT R13, desc[UR6][R2.64+0x8] ;  /* 0x00000806020d7981 */ /* 0x000168000c1e9900 */
[----:B------:R0:W5:Y:S04]  /*01b0*/  LDG.E.CONSTANT R14, desc[UR6][R2.64+0xc] ;  /* 0x00000c06020e7981 */ /* 0x000168000c1e9900 */
[----:B------:R0:W5:Y:S04]  /*01c0*/  LDG.E.CONSTANT R15, desc[UR6][R2.64+0x10] ;  /* 0x00001006020f7981 */ /* 0x000168000c1e9900 */
[----:B------:R0:W5:Y:S04]  /*01d0*/  LDG.E.CONSTANT R16, desc[UR6][R2.64+0x14] ;  /* 0x0000140602107981 */ /* 0x000168000c1e9900 */
[----:B------:R0:W5:Y:S04]  /*01e0*/  LDG.E.CONSTANT R17, desc[UR6][R2.64+0x18] ;  /* 0x0000180602117981 */ /* 0x000168000c1e9900 */
[----:B------:R0:W5:Y:S01]  /*01f0*/  LDG.E.CONSTANT R18, desc[UR6][R2.64+0x1c] ;  /* 0x00001c0602127981 */ /* 0x000162000c1e9900 */
[----:B------:R-:W-:Y:S01]  /*0200*/  ULOP3.LUT UR4, UR4, 0x7ffffffe, URZ, 0xc0, !UPT ;  /* 0x7ffffffe04047892 */ /* 0x000fe2000f8ec0ff */
[----:B------:R-:W-:-:S02]  /*0210*/  IMAD.MOV.U32 R9, RZ, RZ, -0x1 ;  /* 0xffffffffff097424 */ /* 0x000fc400078e00ff */
[----:B------:R-:W-:Y:S02]  /*0220*/  IMAD.MOV.U32 R7, RZ, RZ, 0x3b9aca00 ;  /* 0x3b9aca00ff077424 */ /* 0x000fe400078e00ff */
[----:B------:R-:W-:Y:S02]  /*0230*/  IMAD.MOV.U32 R11, RZ, RZ, RZ ;  /* 0x000000ffff0b7224 */ /* 0x000fe400078e00ff */
[----:B------:R-:W-:Y:S02]  /*0240*/  IMAD.MOV.U32 R8, RZ, RZ, RZ ;  /* 0x000000ffff087224 */ /* 0x000fe400078e00ff */
[----:B0-----:R-:W-:-:S07]  /*0250*/  IMAD.U32 R6, RZ, RZ, UR4 ;  /* 0x00000004ff067e24 */ /* 0x001fce000f8e00ff */
.L_x_3:
[----:B------:R-:W0:Y:S02]  /*0260*/  LDC.64 R4, c[0x0][0x398] ;  /* 0x0000e600ff047b82 */ /* 0x000e240000000a00 */
[----:B0-----:R-:W-:-:S05]  /*0270*/  IMAD.WIDE.U32 R4, R11, 0x4, R4 ;  /* 0x000000040b047825 */ /* 0x001fca00078e0004 */
[----:B------:R-:W2:Y:S04]  /*0280*/  LDG.E.CONSTANT R20, desc[UR6][R4.64+0x8] ;  /* 0x0000080604147981 */ /* 0x000ea8000c1e9900 */
[----:B------:R-:W3:Y:S04]  /*0290*/  LDG.E.CONSTANT R21, desc[UR6][R4.64] ;  /* 0x0000000604157981 */ /* 0x000ee8000c1e9900 */
[----:B------:R-:W4:Y:S04]  /*02a0*/  LDG.E.CONSTANT R23, desc[UR6][R4.64+0x4] ;  /* 0x0000040604177981 */ /* 0x000f28000c1e9900 */
[----:B------:R-:W4:Y:S04]  /*02b0*/  LDG.E.CONSTANT R24, desc[UR6][R4.64+0x10] ;  /* 0x0000100604187981 */ /* 0x000f28000c1e9900 */
[----:B------:R-:W4:Y:S04]  /*02c0*/  LDG.E.CONSTANT R19, desc[UR6][R4.64+0xc] ;  /* 0x00000c0604137981 */ /* 0x000f28000c1e9900 */
[----:B------:R-:W4:Y:S04]  /*02d0*/  LDG.E.CONSTANT R25, desc[UR6][R4.64+0x20] ;  /* 0x0000200604197981 */ /* 0x000f28000c1e9900 */
[----:B------:R-:W4:Y:S01]  /*02e0*/  LDG.E.CONSTANT R22, desc[UR6][R4.64+0x30] ;  /* 0x0000300604167981 */ /* 0x000f22000c1e9900 */
[----:B--2--5:R-:W-:-:S03]  /*02f0*/  LOP3.LUT R29, R20, R13, RZ, 0x3c, !PT ;  /* 0x0000000d141d7212 */ /* 0x024fc600078e3cff */
[----:B------:R-:W2:Y:S01]  /*0300*/  LDG.E.CONSTANT R20, desc[UR6][R4.64+0x28] ;  /* 0x0000280604147981 */ /* 0x000ea2000c1e9900 */
[----:B---3--:R-:W-:Y:S02]  /*0310*/  LOP3.LUT R27, R21, R10, RZ, 0x3c, !PT ;  /* 0x0000000a151b7212 */ /* 0x008fe400078e3cff */
[----:B----4-:R-:W-:Y:S02]  /*0320*/  LOP3.LUT R28, R23, R12, RZ, 0x3c, !PT ;  /* 0x0000000c171c7212 */ /* 0x010fe400078e3cff */
[----:B------:R-:W-:Y:S01]  /*0330*/  POPC R21, R27 ;  /* 0x0000001b00157309 */ /* 0x000fe20000000000 */
[----:B------:R-:W3:Y:S07]  /*0340*/  LDG.E.CONSTANT R23, desc[UR6][R4.64+0x24] ;  /* 0x0000240604177981 */ /* 0x000eee000c1e9900 */
[----:B------:R-:W-:Y:S08]  /*0350*/  POPC R26, R28 ;  /* 0x0000001c001a7309 */ /* 0x000ff00000000000 */
[----:B------:R-:W0:Y:S02]  /*0360*/  POPC R29, R29 ;  /* 0x0000001d001d7309 */ /* 0x000e240000000000 */
[----:B0-----:R-:W-:-:S02]  /*0370*/  IADD3 R26, PT, PT, R29, R26, R21 ;  /* 0x0000001a1d1a7210 */ /* 0x001fc40007ffe015 */
[----:B------:R-:W4:Y:S01]  /*0380*/  LDG.E.CONSTANT R21, desc[UR6][R4.64+0x2c] ;  /* 0x00002c0604157981 */ /* 0x000f22000c1e9900 */
[----:B------:R-:W-:Y:S02]  /*0390*/  LOP3.LUT R28, R24, R15, RZ, 0x3c, !PT ;  /* 0x0000000f181c7212 */ /* 0x000fe400078e3cff */
[----:B------:R-:W-:-:S04]  /*03a0*/  LOP3.LUT R27, R19, R14, RZ, 0x3c, !PT ;  /* 0x0000000e131b7212 */ /* 0x000fc800078e3cff */
[----:B------:R-:W-:Y:S08]  /*03b0*/  POPC R19, R27 ;  /* 0x0000001b00137309 */ /* 0x000ff00000000000 */
[----:B------:R-:W0:Y:S01]  /*03c0*/  POPC R28, R28 ;  /* 0x0000001c001c7309 */ /* 0x000e220000000000 */
[----:B------:R-:W-:Y:S02]  /*03d0*/  LOP3.LUT R24, R25, R10, RZ, 0x3c, !PT ;  /* 0x0000000a19187212 */ /* 0x000fe400078e3cff */
[----:B------:R-:W-:-:S05]  /*03e0*/  LOP3.LUT R22, R22, R15, RZ, 0x3c, !PT ;  /* 0x0000000f16167212 */ /* 0x000fca00078e3cff */
[----:B------:R-:W-:Y:S01]  /*03f0*/  POPC R24, R24 ;  /* 0x0000001800187309 */ /* 0x000fe20000000000 */
[----:B0-----:R-:W-:-:S07]  /*0400*/  IADD3 R19, PT, PT, R28, R19, R26 ;  /* 0x000000131c137210 */ /* 0x001fce0007ffe01a */
[----:B------:R-:W-:Y:S01]  /*0410*/  POPC R22, R22 ;  /* 0x0000001600167309 */ /* 0x000fe20000000000 */
[----:B--2---:R-:W-:Y:S02]  /*0420*/  LOP3.LUT R29, R20, R13, RZ, 0x3c, !PT ;  /* 0x0000000d141d7212 */ /* 0x004fe400078e3cff */
[----:B------:R-:W2:Y:S01]  /*0430*/  LDG.E.CONSTANT R20, desc[UR6][R4.64+0x18] ;  /* 0x0000180604147981 */ /* 0x000ea2000c1e9900 */
[----:B---3--:R-:W-:-:S04]  /*0440*/  LOP3.LUT R23, R23, R12, RZ, 0x3c, !PT ;  /* 0x0000000c17177212 */ /* 0x008fc800078e3cff */
[----:B------:R-:W-:Y:S08]  /*0450*/  POPC R25, R29 ;  /* 0x0000001d00197309 */ /* 0x000ff00000000000 */
[----:B------:R-:W0:Y:S01]  /*0460*/  POPC R23, R23 ;  /* 0x0000001700177309 */ /* 0x000e220000000000 */
[----:B----4-:R-:W-:Y:S02]  /*0470*/  LOP3.LUT R26, R21, R14, RZ, 0x3c, !PT ;  /* 0x0000000e151a7212 */ /* 0x010fe400078e3cff */
[----:B------:R-:W3:Y:S05]  /*0480*/  LDG.E.CONSTANT R21, desc[UR6][R4.64+0x14] ;  /* 0x0000140604157981 */ /* 0x000eea000c1e9900 */
[----:B------:R-:W1:Y:S01]  /*0490*/  POPC R26, R26 ;  /* 0x0000001a001a7309 */ /* 0x000e620000000000 */
[----:B0-----:R-:W-:-:S02]  /*04a0*/  IADD3 R27, PT, PT, R25, R23, R24 ;  /* 0x00000017191b7210 */ /* 0x001fc40007ffe018 */
[----:B------:R-:W4:Y:S04]  /*04b0*/  LDG.E.CONSTANT R23, desc[UR6][R4.64+0x34] ;  /* 0x0000340604177981 */ /* 0x000f28000c1e9900 */
[----:B------:R-:W4:Y:S04]  /*04c0*/  LDG.E.CONSTANT R24, desc[UR6][R4.64+0x38] ;  /* 0x0000380604187981 */ /* 0x000f28000c1e9900 */
[----:B------:R-:W4:Y:S01]  /*04d0*/  LDG.E.CONSTANT R25, desc[UR6][R4.64+0x1c] ;  /* 0x00001c0604197981 */ /* 0x000f22000c1e9900 */
[----:B-1----:R-:W-:-:S03]  /*04e0*/  IADD3 R22, PT, PT, R22, R26, R27 ;  /* 0x0000001a16167210 */ /* 0x002fc60007ffe01b */
[----:B------:R-:W4:Y:S01]  /*04f0*/  LDG.E.CONSTANT R27, desc[UR6][R4.64+0x3c] ;  /* 0x00003c06041b7981 */ /* 0x000f22000c1e9900 */
[----:B------:R-:W-:Y:S01]  /*0500*/  VIADD R11, R11, 0x10 ;  /* 0x000000100b0b7836 */ /* 0x000fe20000000000 */
[----:B--2---:R-:W-:-:S06]  /*0510*/  LOP3.LUT R20, R20, R17, RZ, 0x3c, !PT ;  /* 0x0000001114147212 */ /* 0x004fcc00078e3cff */
[----:B------:R-:W-:Y:S01]  /*0520*/  POPC R20, R20 ;  /* 0x0000001400147309 */ /* 0x000fe20000000000 */
[-C--:B---3--:R-:W-:Y:S02]  /*0530*/  LOP3.LUT R26, R21, R16.reuse, RZ, 0x3c, !PT ;  /* 0x00000010151a7212 */ /* 0x088fe400078e3cff */
[----:B----4-:R-:W-:-:S05]  /*0540*/  LOP3.LUT R23, R23, R16, RZ, 0x3c, !PT ;  /* 0x0000001017177212 */ /* 0x010fca00078e3cff */
[----:B------:R-:W0:Y:S01]  /*0550*/  POPC R26, R26 ;  /* 0x0000001a001a7309 */ /* 0x000e220000000000 */
[----:B------:R-:W-:Y:S02]  /*0560*/  LOP3.LUT R24, R24, R17, RZ, 0x3c, !PT ;  /* 0x0000001118187212 */ /* 0x000fe400078e3cff */
[----:B------:R-:W-:-:S05]  /*0570*/  LOP3.LUT R25, R25, R18, RZ, 0x3c, !PT ;  /* 0x0000001219197212 */ /* 0x000fca00078e3cff */
[----:B------:R-:W-:Y:S01]  /*0580*/  POPC R23, R23 ;  /* 0x0000001700177309 */ /* 0x000fe20000000000 */
[----:B------:R-:W-:-:S07]  /*0590*/  LOP3.LUT R27, R27, R18, RZ, 0x3c, !PT ;  /* 0x000000121b1b7212 */ /* 0x000fce00078e3cff */
[----:B------:R-:W1:Y:S08]  /*05a0*/  POPC R24, R24 ;  /* 0x0000001800187309 */ /* 0x000e700000000000 */
[----:B------:R-:W2:Y:S01]  /*05b0*/  POPC R21, R25 ;  /* 0x0000001900157309 */ /* 0x000ea20000000000 */
[----:B0-----:R-:W-:-:S07]  /*05c0*/  IADD3 R26, PT, PT, R20, R26, R19 ;  /* 0x0000001a141a7210 */ /* 0x001fce0007ffe013 */
[----:B------:R-:W0:Y:S01]  /*05d0*/  POPC R27, R27 ;  /* 0x0000001b001b7309 */ /* 0x000e220000000000 */
[----:B-1----:R-:W-:Y:S01]  /*05e0*/  IADD3 R22, PT, PT, R24, R23, R22 ;  /* 0x0000001718167210 */ /* 0x002fe20007ffe016 */
[----:B--2---:R-:W-:-:S05]  /*05f0*/  IMAD.IADD R26, R26, 0x1, R21 ;  /* 0x000000011a1a7824 */ /* 0x004fca00078e0215 */
[----:B------:R-:W-:Y:S01]  /*0600*/  VIMNMX R4, PT, PT, R26, R7, PT ;  /* 0x000000071a047248 */ /* 0x000fe20003fe0100 */
[----:B0-----:R-:W-:-:S05]  /*0610*/  IMAD.IADD R5, R22, 0x1, R27 ;  /* 0x0000000116057824 */ /* 0x001fca00078e021b */
[----:B------:R-:W-:Y:S02]  /*0620*/  ISETP.GE.AND P1, PT, R5, R4, PT ;  /* 0x000000040500720c */ /* 0x000fe40003f26270 */
[----:B------:R-:W-:-:S04]  /*0630*/  ISETP.GE.AND P0, PT, R26, R7, PT ;  /* 0x000000071a00720c */ /* 0x000fc80003f06270 */
[----:B------:R-:W-:-:S07]  /*0640*/  SEL R9, R8, R9, !P0 ;  /* 0x0000000908097207 */ /* 0x000fce0004000000 */
[C---:B------:R-:W-:Y:S02]  /*0650*/  @!P1 VIADD R9, R8.reuse, 0x1 ;  /* 0x0000000108099836 */ /* 0x040fe40000000000 */
[----:B------:R-:W-:-:S05]  /*0660*/  VIADD R8, R8, 0x2 ;  /* 0x0000000208087836 */ /* 0x000fca0000000000 */
[----:B------:R-:W-:Y:S02]  /*0670*/  ISETP.NE.AND P0, PT, R8, R6, PT ;  /* 0x000000060800720c */ /* 0x000fe40003f05270 */
[----:B------:R-:W-:-:S11]  /*0680*/  VIMNMX R7, PT, PT, R4, R5, PT ;  /* 0x0000000504077248 */ /* 0x000fd60003fe0100 */
[----:B------:R-:W-:Y:S05]  /*0690*/  @P0 BRA `(.L_x_3) ;  /* 0xfffffff800f00947 */ /* 0x000fea000383ffff */
.L_x_2:
[----:B------:R-:W-:Y:S05]  /*06a0*/  BRA.U UP1, `(.L_x_1) ;  /* 0x0000000101a87547 */ /* 0x000fea000b800000 */
[----:B------:R-:W0:Y:S01]  /*06b0*/  LDC.64 R4, c[0x0][0x398] ;  /* 0x0000e600ff047b82 */ /* 0x000e220000000a00 */
[----:B------:R-:W-:Y:S01]  /*06c0*/  IMAD.SHL.U32 R11, R6, 0x8, RZ ;  /* 0x00000008060b7824 */ /* 0x000fe200078e00ff */
[----:B------:R-:W2:Y:S04]  /*06d0*/  LDG.E.CONSTANT R21, desc[UR6][R2.64] ;  /* 0x0000000602157981 */ /* 0x000ea8000c1e9900 */
[----:B------:R-:W3:Y:S04]  /*06e0*/  LDG.E.CONSTANT R25, desc[UR6][R2.64+0x8] ;  /* 0x0000080602197981 */ /* 0x000ee8000c1e9900 */
[----:B------:R-:W4:Y:S04]  /*06f0*/  LDG.E.CONSTANT R23, desc[UR6][R2.64+0x4] ;  /* 0x0000040602177981 */ /* 0x000f28000c1e9900 */
[----:B------:R-:W5:Y:S04]  /*0700*/  LDG.E.CONSTANT R16, desc[UR6][R2.64+0x10] ;  /* 0x0000100602107981 */ /* 0x000f68000c1e9900 */
[----:B------:R-:W5:Y:S04]  /*0710*/  LDG.E.CONSTANT R18, desc[UR6][R2.64+0xc] ;  /* 0x00000c0602127981 */ /* 0x000f68000c1e9900 */
[----:B------:R-:W5:Y:S01]  /*0720*/  LDG.E.CONSTANT R8, desc[UR6][R2.64+0x18] ;  /* 0x0000180602087981 */ /* 0x000f62000c1e9900 */
[----:B0-----:R-:W-:-:S03]  /*0730*/  IMAD.WIDE.U32 R4, R11, 0x4, R4 ;  /* 0x000000040b047825 */ /* 0x001fc600078e0004 */
[----:B------:R-:W5:Y:S04]  /*0740*/  LDG.E.CONSTANT R10, desc[UR6][R2.64+0x14] ;  /* 0x00001406020a7981 */ /* 0x000f68000c1e9900 */
[----:B------:R-:W2:Y:S04]  /*0750*/  LDG.E.CONSTANT R14, desc[UR6][R4.64] ;  /* 0x00000006040e7981 */ /* 0x000ea8000c1e9900 */
[----:B------:R-:W3:Y:S04]  /*0760*/  LDG.E.CONSTANT R22, desc[UR6][R4.64+0x8] ;  /* 0x0000080604167981 */ /* 0x000ee8000c1e9900 */
[----:B------:R-:W4:Y:S04]  /*0770*/  LDG.E.CONSTANT R20, desc[UR6][R4.64+0x4] ;  /* 0x0000040604147981 */ /* 0x000f28000c1e9900 */
[----:B------:R-:W5:Y:S04]  /*0780*/  LDG.E.CONSTANT R17, desc[UR6][R4.64+0x10] ;  /* 0x0000100604117981 */ /* 0x000f68000c1e9900 */
[----:B------:R-:W5:Y:S04]  /*0790*/  LDG.E.CONSTANT R19, desc[UR6][R4.64+0xc] ;  /* 0x00000c0604137981 */ /* 0x000f68000c1e9900 */
[----:B------:R-:W5:Y:S04]  /*07a0*/  LDG.E.CONSTANT R11, desc[UR6][R4.64+0x18] ;  /* 0x00001806040b7981 */ /* 0x000f68000c1e9900 */
[----:B------:R-:W5:Y:S04]  /*07b0*/  LDG.E.CONSTANT R13, desc[UR6][R4.64+0x14] ;  /* 0x00001406040d7981 */ /* 0x000f68000c1e9900 */
[----:B------:R-:W5:Y:S04]  /*07c0*/  LDG.E.CONSTANT R12, desc[UR6][R2.64+0x1c] ;  /* 0x00001c06020c7981 */ /* 0x000f68000c1e9900 */
[----:B------:R-:W5:Y:S01]  /*07d0*/  LDG.E.CONSTANT R15, desc[UR6][R4.64+0x1c] ;  /* 0x00001c06040f7981 */ /* 0x000f62000c1e9900 */
[----:B--2---:R-:W-:-:S02]  /*07e0*/  LOP3.LUT R14, R14, R21, RZ, 0x3c, !PT ;  /* 0x000000150e0e7212 */ /* 0x004fc400078e3cff */
[----:B---3--:R-:W-:Y:S02]  /*07f0*/  LOP3.LUT R22, R22, R25, RZ, 0x3c, !PT ;  /* 0x0000001916167212 */ /* 0x008fe400078e3cff */
[----:B----4-:R-:W-:Y:S02]  /*0800*/  LOP3.LUT R20, R20, R23, RZ, 0x3c, !PT ;  /* 0x0000001714147212 */ /* 0x010fe400078e3cff */
[----:B------:R-:W-:Y:S01]  /*0810*/  POPC R14, R14 ;  /* 0x0000000e000e7309 */ /* 0x000fe20000000000 */
[----:B-----5:R-:W-:Y:S02]  /*0820*/  LOP3.LUT R16, R17, R16, RZ, 0x3c, !PT ;  /* 0x0000001011107212 */ /* 0x020fe400078e3cff */
[----:B------:R-:W-:-:S05]  /*0830*/  LOP3.LUT R18, R19, R18, RZ, 0x3c, !PT ;  /* 0x0000001213127212 */ /* 0x000fca00078e3cff */
[----:B------:R-:W-:Y:S01]  /*0840*/  POPC R21, R20 ;  /* 0x0000001400157309 */ /* 0x000fe20000000000 */
[----:B------:R-:W-:-:S07]  /*0850*/  LOP3.LUT R8, R11, R8, RZ, 0x3c, !PT ;  /* 0x000000080b087212 */ /* 0x000fce00078e3cff */
[----:B------:R-:W0:Y:S01]  /*0860*/  POPC R22, R22 ;  /* 0x0000001600167309 */ /* 0x000e220000000000 */
[----:B------:R-:W-:-:S07]  /*0870*/  LOP3.LUT R10, R13, R10, RZ, 0x3c, !PT ;  /* 0x0000000a0d0a7212 */ /* 0x000fce00078e3cff */
[----:B------:R-:W-:Y:S01]  /*0880*/  POPC R19, R18 ;  /* 0x0000001200137309 */ /* 0x000fe20000000000 */
[----:B------:R-:W-:-:S07]  /*0890*/  LOP3.LUT R12, R15, R12, RZ, 0x3c, !PT ;  /* 0x0000000c0f0c7212 */ /* 0x000fce00078e3cff */
[----:B------:R-:W1:Y:S01]  /*08a0*/  POPC R16, R16 ;  /* 0x0000001000107309 */ /* 0x000e620000000000 */
[----:B0-----:R-:W-:-:S07]  /*08b0*/  IADD3 R14, PT, PT, R22, R21, R14 ;  /* 0x00000015160e7210 */ /* 0x001fce0007ffe00e */
[----:B------:R-:W-:Y:S08]  /*08c0*/  POPC R3, R10 ;  /* 0x0000000a00037309 */ /* 0x000ff00000000000 */
[----:B------:R-:W0:Y:S01]  /*08d0*/  POPC R8, R8 ;  /* 0x0000000800087309 */ /* 0x000e220000000000 */
[----:B-1----:R-:W-:-:S07]  /*08e0*/  IADD3 R14, PT, PT, R16, R19, R14 ;  /* 0x00000013100e7210 */ /* 0x002fce0007ffe00e */
[----:B------:R-:W1:Y:S01]  /*08f0*/  POPC R12, R12 ;  /* 0x0000000c000c7309 */ /* 0x000e620000000000 */
[----:B0-----:R-:W-:-:S05]  /*0900*/  IADD3 R3, PT, PT, R8, R3, R14 ;  /* 0x0000000308037210 */ /* 0x001fca0007ffe00e */
[----:B-1----:R-:W-:-:S05]  /*0910*/  IMAD.IADD R2, R3, 0x1, R12 ;  /* 0x0000000103027824 */ /* 0x002fca00078e020c */
[----:B------:R-:W-:Y:S02]  /*0920*/  ISETP.GE.AND P0, PT, R2, R7, PT ;  /* 0x000000070200720c */ /* 0x000fe40003f06270 */
[----:B------:R-:W-:Y:S02]  /*0930*/  VIMNMX R7, PT, PT, R7, R2, PT ;  /* 0x0000000207077248 */ /* 0x000fe40003fe0100 */
[----:B------:R-:W-:-:S09]  /*0940*/  SEL R9, R6, R9, !P0 ;  /* 0x0000000906097207 */ /* 0x000fd20004000000 */
.L_x_1:
[----:B------:R-:W0:Y:S01]  /*0950*/  LDCU UR4, c[0x0][0x3ac] ;  /* 0x00007580ff0477ac */ /* 0x000e220008000800 */
[----:B------:R-:W1:Y:S08]  /*0960*/  LDC.64 R2, c[0x0][0x3b0] ;  /* 0x0000ec00ff027b82 */ /* 0x000e700000000a00 */
[----:B------:R-:W2:Y:S01]  /*0970*/  LDC.64 R4, c[0x0][0x3b8] ;  /* 0x0000ee00ff047b82 */ /* 0x000ea20000000a00 */
[----:B0-----:R-:W-:-:S13]  /*0980*/  ISETP.GT.AND P0, PT, R7, UR4, PT ;  /* 0x0000000407007c0c */ /* 0x001fda000bf04270 */
[----:B-1----:R-:W-:-:S04]  /*0990*/  @!P0 IMAD.WIDE R2, R0, 0x4, R2 ;  /* 0x0000000400028825 */ /* 0x002fc800078e0202 */
[----:B--2---:R-:W-:Y:S01]  /*09a0*/  @!P0 IMAD.WIDE R4, R0, 0x4, R4 ;  /* 0x0000000400048825 */ /* 0x004fe200078e0204 */
[----:B------:R0:W-:Y:S04]  /*09b0*/  @!P0 STG.E desc[UR6][R2.64], R9 ;  /* 0x0000000902008986 */ /* 0x0001e8000c101906 */
[----:B------:R0:W-:Y:S01]  /*09c0*/  @!P0 STG.E desc[UR6][R4.64], R7 ;  /* 0x0000000704008986 */ /* 0x0001e2000c101906 */
[----:B------:R-:W-:Y:S05]  /*09d0*/  @!P0 EXIT ;  /* 0x000000000000894d */ /* 0x000fea0003800000 */
[----:B0-----:R-:W0:Y:S01]  /*09e0*/  LDC.64 R2, c[0x0][0x3b0] ;  /* 0x0000ec00ff027b82 */ /* 0x001e220000000a00 */
[----:B------:R-:W-:Y:S02]  /*09f0*/  IMAD.MOV.U32 R7, RZ, RZ, -0x1 ;  /* 0xffffffffff077424 */ /* 0x000fe400078e00ff */
[----:B------:R-:W-:-:S05]  /*0a00*/  IMAD.MOV.U32 R9, RZ, RZ, 0x7fffffff ;  /* 0x7fffffffff097424 */ /* 0x000fca00078e00ff */
[----:B------:R-:W1:Y:S01]  /*0a10*/  LDC.64 R4, c[0x0][0x3b8] ;  /* 0x0000ee00ff047b82 */ /* 0x000e620000000a00 */
[----:B0-----:R-:W-:-:S05]  /*0a20*/  IMAD.WIDE R2, R0, 0x4, R2 ;  /* 0x0000000400027825 */ /* 0x001fca00078e0202 */
[----:B------:R-:W-:Y:S01]  /*0a30*/  STG.E desc[UR6][R2.64], R7 ;  /* 0x0000000702007986 */ /* 0x000fe2000c101906 */
[----:B-1----:R-:W-:-:S05]  /*0a40*/  IMAD.WIDE R4, R0, 0x4, R4 ;  /* 0x0000000400047825 */ /* 0x002fca00078e0204 */
[----:B------:R-:W-:Y:S01]  /*0a50*/  STG.E desc[UR6][R4.64], R9 ;  /* 0x0000000904007986 */ /* 0x000fe2000c101906 */
[----:B------:R-:W-:Y:S05]  /*0a60*/  EXIT ;  /* 0x000000000000794d */ /* 0x000fea0003800000 */
.L_x_4:
        /* <DEDUP_REMOVED lines=9> */
.L_x_11:


//--------------------- .text._Z12brief_kernelPKhiiPK5uint2iPj --------------------------
	.section	.text._Z12brief_kernelPKhiiPK5uint2iPj,"ax",@progbits
	.align	128
        .global         _Z12brief_kernelPKhiiPK5uint2iPj
        .type           _Z12brief_kernelPKhiiPK5uint2iPj,@function
        .size           _Z12brief_kernelPKhiiPK5uint2iPj,(.L_x_12 - _Z12brief_kernelPKhiiPK5uint2iPj)
        .other          _Z12brief_kernelPKhiiPK5uint2iPj,@"STO_CUDA_ENTRY STV_DEFAULT"
_Z12brief_kernelPKhiiPK5uint2iPj:
.text._Z12brief_kernelPKhiiPK5uint2iPj:
        /* <DEDUP_REMOVED lines=9> */
[----:B------:R-:W1:Y:S07]  /*0090*/  LDCU.64 UR4, c[0x0][0x358] ;  /* 0x00006b00ff0477ac */ /* 0x000e6e0008000a00 */
[----:B------:R-:W2:Y:S08]  /*00a0*/  LDC.64 R12, c[0x3][RZ] ;  /* 0x00c00000ff0c7b82 */ /* 0x000eb00000000a00 */
[----:B------:R-:W3:Y:S01]  /*00b0*/  LDC.64 R2, c[0x0][0x388] ;  /* 0x0000e200ff027b82 */ /* 0x000ee20000000a00 */
[----:B0-----:R-:W-:-:S07]  /*00c0*/  IMAD.WIDE R16, R0, 0x8, R16 ;  /* 0x0000000800107825 */ /* 0x001fce00078e0210 */
[----:B------:R-:W0:Y:S01]  /*00d0*/  LDC.64 R6, c[0x3][0x8] ;  /* 0x00c00200ff067b82 */ /* 0x000e220000000a00 */
[----:B-1----:R-:W4:Y:S01]  /*00e0*/  LDG.E.64.CONSTANT R16, desc[UR4][R16.64] ;  /* 0x0000000410107981 */ /* 0x002f22000c1e9b00 */
[----:B--2---:R-:W-:-:S06]  /*00f0*/  LOP3.LUT R8, R12, 0xff, RZ, 0xc0, !PT ;  /* 0x000000ff0c087812 */ /* 0x004fcc00078ec0ff */
[----:B------:R-:W1:Y:S01]  /*0100*/  LDC.64 R18, c[0x0][0x380] ;  /* 0x0000e000ff127b82 */ /* 0x000e620000000a00 */
[----:B---3--:R-:W-:-:S07]  /*0110*/  VIADD R14, R3, 0xffffffff ;  /* 0xffffffff030e7836 */ /* 0x008fce0000000000 */
[----:B------:R-:W2:Y:S01]  /*0120*/  LDC.64 R10, c[0x3][0x10] ;  /* 0x00c00400ff0a7b82 */ /* 0x000ea20000000a00 */
[----:B------:R-:W-:Y:S01]  /*0130*/  VIADD R9, R2, 0xffffffff ;  /* 0xffffffff02097836 */ /* 0x000fe20000000000 */
[----:B----4-:R-:W-:Y:S02]  /*0140*/  LEA.HI.SX32 R4, R12, R16, 0x18 ;  /* 0x000000100c047211 */ /* 0x010fe400078fc2ff */
[----:B------:R-:W-:Y:S02]  /*0150*/  VIADDMNMX R3, R8, R17, 0x80, !PT ;  /* 0x0000008008037446 */ /* 0x000fe40007800111 */
[----:B------:R-:W-:Y:S02]  /*0160*/  VIMNMX R4, PT, PT, RZ, R4, !PT ;  /* 0x00000004ff047248 */ /* 0x000fe40007fe0100 */
[----:B------:R-:W-:Y:S02]  /*0170*/  VIADDMNMX R5, R3, 0xffffff80, R14, PT ;  /* 0xffffff8003057846 */ /* 0x000fe4000380010e */
[----:B------:R-:W-:-:S02]  /*0180*/  VIMNMX R3, PT, PT, R9, R4, PT ;  /* 0x0000000409037248 */ /* 0x000fc40003fe0100 */
[----:B------:R-:W-:Y:S02]  /*0190*/  LOP3.LUT R4, R13, 0xff, RZ, 0xc0, !PT ;  /* 0x000000ff0d047812 */ /* 0x000fe400078ec0ff */
[C---:B0-----:R-:W-:Y:S01]  /*01a0*/  LOP3.LUT R12, R6.reuse, 0xff, RZ, 0xc0, !PT ;  /* 0x000000ff060c7812 */ /* 0x041fe200078ec0ff */
[----:B------:R-:W-:Y:S01]  /*01b0*/  IMAD R8, R5, R2, R3 ;  /* 0x0000000205087224 */ /* 0x000fe200078e0203 */
[-C--:B------:R-:W-:Y:S02]  /*01c0*/  LEA.HI.SX32 R3, R13, R16.reuse, 0x18 ;  /* 0x000000100d037211 */ /* 0x080fe400078fc2ff */
[----:B------:R-:W-:Y:S02]  /*01d0*/  LEA.HI.SX32 R6, R6, R16, 0x18 ;  /* 0x0000001006067211 */ /* 0x000fe400078fc2ff */
[----:B------:R-:W-:Y:S02]  /*01e0*/  VIADDMNMX R5, R4, R17, 0x80, !PT ;  /* 0x0000008004057446 */ /* 0x000fe40007800111 */
[----:B------:R-:W-:-:S02]  /*01f0*/  VIMNMX R4, PT, PT, RZ, R3, !PT ;  /* 0x00000003ff047248 */ /* 0x000fc40007fe0100 */
[----:B------:R-:W-:Y:S02]  /*0200*/  VIADDMNMX R13, R12, R17, 0x80, !PT ;  /* 0x000000800c0d7446 */ /* 0x000fe40007800111 */
[----:B------:R-:W-:Y:S02]  /*0210*/  VIMNMX R6, PT, PT, RZ, R6, !PT ;  /* 0x00000006ff067248 */ /* 0x000fe40007fe0100 */
[----:B------:R-:W-:Y:S02]  /*0220*/  VIMNMX R3, PT, PT, R9, R4, PT ;  /* 0x0000000409037248 */ /* 0x000fe40003fe0100 */
[--C-:B------:R-:W-:Y:S02]  /*0230*/  VIADDMNMX R4, R13, 0xffffff80, R14.reuse, PT ;  /* 0xffffff800d047846 */ /* 0x100fe4000380010e */
[----:B-1----:R-:W-:Y:S02]  /*0240*/  IADD3 R22, P0, PT, R8, R18, RZ ;  /* 0x0000001208167210 */ /* 0x002fe40007f1e0ff */
[----:B------:R-:W-:-:S02]  /*0250*/  VIADDMNMX R5, R5, 0xffffff80, R14, PT ;  /* 0xffffff8005057846 */ /* 0x000fc4000380010e */
[----:B------:R-:W-:Y:S02]  /*0260*/  VIMNMX R13, PT, PT, R9, R6, PT ;  /* 0x00000006090d7248 */ /* 0x000fe40003fe0100 */
[----:B------:R-:W-:Y:S01]  /*0270*/  LEA.HI.X.SX32 R23, R8, R19, 0x1, P0 ;  /* 0x0000001308177211 */ /* 0x000fe200000f0eff */
[-C--:B------:R-:W-:Y:S02]  /*0280*/  IMAD R3, R5, R2.reuse, R3 ;  /* 0x0000000205037224 */ /* 0x080fe400078e0203 */
[----:B------:R-:W-:Y:S02]  /*0290*/  IMAD R8, R4, R2, R13 ;  /* 0x0000000204087224 */ /* 0x000fe400078e020d */
[----:B------:R-:W0:Y:S01]  /*02a0*/  LDC.64 R4, c[0x3][0x18] ;  /* 0x00c00600ff047b82 */ /* 0x000e220000000a00 */
[----:B--2---:R-:W-:Y:S01]  /*02b0*/  LOP3.LUT R12, R10, 0xff, RZ, 0xc0, !PT ;  /* 0x000000ff0a0c7812 */ /* 0x004fe200078ec0ff */
[----:B------:R-:W2:Y:S01]  /*02c0*/  LDG.E.U8.CONSTANT R22, desc[UR4][R22.64] ;  /* 0x0000000416167981 */ /* 0x000ea2000c1e9100 */
[----:B------:R-:W-:-:S02]  /*02d0*/  LOP3.LUT R6, R7, 0xff, RZ, 0xc0, !PT ;  /* 0x000000ff07067812 */ /* 0x000fc400078ec0ff */
[-C--:B------:R-:W-:Y:S02]  /*02e0*/  LEA.HI.SX32 R10, R10, R16.reuse, 0x18 ;  /* 0x000000100a0a7211 */ /* 0x080fe400078fc2ff */
[----:B------:R-:W-:Y:S02]  /*02f0*/  LEA.HI.SX32 R7, R7, R16, 0x18 ;  /* 0x0000001007077211 */ /* 0x000fe400078fc2ff */
[-C--:B------:R-:W-:Y:S02]  /*0300*/  VIADDMNMX R15, R12, R17.reuse, 0x80, !PT ;  /* 0x000000800c0f7446 */ /* 0x080fe40007800111 */
[----:B------:R-:W-:Y:S02]  /*0310*/  VIADDMNMX R13, R6, R17, 0x80, !PT ;  /* 0x00000080060d7446 */ /* 0x000fe40007800111 */
[----:B------:R-:W-:Y:S02]  /*0320*/  VIMNMX R10, PT, PT, RZ, R10, !PT ;  /* 0x0000000aff0a7248 */ /* 0x000fe40007fe0100 */
[----:B------:R-:W-:-:S02]  /*0330*/  IADD3 R12, P1, PT, R8, R18, RZ ;  /* 0x00000012080c7210 */ /* 0x000fc40007f3e0ff */
[----:B------:R-:W-:Y:S02]  /*0340*/  VIMNMX R6, PT, PT, RZ, R7, !PT ;  /* 0x00000007ff067248 */ /* 0x000fe40007fe0100 */
[--C-:B------:R-:W-:Y:S02]  /*0350*/  VIADDMNMX R24, R15, 0xffffff80, R14.reuse, PT ;  /* 0xffffff800f187846 */ /* 0x100fe4000380010e */
[----:B------:R-:W-:Y:S02]  /*0360*/  IADD3 R20, P0, PT, R3, R18, RZ ;  /* 0x0000001203147210 */ /* 0x000fe40007f1e0ff */
[----:B------:R-:W-:Y:S02]  /*0370*/  VIADDMNMX R7, R13, 0xffffff80, R14, PT ;  /* 0xffffff800d077846 */ /* 0x000fe4000380010e */
[----:B------:R-:W-:Y:S02]  /*0380*/  VIMNMX R15, PT, PT, R9, R10, PT ;  /* 0x0000000a090f7248 */ /* 0x000fe40003fe0100 */
[----:B------:R-:W-:-:S02]  /*0390*/  LEA.HI.X.SX32 R13, R8, R19, 0x1, P1 ;  /* 0x00000013080d7211 */ /* 0x000fc400008f0eff */
[----:B------:R-:W-:Y:S01]  /*03a0*/  LOP3.LUT R8, R11, 0xff, RZ, 0xc0, !PT ;  /* 0x000000ff0b087812 */ /* 0x000fe200078ec0ff */
[----:B------:R-:W-:Y:S01]  /*03b0*/  IMAD R10, R24, R2, R15 ;  /* 0x00000002180a7224 */ /* 0x000fe200078e020f */
[----:B------:R-:W-:Y:S01]  /*03c0*/  LEA.HI.X.SX32 R21, R3, R19, 0x1, P0 ;  /* 0x0000001303157211 */ /* 0x000fe200000f0eff */
[----:B------:R-:W3:Y:S01]  /*03d0*/  LDG.E.U8.CONSTANT R12, desc[UR4][R12.64] ;  /* 0x000000040c0c7981 */ /* 0x000ee2000c1e9100 */
[----:B------:R-:W-:Y:S02]  /*03e0*/  VIMNMX R3, PT, PT, R9, R6, PT ;  /* 0x0000000609037248 */ /* 0x000fe40003fe0100 */
[----:B------:R-:W-:Y:S01]  /*03f0*/  VIADDMNMX R15, R8, R17, 0x80, !PT ;  /* 0x00000080080f7446 */ /* 0x000fe20007800111 */
[----:B------:R1:W2:Y:S01]  /*0400*/  LDG.E.U8.CONSTANT R23, desc[UR4][R20.64] ;  /* 0x0000000414177981 */ /* 0x0002a2000c1e9100 */
[C---:B0-----:R-:W-:Y:S01]  /*0410*/  LOP3.LUT R24, R4.reuse, 0xff, RZ, 0xc0, !PT ;  /* 0x000000ff04187812 */ /* 0x041fe200078ec0ff */
[----:B------:R-:W-:Y:S01]  /*0420*/  IMAD R3, R7, R2, R3 ;  /* 0x0000000207037224 */ /* 0x000fe200078e0203 */
[-C--:B------:R-:W-:Y:S01]  /*0430*/  LEA.HI.SX32 R8, R4, R16.reuse, 0x18 ;  /* 0x0000001004087211 */ /* 0x080fe200078fc2ff */
[----:B------:R-:W0:Y:S01]  /*0440*/  LDC.64 R6, c[0x3][0x20] ;  /* 0x00c00800ff067b82 */ /* 0x000e220000000a00 */
[----:B------:R-:W-:-:S02]  /*0450*/  LEA.HI.SX32 R11, R11, R16, 0x18 ;  /* 0x000000100b0b7211 */ /* 0x000fc400078fc2ff */
[----:B------:R-:W-:Y:S02]  /*0460*/  VIADDMNMX R25, R24, R17, 0x80, !PT ;  /* 0x0000008018197446 */ /* 0x000fe40007800111 */
[----:B------:R-:W-:Y:S02]  /*0470*/  VIMNMX R8, PT, PT, RZ, R8, !PT ;  /* 0x00000008ff087248 */ /* 0x000fe40007fe0100 */
[----:B------:R-:W-:Y:S02]  /*0480*/  VIMNMX R4, PT, PT, RZ, R11, !PT ;  /* 0x0000000bff047248 */ /* 0x000fe40007fe0100 */
[----:B------:R-:W-:Y:S02]  /*0490*/  VIADDMNMX R26, R25, 0xffffff80, R14, PT ;  /* 0xffffff80191a7846 */ /* 0x000fe4000380010e */
[----:B------:R-:W-:Y:S02]  /*04a0*/  VIMNMX R11, PT, PT, R9, R8, PT ;  /* 0x00000008090b7248 */ /* 0x000fe40003fe0100 */
[----:B------:R-:W-:-:S03]  /*04b0*/  IADD3 R24, P1, PT, R10, R18, RZ ;  /* 0x000000120a187210 */ /* 0x000fc60007f3e0ff */
[----:B------:R-:W-:Y:S01]  /*04c0*/  IMAD R28, R26, R2, R11 ;  /* 0x000000021a1c7224 */ /* 0x000fe200078e020b */
[-C--:B------:R-:W-:Y:S02]  /*04d0*/  LEA.HI.X.SX32 R25, R10, R19.reuse, 0x1, P1 ;  /* 0x000000130a197211 */ /* 0x080fe400008f0eff */
[----:B------:R-:W4:Y:S01]  /*04e0*/  LDC.64 R10, c[0x3][0x28] ;  /* 0x00c00a00ff0a7b82 */ /* 0x000f220000000a00 */
[----:B-1----:R-:W-:Y:S02]  /*04f0*/  IADD3 R20, P0, PT, R3, R18, RZ ;  /* 0x0000001203147210 */ /* 0x002fe40007f1e0ff */
[----:B------:R-:W-:Y:S02]  /*0500*/  VIADDMNMX R15, R15, 0xffffff80, R14, PT ;  /* 0xffffff800f0f7846 */ /* 0x000fe4000380010e */
[----:B------:R-:W-:Y:S02]  /*0510*/  LEA.HI.X.SX32 R21, R3, R19, 0x1, P0 ;  /* 0x0000001303157211 */ /* 0x000fe400000f0eff */
[----:B------:R-:W-:-:S02]  /*0520*/  VIMNMX R3, PT, PT, R9, R4, PT ;  /* 0x0000000409037248 */ /* 0x000fc40003fe0100 */
[----:B------:R-:W-:Y:S01]  /*0530*/  LOP3.LUT R4, R5, 0xff, RZ, 0xc0, !PT ;  /* 0x000000ff05047812 */ /* 0x000fe200078ec0ff */
[----:B------:R1:W3:Y:S02]  /*0540*/  LDG.E.U8.CONSTANT R13, desc[UR4][R20.64] ;  /* 0x00000004140d7981 */ /* 0x0002e4000c1e9100 */
[----:B------:R-:W-:Y:S01]  /*0550*/  IMAD R15, R15, R2, R3 ;  /* 0x000000020f0f7224 */ /* 0x000fe200078e0203 */
[-C--:B------:R-:W-:Y:S01]  /*0560*/  LEA.HI.SX32 R5, R5, R16.reuse, 0x18 ;  /* 0x0000001005057211 */ /* 0x080fe200078fc2ff */
[----:B------:R5:W3:Y:S01]  /*0570*/  LDG.E.U8.CONSTANT R3, desc[UR4][R24.64] ;  /* 0x0000000418037981 */ /* 0x000ae2000c1e9100 */
[----:B------:R-:W-:Y:S02]  /*0580*/  VIADDMNMX R27, R4, R17, 0x80, !PT ;  /* 0x00000080041b7446 */ /* 0x000fe40007800111 */
[C---:B0-----:R-:W-:Y:S02]  /*0590*/  LOP3.LUT R8, R6.reuse, 0xff, RZ, 0xc0, !PT ;  /* 0x000000ff06087812 */ /* 0x041fe400078ec0ff */
[----:B------:R-:W-:-:S02]  /*05a0*/  LEA.HI.SX32 R4, R6, R16, 0x18 ;  /* 0x0000001006047211 */ /* 0x000fc400078fc2ff */
[----:B------:R-:W-:Y:S02]  /*05b0*/  IADD3 R26, P0, PT, R15, R18, RZ ;  /* 0x000000120f1a7210 */ /* 0x000fe40007f1e0ff */
[----:B------:R-:W-:Y:S02]  /*05c0*/  VIMNMX R6, PT, PT, RZ, R5, !PT ;  /* 0x00000005ff067248 */ /* 0x000fe40007fe0100 */
[----:B------:R-:W-:Y:S02]  /*05d0*/  VIADDMNMX R29, R8, R17, 0x80, !PT ;  /* 0x00000080081d7446 */ /* 0x000fe40007800111 */
[----:B-1----:R-:W-:Y:S02]  /*05e0*/  VIMNMX R20, PT, PT, RZ, R4, !PT ;  /* 0x00000004ff147248 */ /* 0x002fe40007fe0100 */
[----:B------:R-:W-:Y:S02]  /*05f0*/  VIADDMNMX R8, R27, 0xffffff80, R14, PT ;  /* 0xffffff801b087846 */ /* 0x000fe4000380010e */
[----:B------:R-:W-:-:S02]  /*0600*/  IADD3 R4, P1, PT, R28, R18, RZ ;  /* 0x000000121c047210 */ /* 0x000fc40007f3e0ff */
[-C--:B------:R-:W-:Y:S02]  /*0610*/  LEA.HI.X.SX32 R27, R15, R19.reuse, 0x1, P0 ;  /* 0x000000130f1b7211 */ /* 0x080fe400000f0eff */
[----:B------:R-:W-:Y:S02]  /*0620*/  VIMNMX R15, PT, PT, R9, R6, PT ;  /* 0x00000006090f7248 */ /* 0x000fe40003fe0100 */
[----:B------:R-:W-:Y:S02]  /*0630*/  VIADDMNMX R29, R29, 0xffffff80, R14, PT ;  /* 0xffffff801d1d7846 */ /* 0x000fe4000380010e */
[----:B-----5:R-:W-:Y:S02]  /*0640*/  VIMNMX R25, PT, PT, R9, R20, PT ;  /* 0x0000001409197248 */ /* 0x020fe40003fe0100 */
[----:B------:R-:W-:Y:S02]  /*0650*/  LEA.HI.X.SX32 R5, R28, R19, 0x1, P1 ;  /* 0x000000131c057211 */ /* 0x000fe400008f0eff */
[C---:B------:R-:W-:Y:S01]  /*0660*/  LOP3.LUT R24, R7.reuse, 0xff, RZ, 0xc0, !PT ;  /* 0x000000ff07187812 */ /* 0x040fe200078ec0ff */
[----:B------:R-:W-:Y:S01]  /*0670*/  IMAD R6, R8, R2, R15 ;  /* 0x0000000208067224 */ /* 0x000fe200078e020f */
[----:B----4-:R-:W-:Y:S01]  /*0680*/  LOP3.LUT R28, R10, 0xff, RZ, 0xc0, !PT ;  /* 0x000000ff0a1c7812 */ /* 0x010fe200078ec0ff */
[----:B------:R0:W4:Y:S01]  /*0690*/  LDG.E.U8.CONSTANT R21, desc[UR4][R4.64] ;  /* 0x0000000404157981 */ /* 0x000122000c1e9100 */
[----:B------:R-:W-:Y:S01]  /*06a0*/  LEA.HI.SX32 R7, R7, R16, 0x18 ;  /* 0x0000001007077211 */ /* 0x000fe200078fc2ff */
[----:B------:R-:W-:Y:S01]  /*06b0*/  IMAD R8, R29, R2, R25 ;  /* 0x000000021d087224 */ /* 0x000fe200078e0219 */
[C---:B------:R-:W-:Y:S01]  /*06c0*/  LOP3.LUT R30, R11.reuse, 0xff, RZ, 0xc0, !PT ;  /* 0x000000ff0b1e7812 */ /* 0x040fe200078ec0ff */
[----:B------:R1:W5:Y:S01]  /*06d0*/  LDG.E.U8.CONSTANT R20, desc[UR4][R26.64] ;  /* 0x000000041a147981 */ /* 0x000362000c1e9100 */
[----:B------:R-:W-:-:S02]  /*06e0*/  LEA.HI.SX32 R25, R11, R16, 0x18 ;  /* 0x000000100b197211 */ /* 0x000fc400078fc2ff */
[-C--:B------:R-:W-:Y:S02]  /*06f0*/  VIADDMNMX R11, R24, R17.reuse, 0x80, !PT ;  /* 0x00000080180b7446 */ /* 0x080fe40007800111 */
[----:B------:R-:W-:Y:S02]  /*0700*/  VIADDMNMX R15, R28, R17, 0x80, !PT ;  /* 0x000000801c0f7446 */ /* 0x000fe40007800111 */
[----:B0-----:R-:W-:Y:S01]  /*0710*/  VIMNMX R4, PT, PT, RZ, R7, !PT ;  /* 0x00000007ff047248 */ /* 0x001fe20007fe0100 */
[----:B------:R-:W0:Y:S01]  /*0720*/  LDC.64 R28, c[0x3][0x30] ;  /* 0x00c00c00ff1c7b82 */ /* 0x000e220000000a00 */
[----:B------:R-:W-:Y:S02]  /*0730*/  LEA.HI.SX32 R10, R10, R16, 0x18 ;  /* 0x000000100a0a7211 */ /* 0x000fe400078fc2ff */
[----:B------:R-:W-:Y:S02]  /*0740*/  VIADDMNMX R11, R11, 0xffffff80, R14, PT ;  /* 0xffffff800b0b7846 */ /* 0x000fe4000380010e */
[----:B------:R-:W-:-:S02]  /*0750*/  VIMNMX R5, PT, PT, R9, R4, PT ;  /* 0x0000000409057248 */ /* 0x000fc40003fe0100 */
[----:B------:R-:W-:Y:S02]  /*0760*/  VIMNMX R10, PT, PT, RZ, R10, !PT ;  /* 0x0000000aff0a7248 */ /* 0x000fe40007fe0100 */
[----:B-1----:R-:W-:Y:S01]  /*0770*/  VIADDMNMX R27, R30, R17, 0x80, !PT ;  /* 0x000000801e1b7446 */ /* 0x002fe20007800111 */
[----:B------:R-:W-:Y:S01]  /*0780*/  IMAD R5, R11, R2, R5 ;  /* 0x000000020b057224 */ /* 0x000fe200078e0205 */
[----:B------:R-:W-:Y:S02]  /*0790*/  VIMNMX R24, PT, PT, RZ, R25, !PT ;  /* 0x00000019ff187248 */ /* 0x000fe40007fe0100 */
[----:B------:R-:W-:Y:S02]  /*07a0*/  IADD3 R26, P0, PT, R6, R18, RZ ;  /* 0x00000012061a7210 */ /* 0x000fe40007f1e0ff */
[----:B------:R-:W-:Y:S02]  /*07b0*/  VIADDMNMX R15, R15, 0xffffff80, R14, PT ;  /* 0xffffff800f0f7846 */ /* 0x000fe4000380010e */
[----:B------:R-:W-:-:S02]  /*07c0*/  VIMNMX R7, PT, PT, R9, R10, PT ;  /* 0x0000000a09077248 */ /* 0x000fc40003fe0100 */
[----:B------:R-:W-:Y:S02]  /*07d0*/  VIADDMNMX R4, R27, 0xffffff80, R14, PT ;  /* 0xffffff801b047846 */ /* 0x000fe4000380010e */
[----:B------:R-:W-:Y:S02]  /*07e0*/  VIMNMX R25, PT, PT, R9, R24, PT ;  /* 0x0000001809197248 */ /* 0x000fe40003fe0100 */
[-C--:B------:R-:W-:Y:S02]  /*07f0*/  LEA.HI.X.SX32 R27, R6, R19.reuse, 0x1, P0 ;  /* 0x00000013061b7211 */ /* 0x080fe400000f0eff */
[-C--:B------:R-:W-:Y:S02]  /*0800*/  IADD3 R24, P1, PT, R8, R18.reuse, RZ ;  /* 0x0000001208187210 */ /* 0x080fe40007f3e0ff */
[----:B------:R-:W-:Y:S01]  /*0810*/  IADD3 R10, P0, PT, R5, R18, RZ ;  /* 0x00000012050a7210 */ /* 0x000fe20007f1e0ff */
[-C--:B------:R-:W-:Y:S01]  /*0820*/  IMAD R7, R15, R2.reuse, R7 ;  /* 0x000000020f077224 */ /* 0x080fe200078e0207 */
[----:B0-----:R-:W-:Y:S01]  /*0830*/  LOP3.LUT R32, R29, 0xff, RZ, 0xc0, !PT ;  /* 0x000000ff1d207812 */ /* 0x001fe200078ec0ff */
[----:B------:R-:W-:Y:S01]  /*0840*/  IMAD R15, R4, R2, R25 ;  /* 0x00000002040f7224 */ /* 0x000fe200078e0219 */
[-C--:B------:R-:W-:Y:S01]  /*0850*/  LEA.HI.X.SX32 R25, R8, R19.reuse, 0x1, P1 ;  /* 0x0000001308197211 */ /* 0x080fe200008f0eff */
[----:B------:R-:W4:Y:S01]  /*0860*/  LDG.E.U8.CONSTANT R26, desc[UR4][R26.64] ;  /* 0x000000041a1a7981 */ /* 0x000f22000c1e9100 */
[----:B------:R-:W-:-:S02]  /*0870*/  LEA.HI.X.SX32 R11, R5, R19, 0x1, P0 ;  /* 0x00000013050b7211 */ /* 0x000fc400000f0eff */
[-C--:B------:R-:W-:Y:S01]  /*0880*/  IADD3 R6, P2, PT, R7, R18.reuse, RZ ;  /* 0x0000001207067210 */ /* 0x080fe20007f5e0ff */
[----:B------:R0:W4:Y:S01]  /*0890*/  LDG.E.U8.CONSTANT R24, desc[UR4][R24.64] ;  /* 0x0000000418187981 */ /* 0x000122000c1e9100 */
[----:B------:R-:W-:-:S03]  /*08a0*/  IADD3 R4, P1, PT, R15, R18, RZ ;  /* 0x000000120f047210 */ /* 0x000fc60007f3e0ff */
[----:B------:R-:W4:Y:S01]  /*08b0*/  LDG.E.U8.CONSTANT R31, desc[UR4][R10.64] ;  /* 0x000000040a1f7981 */ /* 0x000f22000c1e9100 */
[C---:B------:R-:W-:Y:S02]  /*08c0*/  LOP3.LUT R8, R28.reuse, 0xff, RZ, 0xc0, !PT ;  /* 0x000000ff1c087812 */ /* 0x040fe400078ec0ff */
[-C--:B------:R-:W-:Y:S02]  /*08d0*/  LEA.HI.SX32 R28, R28, R16.reuse, 0x18 ;  /* 0x000000101c1c7211 */ /* 0x080fe400078fc2ff */
[----:B------:R-:W-:Y:S02]  /*08e0*/  LEA.HI.SX32 R29, R29, R16, 0x18 ;  /* 0x000000101d1d7211 */ /* 0x000fe400078fc2ff */
[-C--:B------:R-:W-:Y:S02]  /*08f0*/  LEA.HI.X.SX32 R7, R7, R19.reuse, 0x1, P2 ;  /* 0x0000001307077211 */ /* 0x080fe400010f0eff */
[----:B------:R-:W-:Y:S02]  /*0900*/  LEA.HI.X.SX32 R5, R15, R19, 0x1, P1 ;  /* 0x000000130f057211 */ /* 0x000fe400008f0eff */
[----:B------:R-:W-:Y:S01]  /*0910*/  VIADDMNMX R15, R8, R17, 0x80, !PT ;  /* 0x00000080080f7446 */ /* 0x000fe20007800111 */
[----:B------:R1:W4:Y:S01]  /*0920*/  LDG.E.U8.CONSTANT R30, desc[UR4][R6.64] ;  /* 0x00000004061e7981 */ /* 0x000322000c1e9100 */
[----:B------:R-:W-:-:S02]  /*0930*/  VIMNMX R28, PT, PT, RZ, R28, !PT ;  /* 0x0000001cff1c7248 */ /* 0x000fc40007fe0100 */
[----:B0-----:R-:W-:Y:S01]  /*0940*/  VIADDMNMX R25, R32, R17, 0x80, !PT ;  /* 0x0000008020197446 */ /* 0x001fe20007800111 */
[----:B------:R0:W4:Y:S01]  /*0950*/  LDG.E.U8.CONSTANT R33, desc[UR4][R4.64] ;  /* 0x0000000404217981 */ /* 0x000122000c1e9100 */
[----:B------:R-:W-:Y:S02]  /*0960*/  VIMNMX R8, PT, PT, RZ, R29, !PT ;  /* 0x0000001dff087248 */ /* 0x000fe40007fe0100 */
[--C-:B------:R-:W-:Y:S02]  /*0970*/  VIADDMNMX R15, R15, 0xffffff80, R14.reuse, PT ;  /* 0xffffff800f0f7846 */ /* 0x100fe4000380010e */
[----:B------:R-:W-:Y:S02]  /*0980*/  VIADDMNMX R25, R25, 0xffffff80, R14, PT ;  /* 0xffffff8019197846 */ /* 0x000fe4000380010e */
[C---:B-1----:R-:W-:Y:S02]  /*0990*/  VIMNMX R7, PT, PT, R9.reuse, R8, PT ;  /* 0x0000000809077248 */ /* 0x042fe40003fe0100 */
[----:B0-----:R-:W-:-:S03]  /*09a0*/  VIMNMX R5, PT, PT, R9, R28, PT ;  /* 0x0000001c09057248 */ /* 0x001fc60003fe0100 */
[-C--:B------:R-:W-:Y:S02]  /*09b0*/  IMAD R7, R25, R2.reuse, R7 ;  /* 0x0000000219077224 */ /* 0x080fe400078e0207 */
[----:B------:R-:W-:-:S03]  /*09c0*/  IMAD R5, R15, R2, R5 ;  /* 0x000000020f057224 */ /* 0x000fc600078e0205 */
[-C--:B------:R-:W-:Y:S02]  /*09d0*/  IADD3 R10, P1, PT, R7, R18.reuse, RZ ;  /* 0x00000012070a7210 */ /* 0x080fe40007f3e0ff */
[----:B------:R-:W-:Y:S02]  /*09e0*/  IADD3 R28, P0, PT, R5, R18, RZ ;  /* 0x00000012051c7210 */ /* 0x000fe40007f1e0ff */
[-C--:B------:R-:W-:Y:S02]  /*09f0*/  LEA.HI.X.SX32 R11, R7, R19.reuse, 0x1, P1 ;  /* 0x00000013070b7211 */ /* 0x080fe400008f0eff */
[----:B------:R-:W-:Y:S01]  /*0a00*/  LEA.HI.X.SX32 R29, R5, R19, 0x1, P0 ;  /* 0x00000013051d7211 */ /* 0x000fe200000f0eff */
[----:B------:R-:W0:Y:S02]  /*0a10*/  LDC.64 R6, c[0x3][0x40] ;  /* 0x00c01000ff067b82 */ /* 0x000e240000000a00 */
[----:B------:R-:W4:Y:S04]  /*0a20*/  LDG.E.U8.CONSTANT R15, desc[UR4][R10.64] ;  /* 0x000000040a0f7981 */ /* 0x000f28000c1e9100 */
[----:B------:R1:W4:Y:S02]  /*0a30*/  LDG.E.U8.CONSTANT R8, desc[UR4][R28.64] ;  /* 0x000000041c087981 */ /* 0x000324000c1e9100 */
[----:B------:R-:W0:Y:S08]  /*0a40*/  LDC.64 R4, c[0x3][0x38] ;  /* 0x00c00e00ff047b82 */ /* 0x000e300000000a00 */
[----:B-1----:R-:W1:Y:S01]  /*0a50*/  LDC.64 R28, c[0x3][0x58] ;  /* 0x00c01600ff1c7b82 */ /* 0x002e620000000a00 */
[----:B--2---:R-:W-:-:S02]  /*0a60*/  ISETP.GE.U32.AND P0, PT, R22, R23, PT ;  /* 0x000000171600720c */ /* 0x004fc40003f06070 */
[C---:B0-----:R-:W-:Y:S02]  /*0a70*/  LOP3.LUT R22, R5.reuse, 0xff, RZ, 0xc0, !PT ;  /* 0x000000ff05167812 */ /* 0x041fe400078ec0ff */
[----:B------:R-:W-:Y:S02]  /*0a80*/  LEA.HI.SX32 R5, R5, R16, 0x18 ;  /* 0x0000001005057211 */ /* 0x000fe400078fc2ff */
[----:B------:R-:W-:Y:S02]  /*0a90*/  VIADDMNMX R11, R22, R17, 0x80, !PT ;  /* 0x00000080160b7446 */ /* 0x000fe40007800111 */
[----:B------:R-:W-:-:S04]  /*0aa0*/  VIMNMX R10, PT, PT, RZ, R5, !PT ;  /* 0x00000005ff0a7248 */ /* 0x000fc80007fe0100 */
[----:B------:R-:W-:Y:S02]  /*0ab0*/  VIMNMX R5, PT, PT, R9, R10, PT ;  /* 0x0000000a09057248 */ /* 0x000fe40003fe0100 */
[----:B---3--:R-:W-:Y:S02]  /*0ac0*/  ISETP.GE.U32.AND P6, PT, R12, R13, PT ;  /* 0x0000000d0c00720c */ /* 0x008fe40003fc6070 */
[----:B------:R-:W0:Y:S01]  /*0ad0*/  LDC.64 R12, c[0x3][0x48] ;  /* 0x00c01200ff0c7b82 */ /* 0x000e220000000a00 */
[----:B------:R-:W-:Y:S02]  /*0ae0*/  LOP3.LUT R22, R6, 0xff, RZ, 0xc0, !PT ;  /* 0x000000ff06167812 */ /* 0x000fe400078ec0ff */
[----:B-----5:R-:W-:Y:S02]  /*0af0*/  ISETP.GE.U32.AND P5, PT, R3, R20, PT ;  /* 0x000000140300720c */ /* 0x020fe40003fa6070 */
[----:B------:R-:W-:-:S04]  /*0b00*/  LOP3.LUT R20, R4, 0xff, RZ, 0xc0, !PT ;  /* 0x000000ff04147812 */ /* 0x000fc800078ec0ff */
[----:B------:R-:W-:Y:S02]  /*0b10*/  VIADDMNMX R3, R20, R17, 0x80, !PT ;  /* 0x0000008014037446 */ /* 0x000fe40007800111 */
[----:B------:R-:W-:Y:S02]  /*0b20*/  VIADDMNMX R20, R11, 0xffffff80, R14, PT ;  /* 0xffffff800b147846 */ /* 0x000fe4000380010e */
[----:B------:R-:W-:-:S03]  /*0b30*/  LEA.HI.SX32 R4, R4, R16, 0x18 ;  /* 0x0000001004047211 */ /* 0x000fc600078fc2ff */
[----:B------:R-:W-:Y:S01]  /*0b40*/  IMAD R10, R20, R2, R5 ;  /* 0x00000002140a7224 */ /* 0x000fe200078e0205 */
[----:B------:R-:W-:Y:S02]  /*0b50*/  VIMNMX R4, PT, PT, RZ, R4, !PT ;  /* 0x00000004ff047248 */ /* 0x000fe40007fe0100 */
[----:B------:R-:W-:Y:S02]  /*0b60*/  LEA.HI.SX32 R20, R6, R16, 0x18 ;  /* 0x0000001006147211 */ /* 0x000fe400078fc2ff */
[----:B------:R-:W-:Y:S02]  /*0b70*/  VIADDMNMX R3, R3, 0xffffff80, R14, PT ;  /* 0xffffff8003037846 */ /* 0x000fe4000380010e */
[----:B------:R-:W-:Y:S02]  /*0b80*/  VIMNMX R11, PT, PT, R9, R4, PT ;  /* 0x00000004090b7248 */ /* 0x000fe40003fe0100 */
[----:B------:R-:W-:Y:S01]  /*0b90*/  VIMNMX R20, PT, PT, RZ, R20, !PT ;  /* 0x00000014ff147248 */ /* 0x000fe20007fe0100 */
[----:B------:R-:W2:Y:S02]  /*0ba0*/  LDC.64 R4, c[0x3][0x50] ;  /* 0x00c01400ff047b82 */ /* 0x000ea40000000a00 */
[----:B------:R-:W-:Y:S01]  /*0bb0*/  IMAD R11, R3, R2, R11 ;  /* 0x00000002030b7224 */ /* 0x000fe200078e020b */
[----:B0-----:R-:W-:-:S02]  /*0bc0*/  LOP3.LUT R6, R13, 0xff, RZ, 0xc0, !PT ;  /* 0x000000ff0d067812 */ /* 0x001fc400078ec0ff */
[----:B----4-:R-:W-:Y:S02]  /*0bd0*/  ISETP.GE.U32.AND P4, PT, R21, R26, PT ;  /* 0x0000001a1500720c */ /* 0x010fe40003f86070 */
[C---:B------:R-:W-:Y:S02]  /*0be0*/  LEA.HI.SX32 R21, R7.reuse, R16, 0x18 ;  /* 0x0000001007157211 */ /* 0x040fe400078fc2ff */
[----:B------:R-:W-:Y:S02]  /*0bf0*/  ISETP.GE.U32.AND P3, PT, R24, R31, PT ;  /* 0x0000001f1800720c */ /* 0x000fe40003f66070 */
[----:B------:R-:W-:Y:S02]  /*0c00*/  LOP3.LUT R24, R7, 0xff, RZ, 0xc0, !PT ;  /* 0x000000ff07187812 */ /* 0x000fe400078ec0ff */
[----:B------:R-:W-:Y:S02]  /*0c10*/  LOP3.LUT R26, R12, 0xff, RZ, 0xc0, !PT ;  /* 0x000000ff0c1a7812 */ /* 0x000fe400078ec0ff */
[----:B------:R-:W-:-:S02]  /*0c20*/  VIADDMNMX R7, R22, R17, 0x80, !PT ;  /* 0x0000008016077446 */ /* 0x000fc40007800111 */
[----:B------:R-:W-:Y:S02]  /*0c30*/  VIADDMNMX R23, R24, R17, 0x80, !PT ;  /* 0x0000008018177446 */ /* 0x000fe40007800111 */
[----:B------:R-:W-:Y:S02]  /*0c40*/  LEA.HI.SX32 R24, R12, R16, 0x18 ;  /* 0x000000100c187211 */ /* 0x000fe400078fc2ff */
[----:B------:R-:W-:Y:S02]  /*0c50*/  VIMNMX R22, PT, PT, RZ, R21, !PT ;  /* 0x00000015ff167248 */ /* 0x000fe40007fe0100 */
[----:B------:R-:W-:Y:S02]  /*0c60*/  VIADDMNMX R25, R26, R17, 0x80, !PT ;  /* 0x000000801a197446 */ /* 0x000fe40007800111 */
[----:B------:R-:W-:Y:S02]  /*0c70*/  VIADDMNMX R12, R7, 0xffffff80, R14, PT ;  /* 0xffffff80070c7846 */ /* 0x000fe4000380010e */
[----:B------:R-:W-:-:S02]  /*0c80*/  VIMNMX R24, PT, PT, RZ, R24, !PT ;  /* 0x00000018ff187248 */ /* 0x000fc40007fe0100 */
[----:B------:R-:W-:Y:S02]  /*0c90*/  VIMNMX R7, PT, PT, R9, R20, PT ;  /* 0x0000001409077248 */ /* 0x000fe40003fe0100 */
[----:B------:R-:W-:Y:S02]  /*0ca0*/  ISETP.GE.U32.AND P1, PT, R30, R33, PT ;  /* 0x000000211e00720c */ /* 0x000fe40003f26070 */
[--C-:B------:R-:W-:Y:S02]  /*0cb0*/  VIADDMNMX R23, R23, 0xffffff80, R14.reuse, PT ;  /* 0xffffff8017177846 */ /* 0x100fe4000380010e */
[----:B------:R-:W-:Y:S02]  /*0cc0*/  VIMNMX R21, PT, PT, R9, R22, PT ;  /* 0x0000001609157248 */ /* 0x000fe40003fe0100 */
[----:B------:R-:W-:Y:S01]  /*0cd0*/  VIADDMNMX R20, R25, 0xffffff80, R14, PT ;  /* 0xffffff8019147846 */ /* 0x000fe2000380010e */
[----:B------:R-:W-:Y:S01]  /*0ce0*/  IMAD R7, R12, R2, R7 ;  /* 0x000000020c077224 */ /* 0x000fe200078e0207 */
[----:B------:R-:W-:-:S02]  /*0cf0*/  VIMNMX R25, PT, PT, R9, R24, PT ;  /* 0x0000001809197248 */ /* 0x000fc40003fe0100 */
[----:B------:R-:W-:Y:S02]  /*0d00*/  P2R R3, PR, RZ, 0x2 ;  /* 0x00000002ff037803 */ /* 0x000fe40000000000 */
[----:B------:R-:W-:Y:S01]  /*0d10*/  LEA.HI.SX32 R12, R13, R16, 0x18 ;  /* 0x000000100d0c7211 */ /* 0x000fe200078fc2ff */
[----:B------:R-:W-:Y:S01]  /*0d20*/  IMAD R13, R23, R2, R21 ;  /* 0x00000002170d7224 */ /* 0x000fe200078e0215 */
[C---:B------:R-:W-:Y:S02]  /*0d30*/  IADD3 R24, P1, PT, R11.reuse, R18, RZ ;  /* 0x000000120b187210 */ /* 0x040fe40007f3e0ff */
[----:B------:R-:W-:Y:S01]  /*0d40*/  VIADDMNMX R21, R6, R17, 0x80, !PT ;  /* 0x0000008006157446 */ /* 0x000fe20007800111 */
[----:B------:R-:W-:Y:S01]  /*0d50*/  IMAD R6, R20, R2, R25 ;  /* 0x0000000214067224 */ /* 0x000fe200078e0219 */
[----:B------:R-:W-:Y:S02]  /*0d60*/  LEA.HI.X.SX32 R25, R11, R19, 0x1, P1 ;  /* 0x000000130b197211 */ /* 0x000fe400008f0eff */
[----:B------:R-:W-:-:S04]  /*0d70*/  IADD3 R26, P1, PT, R10, R18, RZ ;  /* 0x000000120a1a7210 */ /* 0x000fc80007f3e0ff */
[----:B------:R-:W-:Y:S02]  /*0d80*/  LEA.HI.X.SX32 R27, R10, R19, 0x1, P1 ;  /* 0x000000130a1b7211 */ /* 0x000fe400008f0eff */
[----:B------:R-:W-:Y:S02]  /*0d90*/  ISETP.GE.U32.AND P2, PT, R8, R15, PT ;  /* 0x0000000f0800720c */ /* 0x000fe40003f46070 */
[----:B------:R0:W3:Y:S04]  /*0da0*/  LDG.E.U8.CONSTANT R8, desc[UR4][R24.64] ;  /* 0x0000000418087981 */ /* 0x0000e8000c1e9100 */
[----:B------:R-:W3:Y:S01]  /*0db0*/  LDG.E.U8.CONSTANT R27, desc[UR4][R26.64] ;  /* 0x000000041a1b7981 */ /* 0x000ee2000c1e9100 */
[----:B------:R-:W-:Y:S02]  /*0dc0*/  VIMNMX R12, PT, PT, RZ, R12, !PT ;  /* 0x0000000cff0c7248 */ /* 0x000fe40007fe0100 */
[----:B--2---:R-:W-:-:S02]  /*0dd0*/  LOP3.LUT R22, R4, 0xff, RZ, 0xc0, !PT ;  /* 0x000000ff04167812 */ /* 0x004fc400078ec0ff */
[----:B------:R-:W-:Y:S02]  /*0de0*/  LEA.HI.SX32 R4, R4, R16, 0x18 ;  /* 0x0000001004047211 */ /* 0x000fe400078fc2ff */
[----:B------:R-:W-:Y:S02]  /*0df0*/  VIADDMNMX R20, R21, 0xffffff80, R14, PT ;  /* 0xffffff8015147846 */ /* 0x000fe4000380010e */
[----:B------:R-:W-:Y:S02]  /*0e00*/  VIMNMX R21, PT, PT, R9, R12, PT ;  /* 0x0000000c09157248 */ /* 0x000fe40003fe0100 */
[----:B------:R-:W-:Y:S02]  /*0e10*/  VIMNMX R12, PT, PT, RZ, R4, !PT ;  /* 0x00000004ff0c7248 */ /* 0x000fe40007fe0100 */
[----:B------:R-:W-:Y:S01]  /*0e20*/  IADD3 R4, P1, PT, R7, R18, RZ ;  /* 0x0000001207047210 */ /* 0x000fe20007f3e0ff */
[----:B------:R-:W-:Y:S01]  /*0e30*/  IMAD R11, R20, R2, R21 ;  /* 0x00000002140b7224 */ /* 0x000fe200078e0215 */
[----:B------:R-:W-:-:S02]  /*0e40*/  LOP3.LUT R20, R5, 0xff, RZ, 0xc0, !PT ;  /* 0x000000ff05147812 */ /* 0x000fc400078ec0ff */
[----:B------:R-:W-:Y:S02]  /*0e50*/  LEA.HI.SX32 R10, R5, R16, 0x18 ;  /* 0x00000010050a7211 */ /* 0x000fe400078fc2ff */
[----:B------:R-:W-:Y:S02]  /*0e60*/  VIMNMX R21, PT, PT, R9, R12, PT ;  /* 0x0000000c09157248 */ /* 0x000fe40003fe0100 */
[----:B------:R-:W-:Y:S02]  /*0e70*/  LEA.HI.X.SX32 R5, R7, R19, 0x1, P1 ;  /* 0x0000001307057211 */ /* 0x000fe400008f0eff */
[----:B------:R-:W-:-:S03]  /*0e80*/  IADD3 R12, P1, PT, R13, R18, RZ ;  /* 0x000000120d0c7210 */ /* 0x000fc60007f3e0ff */
[----:B------:R2:W4:Y:S01]  /*0e90*/  LDG.E.U8.CONSTANT R4, desc[UR4][R4.64] ;  /* 0x0000000404047981 */ /* 0x000522000c1e9100 */
[----:B------:R-:W-:-:S06]  /*0ea0*/  LEA.HI.X.SX32 R13, R13, R19, 0x1, P1 ;  /* 0x000000130d0d7211 */ /* 0x000fcc00008f0eff */
[----:B------:R-:W4:Y:S01]  /*0eb0*/  LDG.E.U8.CONSTANT R13, desc[UR4][R12.64] ;  /* 0x000000040c0d7981 */ /* 0x000f22000c1e9100 */
[-C--:B------:R-:W-:Y:S02]  /*0ec0*/  VIADDMNMX R23, R22, R17.reuse, 0x80, !PT ;  /* 0x0000008016177446 */ /* 0x080fe40007800111 */
[----:B------:R-:W-:Y:S02]  /*0ed0*/  VIADDMNMX R7, R20, R17, 0x80, !PT ;  /* 0x0000008014077446 */ /* 0x000fe40007800111 */
[--C-:B------:R-:W-:Y:S02]  /*0ee0*/  VIADDMNMX R23, R23, 0xffffff80, R14.reuse, PT ;  /* 0xffffff8017177846 */ /* 0x100fe4000380010e */
[----:B------:R-:W-:Y:S02]  /*0ef0*/  VIMNMX R10, PT, PT, RZ, R10, !PT ;  /* 0x0000000aff0a7248 */ /* 0x000fe40007fe0100 */
[----:B------:R-:W-:Y:S01]  /*0f00*/  IADD3 R30, P1, PT, R6, R18, RZ ;  /* 0x00000012061e7210 */ /* 0x000fe20007f3e0ff */
[----:B------:R-:W-:Y:S01]  /*0f10*/  IMAD R23, R23, R2, R21 ;  /* 0x0000000217177224 */ /* 0x000fe200078e0215 */
[----:B------:R-:W-:-:S02]  /*0f20*/  VIADDMNMX R21, R7, 0xffffff80, R14, PT ;  /* 0xffffff8007157846 */ /* 0x000fc4000380010e */
[----:B------:R-:W-:Y:S02]  /*0f30*/  VIMNMX R7, PT, PT, R9, R10, PT ;  /* 0x0000000a09077248 */ /* 0x000fe40003fe0100 */
[-C--:B------:R-:W-:Y:S02]  /*0f40*/  LEA.HI.X.SX32 R31, R6, R19.reuse, 0x1, P1 ;  /* 0x00000013061f7211 */ /* 0x080fe400008f0eff */
[----:B------:R-:W-:Y:S01]  /*0f50*/  IADD3 R20, P1, PT, R11, R18, RZ ;  /* 0x000000120b147210 */ /* 0x000fe20007f3e0ff */
[----:B------:R-:W-:Y:S02]  /*0f60*/  IMAD R22, R21, R2, R7 ;  /* 0x0000000215167224 */ /* 0x000fe400078e0207 */
[----:B------:R-:W5:Y:S01]  /*0f70*/  LDG.E.U8.CONSTANT R30, desc[UR4][R30.64] ;  /* 0x000000041e1e7981 */ /* 0x000f62000c1e9100 */
[----:B------:R-:W-:-:S06]  /*0f80*/  LEA.HI.X.SX32 R21, R11, R19, 0x1, P1 ;  /* 0x000000130b157211 */ /* 0x000fcc00008f0eff */
[----:B------:R-:W5:Y:S01]  /*0f90*/  LDG.E.U8.CONSTANT R21, desc[UR4][R20.64] ;  /* 0x0000000414157981 */ /* 0x000f62000c1e9100 */
[----:B------:R-:W-:-:S04]  /*0fa0*/  IADD3 R6, P1, PT, R23, R18, RZ ;  /* 0x0000001217067210 */ /* 0x000fc80007f3e0ff */
[----:B------:R-:W-:Y:S02]  /*0fb0*/  LEA.HI.X.SX32 R7, R23, R19, 0x1, P1 ;  /* 0x0000001317077211 */ /* 0x000fe400008f0eff */
[----:B------:R-:W-:-:S04]  /*0fc0*/  IADD3 R10, P1, PT, R22, R18, RZ ;  /* 0x00000012160a7210 */ /* 0x000fc80007f3e0ff */
[----:B------:R-:W-:Y:S01]  /*0fd0*/  LEA.HI.X.SX32 R11, R22, R19, 0x1, P1 ;  /* 0x00000013160b7211 */ /* 0x000fe200008f0eff */
[----:B------:R-:W5:Y:S04]  /*0fe0*/  LDG.E.U8.CONSTANT R7, desc[UR4][R6.64] ;  /* 0x0000000406077981 */ /* 0x000f68000c1e9100 */
[----:B------:R4:W5:Y:S01]  /*0ff0*/  LDG.E.U8.CONSTANT R10, desc[UR4][R10.64] ;  /* 0x000000040a0a7981 */ /* 0x000962000c1e9100 */
[C---:B-1----:R-:W-:Y:S02]  /*1000*/  LOP3.LUT R22, R28.reuse, 0xff, RZ, 0xc0, !PT ;  /* 0x000000ff1c167812 */ /* 0x042fe400078ec0ff */
[----:B------:R-:W-:Y:S02]  /*1010*/  LEA.HI.SX32 R28, R28, R16, 0x18 ;  /* 0x000000101c1c7211 */ /* 0x000fe400078fc2ff */
[----:B------:R-:W-:-:S02]  /*1020*/  VIADDMNMX R15, R22, R17, 0x80, !PT ;  /* 0x00000080160f7446 */ /* 0x000fc40007800111 */
[----:B------:R-:W-:Y:S02]  /*1030*/  VIMNMX R28, PT, PT, RZ, R28, !PT ;  /* 0x0000001cff1c7248 */ /* 0x000fe40007fe0100 */
[----:B------:R-:W-:Y:S02]  /*1040*/  VIADDMNMX R22, R15, 0xffffff80, R14, PT ;  /* 0xffffff800f167846 */ /* 0x000fe4000380010e */
[----:B------:R-:W-:-:S05]  /*1050*/  VIMNMX R15, PT, PT, R9, R28, PT ;  /* 0x0000001c090f7248 */ /* 0x000fca0003fe0100 */
[----:B------:R-:W-:Y:S01]  /*1060*/  IMAD R15, R22, R2, R15 ;  /* 0x00000002160f7224 */ /* 0x000fe200078e020f */
[C---:B0-----:R-:W-:Y:S02]  /*1070*/  LOP3.LUT R24, R29.reuse, 0xff, RZ, 0xc0, !PT ;  /* 0x000000ff1d187812 */ /* 0x041fe400078ec0ff */
[----:B------:R-:W-:Y:S02]  /*1080*/  LEA.HI.SX32 R29, R29, R16, 0x18 ;  /* 0x000000101d1d7211 */ /* 0x000fe400078fc2ff */
[----:B------:R-:W-:-:S04]  /*1090*/  IADD3 R22, P1, PT, R15, R18, RZ ;  /* 0x000000120f167210 */ /* 0x000fc80007f3e0ff */
[----:B------:R-:W-:Y:S02]  /*10a0*/  LEA.HI.X.SX32 R23, R15, R19, 0x1, P1 ;  /* 0x000000130f177211 */ /* 0x000fe400008f0eff */
[----:B------:R-:W-:Y:S02]  /*10b0*/  VIADDMNMX R15, R24, R17, 0x80, !PT ;  /* 0x00000080180f7446 */ /* 0x000fe40007800111 */
[----:B------:R-:W-:Y:S01]  /*10c0*/  VIMNMX R24, PT, PT, RZ, R29, !PT ;  /* 0x0000001dff187248 */ /* 0x000fe20007fe0100 */
[----:B------:R-:W5:Y:S01]  /*10d0*/  LDG.E.U8.CONSTANT R22, desc[UR4][R22.64] ;  /* 0x0000000416167981 */ /* 0x000f62000c1e9100 */
[----:B------:R-:W-:Y:S01]  /*10e0*/  VIADDMNMX R25, R15, 0xffffff80, R14, PT ;  /* 0xffffff800f197846 */ /* 0x000fe2000380010e */
[----:B------:R-:W0:Y:S01]  /*10f0*/  LDC.64 R28, c[0x3][0x68] ;  /* 0x00c01a00ff1c7b82 */ /* 0x000e220000000a00 */
[----:B------:R-:W-:-:S05]  /*1100*/  VIMNMX R15, PT, PT, R9, R24, PT ;  /* 0x00000018090f7248 */ /* 0x000fca0003fe0100 */
[----:B------:R-:W-:-:S05]  /*1110*/  IMAD R15, R25, R2, R15 ;  /* 0x00000002190f7224 */ /* 0x000fca00078e020f */
[----:B------:R-:W-:-:S04]  /*1120*/  IADD3 R24, P1, PT, R15, R18, RZ ;  /* 0x000000120f187210 */ /* 0x000fc80007f3e0ff */
[----:B------:R-:W-:-:S06]  /*1130*/  LEA.HI.X.SX32 R25, R15, R19, 0x1, P1 ;  /* 0x000000130f197211 */ /* 0x000fcc00008f0eff */
[----:B------:R-:W5:Y:S01]  /*1140*/  LDG.E.U8.CONSTANT R25, desc[UR4][R24.64] ;  /* 0x0000000418197981 */ /* 0x000f62000c1e9100 */
[----:B---3--:R-:W-:Y:S02]  /*1150*/  ISETP.GE.U32.AND P1, PT, R8, R27, PT ;  /* 0x0000001b0800720c */ /* 0x008fe40003f26070 */
[----:B------:R-:W1:Y:S02]  /*1160*/  LDC.64 R26, c[0x3][0x60] ;  /* 0x00c01800ff1a7b82 */ /* 0x000e640000000a00 */
[----:B--2---:R-:W-:Y:S02]  /*1170*/  P2R R5, PR, RZ, 0x2 ;  /* 0x00000002ff057803 */ /* 0x004fe40000000000 */
[C---:B-1----:R-:W-:Y:S02]  /*1180*/  LOP3.LUT R8, R26.reuse, 0xff, RZ, 0xc0, !PT ;  /* 0x000000ff1a087812 */ /* 0x042fe400078ec0ff */
[----:B------:R-:W-:Y:S02]  /*1190*/  LEA.HI.SX32 R26, R26, R16, 0x18 ;  /* 0x000000101a1a7211 */ /* 0x000fe400078fc2ff */
[----:B------:R-:W-:-:S02]  /*11a0*/  VIADDMNMX R15, R8, R17, 0x80, !PT ;  /* 0x00000080080f7446 */ /* 0x000fc40007800111 */
[----:B------:R-:W-:Y:S02]  /*11b0*/  VIMNMX R26, PT, PT, RZ, R26, !PT ;  /* 0x0000001aff1a7248 */ /* 0x000fe40007fe0100 */
[----:B------:R-:W-:Y:S02]  /*11c0*/  VIADDMNMX R8, R15, 0xffffff80, R14, PT ;  /* 0xffffff800f087846 */ /* 0x000fe4000380010e */
[----:B------:R-:W-:-:S05]  /*11d0*/  VIMNMX R15, PT, PT, R9, R26, PT ;  /* 0x0000001a090f7248 */ /* 0x000fca0003fe0100 */
[----:B------:R-:W-:-:S05]  /*11e0*/  IMAD R8, R8, R2, R15 ;  /* 0x0000000208087224 */ /* 0x000fca00078e020f */
[----:B------:R-:W-:-:S04]  /*11f0*/  IADD3 R34, P1, PT, R8, R18, RZ ;  /* 0x0000001208227210 */ /* 0x000fc80007f3e0ff */
[----:B------:R-:W-:Y:S02]  /*1200*/  LEA.HI.X.SX32 R35, R8, R19, 0x1, P1 ;  /* 0x0000001308237211 */ /* 0x000fe400008f0eff */
[C---:B------:R-:W-:Y:S02]  /*1210*/  LOP3.LUT R8, R27.reuse, 0xff, RZ, 0xc0, !PT ;  /* 0x000000ff1b087812 */ /* 0x040fe400078ec0ff */
[----:B------:R-:W-:Y:S01]  /*1220*/  LEA.HI.SX32 R27, R27, R16, 0x18 ;  /* 0x000000101b1b7211 */ /* 0x000fe200078fc2ff */
[----:B------:R-:W2:Y:S01]  /*1230*/  LDG.E.U8.CONSTANT R34, desc[UR4][R34.64] ;  /* 0x0000000422227981 */ /* 0x000ea2000c1e9100 */
[----:B------:R-:W-:Y:S02]  /*1240*/  VIADDMNMX R15, R8, R17, 0x80, !PT ;  /* 0x00000080080f7446 */ /* 0x000fe40007800111 */
[----:B------:R-:W-:Y:S02]  /*1250*/  VIMNMX R8, PT, PT, RZ, R27, !PT ;  /* 0x0000001bff087248 */ /* 0x000fe40007fe0100 */
[----:B------:R-:W-:-:S02]  /*1260*/  VIADDMNMX R26, R15, 0xffffff80, R14, PT ;  /* 0xffffff800f1a7846 */ /* 0x000fc4000380010e */
[----:B------:R-:W-:-:S05]  /*1270*/  VIMNMX R15, PT, PT, R9, R8, PT ;  /* 0x00000008090f7248 */ /* 0x000fca0003fe0100 */
[----:B------:R-:W-:Y:S01]  /*1280*/  IMAD R15, R26, R2, R15 ;  /* 0x000000021a0f7224 */ /* 0x000fe200078e020f */
[----:B0-----:R-:W-:-:S04]  /*1290*/  LOP3.LUT R8, R28, 0xff, RZ, 0xc0, !PT ;  /* 0x000000ff1c087812 */ /* 0x001fc800078ec0ff */
[C---:B------:R-:W-:Y:S02]  /*12a0*/  IADD3 R26, P1, PT, R15.reuse, R18, RZ ;  /* 0x000000120f1a7210 */ /* 0x040fe40007f3e0ff */
[----:B------:R-:W-:Y:S02]  /*12b0*/  LEA.HI.SX32 R28, R28, R16, 0x18 ;  /* 0x000000101c1c7211 */ /* 0x000fe400078fc2ff */
[----:B------:R-:W-:Y:S02]  /*12c0*/  LEA.HI.X.SX32 R27, R15, R19, 0x1, P1 ;  /* 0x000000130f1b7211 */ /* 0x000fe400008f0eff */
[----:B----4-:R-:W-:Y:S02]  /*12d0*/  ISETP.GE.U32.AND P1, PT, R4, R13, PT ;  /* 0x0000000d0400720c */ /* 0x010fe40003f26070 */
[----:B------:R-:W-:Y:S02]  /*12e0*/  VIADDMNMX R13, R8, R17, 0x80, !PT ;  /* 0x00000080080d7446 */ /* 0x000fe40007800111 */
[----:B------:R-:W-:-:S02]  /*12f0*/  VIMNMX R28, PT, PT, RZ, R28, !PT ;  /* 0x0000001cff1c7248 */ /* 0x000fc40007fe0100 */
[----:B------:R-:W-:Y:S02]  /*1300*/  VIADDMNMX R8, R13, 0xffffff80, R14, PT ;  /* 0xffffff800d087846 */ /* 0x000fe4000380010e */
[----:B------:R-:W-:-:S05]  /*1310*/  VIMNMX R13, PT, PT, R9, R28, PT ;  /* 0x0000001c090d7248 */ /* 0x000fca0003fe0100 */
[----:B------:R-:W-:Y:S01]  /*1320*/  IMAD R8, R8, R2, R13 ;  /* 0x0000000208087224 */ /* 0x000fe200078e020d */
[----:B------:R-:W-:-:S04]  /*1330*/  P2R R4, PR, RZ, 0x2 ;  /* 0x00000002ff047803 */ /* 0x000fc80000000000 */
[----:B------:R-:W-:-:S04]  /*1340*/  IADD3 R12, P1, PT, R8, R18, RZ ;  /* 0x00000012080c7210 */ /* 0x000fc80007f3e0ff */
[----:B------:R-:W-:Y:S02]  /*1350*/  LEA.HI.X.SX32 R13, R8, R19, 0x1, P1 ;  /* 0x00000013080d7211 */ /* 0x000fe400008f0eff */
[C---:B------:R-:W-:Y:S02]  /*1360*/  LOP3.LUT R8, R29.reuse, 0xff, RZ, 0xc0, !PT ;  /* 0x000000ff1d087812 */ /* 0x040fe400078ec0ff */
[----:B------:R-:W-:Y:S01]  /*1370*/  LEA.HI.SX32 R29, R29, R16, 0x18 ;  /* 0x000000101d1d7211 */ /* 0x000fe200078fc2ff */
[----:B------:R0:W3:Y:S01]  /*1380*/  LDG.E.U8.CONSTANT R35, desc[UR4][R12.64] ;  /* 0x000000040c237981 */ /* 0x0000e2000c1e9100 */
[----:B------:R-:W-:Y:S02]  /*1390*/  VIADDMNMX R15, R8, R17, 0x80, !PT ;  /* 0x00000080080f7446 */ /* 0x000fe40007800111 */
[----:B------:R-:W-:Y:S02]  /*13a0*/  VIMNMX R8, PT, PT, RZ, R29, !PT ;  /* 0x0000001dff087248 */ /* 0x000fe40007fe0100 */
[----:B------:R-:W-:-:S02]  /*13b0*/  VIADDMNMX R28, R15, 0xffffff80, R14, PT ;  /* 0xffffff800f1c7846 */ /* 0x000fc4000380010e */
[----:B------:R-:W-:Y:S02]  /*13c0*/  VIMNMX R15, PT, PT, R9, R8, PT ;  /* 0x00000008090f7248 */ /* 0x000fe40003fe0100 */
[----:B------:R-:W-:Y:S01]  /*13d0*/  SEL R11, RZ, 0x4, P5 ;  /* 0x00000004ff0b7807 */ /* 0x000fe20002800000 */
[----:B0-----:R-:W0:Y:S02]  /*13e0*/  LDC.64 R12, c[0x3][0x88] ;  /* 0x00c02200ff0c7b82 */ /* 0x001e240000000a00 */
[----:B------:R-:W-:-:S06]  /*13f0*/  IMAD R15, R28, R2, R15 ;  /* 0x000000021c0f7224 */ /* 0x000fcc00078e020f */
[----:B------:R-:W1:Y:S01]  /*1400*/  LDC.64 R28, c[0x3][0x70] ;  /* 0x00c01c00ff1c7b82 */ /* 0x000e620000000a00 */
[----:B------:R-:W-:-:S04]  /*1410*/  IADD3 R32, P1, PT, R15, R18, RZ ;  /* 0x000000120f207210 */ /* 0x000fc80007f3e0ff */
[----:B------:R-:W-:Y:S02]  /*1420*/  LEA.HI.X.SX32 R33, R15, R19, 0x1, P1 ;  /* 0x000000130f217211 */ /* 0x000fe400008f0eff */
[----:B-----5:R-:W-:-:S03]  /*1430*/  ISETP.GE.U32.AND P1, PT, R30, R21, PT ;  /* 0x000000151e00720c */ /* 0x020fc60003f26070 */
[----:B------:R-:W3:Y:S01]  /*1440*/  LDG.E.U8.CONSTANT R32, desc[UR4][R32.64] ;  /* 0x0000000420207981 */ /* 0x000ee2000c1e9100 */
[C---:B-1----:R-:W-:Y:S02]  /*1450*/  LOP3.LUT R8, R28.reuse, 0xff, RZ, 0xc0, !PT ;  /* 0x000000ff1c087812 */ /* 0x042fe400078ec0ff */
[----:B------:R-:W-:Y:S02]  /*1460*/  LEA.HI.SX32 R28, R28, R16, 0x18 ;  /* 0x000000101c1c7211 */ /* 0x000fe400078fc2ff */
[----:B------:R-:W-:Y:S02]  /*1470*/  VIADDMNMX R15, R8, R17, 0x80, !PT ;  /* 0x00000080080f7446 */ /* 0x000fe40007800111 */
[----:B------:R-:W-:Y:S02]  /*1480*/  VIMNMX R28, PT, PT, RZ, R28, !PT ;  /* 0x0000001cff1c7248 */ /* 0x000fe40007fe0100 */
        /* <DEDUP_REMOVED lines=8> */
[----:B------:R-:W4:Y:S01]  /*1510*/  LDG.E.U8.CONSTANT R33, desc[UR4][R20.64] ;  /* 0x0000000414217981 */ /* 0x000f22000c1e9100 */
[----:B------:R-:W-:Y:S02]  /*1520*/  VIADDMNMX R15, R8, R17, 0x80, !PT ;  /* 0x00000080080f7446 */ /* 0x000fe40007800111 */
[----:B------:R-:W-:Y:S02]  /*1530*/  VIMNMX R8, PT, PT, RZ, R29, !PT ;  /* 0x0000001dff087248 */ /* 0x000fe40007fe0100 */
[----:B------:R-:W-:-:S02]  /*1540*/  VIADDMNMX R28, R15, 0xffffff80, R14, PT ;  /* 0xffffff800f1c7846 */ /* 0x000fc4000380010e */
[----:B------:R-:W-:-:S05]  /*1550*/  VIMNMX R15, PT, PT, R9, R8, PT ;  /* 0x00000008090f7248 */ /* 0x000fca0003fe0100 */
[----:B------:R-:W-:-:S05]  /*1560*/  IMAD R15, R28, R2, R15 ;  /* 0x000000021c0f7224 */ /* 0x000fca00078e020f */
[----:B------:R-:W-:-:S04]  /*1570*/  IADD3 R28, P1, PT, R15, R18, RZ ;  /* 0x000000120f1c7210 */ /* 0x000fc80007f3e0ff */
[----:B------:R-:W-:Y:S02]  /*1580*/  LEA.HI.X.SX32 R29, R15, R19, 0x1, P1 ;  /* 0x000000130f1d7211 */ /* 0x000fe400008f0eff */
[----:B------:R-:W-:Y:S02]  /*1590*/  ISETP.GE.U32.AND P1, PT, R7, R10, PT ;  /* 0x0000000a0700720c */ /* 0x000fe40003f26070 */
[----:B------:R-:W-:Y:S02]  /*15a0*/  SEL R10, RZ, 0x2, P6 ;  /* 0x00000002ff0a7807 */ /* 0x000fe40003000000 */
[----:B------:R-:W-:Y:S02]  /*15b0*/  P2R R7, PR, RZ, 0x2 ;  /* 0x00000002ff077803 */ /* 0x000fe40000000000 */
[----:B------:R-:W-:Y:S02]  /*15c0*/  ISETP.NE.AND P1, PT, R3, RZ, PT ;  /* 0x000000ff0300720c */ /* 0x000fe40003f25270 */
[----:B------:R-:W-:-:S04]  /*15d0*/  SEL R3, RZ, 0x1, P0 ;  /* 0x00000001ff037807 */ /* 0x000fc80000000000 */
[----:B------:R-:W-:Y:S02]  /*15e0*/  IADD3 R3, PT, PT, R11, R10, R3 ;  /* 0x0000000a0b037210 */ /* 0x000fe40007ffe003 */
[----:B------:R-:W1:Y:S01]  /*15f0*/  LDC.64 R10, c[0x3][0x78] ;  /* 0x00c01e00ff0a7b82 */ /* 0x000e620000000a00 */
[----:B------:R-:W-:Y:S02]  /*1600*/  SEL R15, RZ, 0x8, P4 ;  /* 0x00000008ff0f7807 */ /* 0x000fe40002000000 */
[----:B------:R-:W-:-:S04]  /*1610*/  SEL R30, RZ, 0x10, P3 ;  /* 0x00000010ff1e7807 */ /* 0x000fc80001800000 */
[----:B------:R-:W-:Y:S02]  /*1620*/  IADD3 R15, PT, PT, R30, R15, R3 ;  /* 0x0000000f1e0f7210 */ /* 0x000fe40007ffe003 */
[C---:B-1----:R-:W-:Y:S02]  /*1630*/  LOP3.LUT R36, R10.reuse, 0xff, RZ, 0xc0, !PT ;  /* 0x000000ff0a247812 */ /* 0x042fe400078ec0ff */
[----:B------:R-:W-:-:S04]  /*1640*/  LEA.HI.SX32 R10, R10, R16, 0x18 ;  /* 0x000000100a0a7211 */ /* 0x000fc800078fc2ff */
[----:B------:R-:W-:Y:S02]  /*1650*/  VIMNMX R10, PT, PT, RZ, R10, !PT ;  /* 0x0000000aff0a7248 */ /* 0x000fe40007fe0100 */
[----:B------:R-:W-:Y:S02]  /*1660*/  VIADDMNMX R31, R36, R17, 0x80, !PT ;  /* 0x00000080241f7446 */ /* 0x000fe40007800111 */
[----:B------:R-:W-:Y:S02]  /*1670*/  VIMNMX R23, PT, PT, R9, R10, PT ;  /* 0x0000000a09177248 */ /* 0x000fe40003fe0100 */
[C---:B------:R-:W-:Y:S02]  /*1680*/  LOP3.LUT R10, R11.reuse, 0xff, RZ, 0xc0, !PT ;  /* 0x000000ff0b0a7812 */ /* 0x040fe400078ec0ff */
[----:B------:R-:W-:Y:S02]  /*1690*/  LEA.HI.SX32 R11, R11, R16, 0x18 ;  /* 0x000000100b0b7211 */ /* 0x000fe400078fc2ff */
[----:B------:R-:W-:-:S02]  /*16a0*/  VIADDMNMX R31, R31, 0xffffff80, R14, PT ;  /* 0xffffff801f1f7846 */ /* 0x000fc4000380010e */
[----:B------:R-:W-:Y:S02]  /*16b0*/  VIADDMNMX R3, R10, R17, 0x80, !PT ;  /* 0x000000800a037446 */ /* 0x000fe40007800111 */
[----:B------:R-:W-:Y:S01]  /*16c0*/  VIMNMX R10, PT, PT, RZ, R11, !PT ;  /* 0x0000000bff0a7248 */ /* 0x000fe20007fe0100 */
[----:B------:R-:W-:Y:S01]  /*16d0*/  IMAD R23, R31, R2, R23 ;  /* 0x000000021f177224 */ /* 0x000fe200078e0217 */
[----:B------:R-:W-:Y:S02]  /*16e0*/  VIADDMNMX R11, R3, 0xffffff80, R14, PT ;  /* 0xffffff80030b7846 */ /* 0x000fe4000380010e */
[----:B------:R-:W-:Y:S02]  /*16f0*/  VIMNMX R3, PT, PT, R9, R10, PT ;  /* 0x0000000a09037248 */ /* 0x000fe40003fe0100 */
[----:B------:R-:W-:-:S03]  /*1700*/  IADD3 R24, P3, PT, R23, R18, RZ ;  /* 0x0000001217187210 */ /* 0x000fc60007f7e0ff */
[----:B------:R-:W-:Y:S01]  /*1710*/  IMAD R3, R11, R2, R3 ;  /* 0x000000020b037224 */ /* 0x000fe200078e0203 */
[----:B------:R-:W-:Y:S01]  /*1720*/  ISETP.GE.U32.AND P0, PT, R22, R25, PT ;  /* 0x000000191600720c */ /* 0x000fe20003f06070 */
[----:B------:R-:W1:Y:S01]  /*1730*/  LDC.64 R10, c[0x3][0x80] ;  /* 0x00c02000ff0a7b82 */ /* 0x000e620000000a00 */
[----:B------:R-:W-:Y:S02]  /*1740*/  LEA.HI.X.SX32 R25, R23, R19, 0x1, P3 ;  /* 0x0000001317197211 */ /* 0x000fe400018f0eff */
[----:B------:R-:W-:-:S04]  /*1750*/  IADD3 R30, P3, PT, R3, R18, RZ ;  /* 0x00000012031e7210 */ /* 0x000fc80007f7e0ff */
[----:B------:R-:W-:Y:S02]  /*1760*/  LEA.HI.X.SX32 R31, R3, R19, 0x1, P3 ;  /* 0x00000013031f7211 */ /* 0x000fe400018f0eff */
[----:B------:R5:W2:Y:S01]  /*1770*/  LDG.E.U8.CONSTANT R3, desc[UR4][R26.64] ;  /* 0x000000041a037981 */ /* 0x000aa2000c1e9100 */
[----:B------:R-:W-:-:S03]  /*1780*/  P2R R8, PR, RZ, 0x1 ;  /* 0x00000001ff087803 */ /* 0x000fc60000000000 */
[----:B------:R-:W4:Y:S01]  /*1790*/  LDG.E.U8.CONSTANT R31, desc[UR4][R30.64] ;  /* 0x000000041e1f7981 */ /* 0x000f22000c1e9100 */
[C---:B-1----:R-:W-:Y:S02]  /*17a0*/  LOP3.LUT R22, R10.reuse, 0xff, RZ, 0xc0, !PT ;  /* 0x000000ff0a167812 */ /* 0x042fe400078ec0ff */
[----:B------:R-:W-:Y:S02]  /*17b0*/  LEA.HI.SX32 R10, R10, R16, 0x18 ;  /* 0x000000100a0a7211 */ /* 0x000fe400078fc2ff */
[----:B------:R-:W-:Y:S02]  /*17c0*/  VIADDMNMX R23, R22, R17, 0x80, !PT ;  /* 0x0000008016177446 */ /* 0x000fe40007800111 */
[----:B------:R-:W-:Y:S02]  /*17d0*/  VIMNMX R10, PT, PT, RZ, R10, !PT ;  /* 0x0000000aff0a7248 */ /* 0x000fe40007fe0100 */
[----:B------:R-:W-:Y:S02]  /*17e0*/  VIADDMNMX R22, R23, 0xffffff80, R14, PT ;  /* 0xffffff8017167846 */ /* 0x000fe4000380010e */
[----:B------:R-:W-:-:S02]  /*17f0*/  VIMNMX R23, PT, PT, R9, R10, PT ;  /* 0x0000000a09177248 */ /* 0x000fc40003fe0100 */
[C---:B------:R-:W-:Y:S02]  /*1800*/  LOP3.LUT R10, R11.reuse, 0xff, RZ, 0xc0, !PT ;  /* 0x000000ff0b0a7812 */ /* 0x040fe400078ec0ff */
[----:B------:R-:W-:Y:S02]  /*1810*/  LEA.HI.SX32 R11, R11, R16, 0x18 ;  /* 0x000000100b0b7211 */ /* 0x000fe400078fc2ff */
[----:B-----5:R-:W-:Y:S02]  /*1820*/  VIADDMNMX R27, R10, R17, 0x80, !PT ;  /* 0x000000800a1b7446 */ /* 0x020fe40007800111 */
[----:B------:R-:W-:-:S04]  /*1830*/  VIMNMX R10, PT, PT, RZ, R11, !PT ;  /* 0x0000000bff0a7248 */ /* 0x000fc80007fe0100 */
[----:B------:R-:W-:Y:S02]  /*1840*/  VIMNMX R11, PT, PT, R9, R10, PT ;  /* 0x0000000a090b7248 */ /* 0x000fe40003fe0100 */
[C---:B0-----:R-:W-:Y:S02]  /*1850*/  LOP3.LUT R10, R12.reuse, 0xff, RZ, 0xc0, !PT ;  /* 0x000000ff0c0a7812 */ /* 0x041fe400078ec0ff */
[----:B------:R-:W-:Y:S01]  /*1860*/  LEA.HI.SX32 R12, R12, R16, 0x18 ;  /* 0x000000100c0c7211 */ /* 0x000fe200078fc2ff */
[----:B------:R-:W-:Y:S01]  /*1870*/  IMAD R23, R22, R2, R23 ;  /* 0x0000000216177224 */ /* 0x000fe200078e0217 */
[----:B------:R-:W-:Y:S02]  /*1880*/  VIADDMNMX R27, R27, 0xffffff80, R14, PT ;  /* 0xffffff801b1b7846 */ /* 0x000fe4000380010e */
[----:B------:R-:W-:Y:S02]  /*1890*/  VIMNMX R12, PT, PT, RZ, R12, !PT ;  /* 0x0000000cff0c7248 */ /* 0x000fe40007fe0100 */
[----:B------:R-:W-:Y:S01]  /*18a0*/  IADD3 R22, P3, PT, R23, R18, RZ ;  /* 0x0000001217167210 */ /* 0x000fe20007f7e0ff */
[----:B------:R-:W-:-:S03]  /*18b0*/  IMAD R11, R27, R2, R11 ;  /* 0x000000021b0b7224 */ /* 0x000fc600078e020b */
[----:B------:R-:W-:Y:S02]  /*18c0*/  LEA.HI.X.SX32 R23, R23, R19, 0x1, P3 ;  /* 0x0000001317177211 */ /* 0x000fe400018f0eff */
[----:B------:R-:W-:-:S04]  /*18d0*/  IADD3 R26, P3, PT, R11, R18, RZ ;  /* 0x000000120b1a7210 */ /* 0x000fc80007f7e0ff */
[----:B------:R-:W-:-:S05]  /*18e0*/  LEA.HI.X.SX32 R27, R11, R19, 0x1, P3 ;  /* 0x000000130b1b7211 */ /* 0x000fca00018f0eff */
[----:B------:R-:W5:Y:S01]  /*18f0*/  LDG.E.U8.CONSTANT R26, desc[UR4][R26.64] ;  /* 0x000000041a1a7981 */ /* 0x000f62000c1e9100 */
[----:B--2---:R-:W-:-:S03]  /*1900*/  ISETP.GE.U32.AND P5, PT, R34, R3, PT ;  /* 0x000000032200720c */ /* 0x004fc60003fa6070 */
[----:B------:R0:W4:Y:S01]  /*1910*/  LDG.E.U8.CONSTANT R34, desc[UR4][R28.64] ;  /* 0x000000041c227981 */ /* 0x000122000c1e9100 */
[----:B------:R-:W-:-:S04]  /*1920*/  VIADDMNMX R3, R10, R17, 0x80, !PT ;  /* 0x000000800a037446 */ /* 0x000fc80007800111 */
[----:B------:R-:W-:Y:S02]  /*1930*/  VIADDMNMX R10, R3, 0xffffff80, R14, PT ;  /* 0xffffff80030a7846 */ /* 0x000fe4000380010e */
[----:B------:R-:W-:-:S05]  /*1940*/  VIMNMX R3, PT, PT, R9, R12, PT ;  /* 0x0000000c09037248 */ /* 0x000fca0003fe0100 */
[----:B------:R-:W-:Y:S01]  /*1950*/  IMAD R3, R10, R2, R3 ;  /* 0x000000020a037224 */ /* 0x000fe200078e0203 */
[C---:B------:R-:W-:Y:S02]  /*1960*/  LOP3.LUT R12, R13.reuse, 0xff, RZ, 0xc0, !PT ;  /* 0x000000ff0d0c7812 */ /* 0x040fe400078ec0ff */
[----:B------:R-:W-:Y:S02]  /*1970*/  LEA.HI.SX32 R13, R13, R16, 0x18 ;  /* 0x000000100d0d7211 */ /* 0x000fe400078fc2ff */
[----:B------:R-:W-:-:S04]  /*1980*/  IADD3 R10, P3, PT, R3, R18, RZ ;  /* 0x00000012030a7210 */ /* 0x000fc80007f7e0ff */
[----:B------:R-:W-:Y:S02]  /*1990*/  LEA.HI.X.SX32 R11, R3, R19, 0x1, P3 ;  /* 0x00000013030b7211 */ /* 0x000fe400018f0eff */
[----:B------:R-:W-:Y:S02]  /*19a0*/  VIADDMNMX R3, R12, R17, 0x80, !PT ;  /* 0x000000800c037446 */ /* 0x000fe40007800111 */
[----:B------:R-:W-:Y:S01]  /*19b0*/  VIMNMX R12, PT, PT, RZ, R13, !PT ;  /* 0x0000000dff0c7248 */ /* 0x000fe20007fe0100 */
[----:B------:R-:W2:Y:S01]  /*19c0*/  LDG.E.U8.CONSTANT R10, desc[UR4][R10.64] ;  /* 0x000000040a0a7981 */ /* 0x000ea2000c1e9100 */
[----:B------:R-:W-:Y:S02]  /*19d0*/  VIADDMNMX R13, R3, 0xffffff80, R14, PT ;  /* 0xffffff80030d7846 */ /* 0x000fe4000380010e */
[----:B------:R-:W-:Y:S02]  /*19e0*/  VIMNMX R3, PT, PT, R9, R12, PT ;  /* 0x0000000c09037248 */ /* 0x000fe40003fe0100 */
[----:B---3--:R-:W-:-:S03]  /*19f0*/  ISETP.GE.U32.AND P0, PT, R35, R32, PT ;  /* 0x000000202300720c */ /* 0x008fc60003f06070 */
[----:B------:R-:W-:Y:S01]  /*1a00*/  IMAD R3, R13, R2, R3 ;  /* 0x000000020d037224 */ /* 0x000fe200078e0203 */
[----:B------:R-:W-:Y:S02]  /*1a10*/  SEL R32, RZ, 0x20, P1 ;  /* 0x00000020ff207807 */ /* 0x000fe40000800000 */
[----:B------:R-:W-:Y:S02]  /*1a20*/  ISETP.NE.AND P1, PT, R4, RZ, PT ;  /* 0x000000ff0400720c */ /* 0x000fe40003f25270 */
[C---:B------:R-:W-:Y:S02]  /*1a30*/  IADD3 R12, P3, PT, R3.reuse, R18, RZ ;  /* 0x00000012030c7210 */ /* 0x040fe40007f7e0ff */
[----:B------:R-:W-:Y:S02]  /*1a40*/  SEL R4, RZ, 0x40, P2 ;  /* 0x00000040ff047807 */ /* 0x000fe40001000000 */
[----:B------:R-:W-:Y:S02]  /*1a50*/  LEA.HI.X.SX32 R13, R3, R19, 0x1, P3 ;  /* 0x00000013030d7211 */ /* 0x000fe400018f0eff */
[----:B------:R-:W-:-:S02]  /*1a60*/  P2R R3, PR, RZ, 0x1 ;  /* 0x00000001ff037803 */ /* 0x000fc40000000000 */
[----:B------:R-:W-:Y:S02]  /*1a70*/  ISETP.NE.AND P0, PT, R5, RZ, PT ;  /* 0x000000ff0500720c */ /* 0x000fe40003f05270 */
[----:B------:R-:W-:Y:S01]  /*1a80*/  IADD3 R15, PT, PT, R4, R32, R15 ;  /* 0x00000020040f7210 */ /* 0x000fe20007ffe00f */
[----:B------:R-:W2:Y:S01]  /*1a90*/  LDG.E.U8.CONSTANT R13, desc[UR4][R12.64] ;  /* 0x000000040c0d7981 */ /* 0x000ea2000c1e9100 */
[----:B------:R-:W1:Y:S02]  /*1aa0*/  LDC.64 R4, c[0x3][0x90] ;  /* 0x00c02400ff047b82 */ /* 0x000e640000000a00 */
        /* <DEDUP_REMOVED lines=9> */
[----:B------:R1:W3:Y:S01]  /*1b40*/  LDG.E.U8.CONSTANT R32, desc[UR4][R24.64] ;  /* 0x0000000418207981 */ /* 0x0002e2000c1e9100 */
[C---:B------:R-:W-:Y:S02]  /*1b50*/  LOP3.LUT R4, R5.reuse, 0xff, RZ, 0xc0, !PT ;  /* 0x000000ff05047812 */ /* 0x040fe400078ec0ff */
[----:B------:R-:W-:Y:S02]  /*1b60*/  LEA.HI.SX32 R5, R5, R16, 0x18 ;  /* 0x0000001005057211 */ /* 0x000fe400078fc2ff */
[----:B0-----:R-:W-:Y:S02]  /*1b70*/  VIADDMNMX R29, R4, R17, 0x80, !PT ;  /* 0x00000080041d7446 */ /* 0x001fe40007800111 */
[----:B------:R-:W-:Y:S02]  /*1b80*/  VIMNMX R4, PT, PT, RZ, R5, !PT ;  /* 0x00000005ff047248 */ /* 0x000fe40007fe0100 */
[----:B------:R-:W-:-:S02]  /*1b90*/  VIADDMNMX R29, R29, 0xffffff80, R14, PT ;  /* 0xffffff801d1d7846 */ /* 0x000fc4000380010e */
[----:B------:R-:W-:-:S05]  /*1ba0*/  VIMNMX R5, PT, PT, R9, R4, PT ;  /* 0x0000000409057248 */ /* 0x000fca0003fe0100 */
[----:B------:R-:W-:-:S05]  /*1bb0*/  IMAD R5, R29, R2, R5 ;  /* 0x000000021d057224 */ /* 0x000fca00078e0205 */
[----:B------:R-:W-:-:S04]  /*1bc0*/  IADD3 R28, P2, PT, R5, R18, RZ ;  /* 0x00000012051c7210 */ /* 0x000fc80007f5e0ff */
[----:B------:R-:W-:Y:S02]  /*1bd0*/  LEA.HI.X.SX32 R29, R5, R19, 0x1, P2 ;  /* 0x00000013051d7211 */ /* 0x000fe400010f0eff */
[----:B------:R-:W1:Y:S04]  /*1be0*/  LDC.64 R4, c[0x3][0x98] ;  /* 0x00c02600ff047b82 */ /* 0x000e680000000a00 */
[----:B------:R-:W2:Y:S01]  /*1bf0*/  LDG.E.U8.CONSTANT R29, desc[UR4][R28.64] ;  /* 0x000000041c1d7981 */ /* 0x000ea2000c1e9100 */
[----:B----4-:R-:W-:-:S03]  /*1c00*/  ISETP.GE.U32.AND P2, PT, R33, R34, PT ;  /* 0x000000222100720c */ /* 0x010fc60003f46070 */
[----:B------:R0:W5:Y:S01]  /*1c10*/  LDG.E.U8.CONSTANT R33, desc[UR4][R22.64] ;  /* 0x0000000416217981 */ /* 0x000162000c1e9100 */
        /* <DEDUP_REMOVED lines=8> */
[----:B------:R-:W-:Y:S02]  /*1ca0*/  VIADDMNMX R35, R4, R17, 0x80, !PT ;  /* 0x0000008004237446 */ /* 0x000fe40007800111 */
[----:B------:R-:W-:Y:S01]  /*1cb0*/  VIMNMX R4, PT, PT, RZ, R5, !PT ;  /* 0x00000005ff047248 */ /* 0x000fe20007fe0100 */
[----:B------:R-:W-:Y:S01]  /*1cc0*/  IMAD R25, R24, R2, R25 ;  /* 0x0000000218197224 */ /* 0x000fe200078e0219 */
[----:B------:R-:W-:Y:S02]  /*1cd0*/  VIADDMNMX R35, R35, 0xffffff80, R14, PT ;  /* 0xffffff8023237846 */ /* 0x000fe4000380010e */
[----:B------:R-:W-:-:S02]  /*1ce0*/  VIMNMX R5, PT, PT, R9, R4, PT ;  /* 0x0000000409057248 */ /* 0x000fc40003fe0100 */
[----:B------:R-:W-:-:S03]  /*1cf0*/  IADD3 R24, P3, PT, R25, R18, RZ ;  /* 0x0000001219187210 */ /* 0x000fc60007f7e0ff */
[----:B------:R-:W-:Y:S01]  /*1d00*/  IMAD R5, R35, R2, R5 ;  /* 0x0000000223057224 */ /* 0x000fe200078e0205 */
[----:B------:R-:W-:Y:S01]  /*1d10*/  LEA.HI.X.SX32 R25, R25, R19, 0x1, P3 ;  /* 0x0000001319197211 */ /* 0x000fe200018f0eff */
[----:B------:R-:W1:Y:S03]  /*1d20*/  LDC.64 R34, c[0x3][0xc0] ;  /* 0x00c03000ff227b82 */ /* 0x000e660000000a00 */
[----:B------:R-:W-:-:S04]  /*1d30*/  IADD3 R4, P3, PT, R5, R18, RZ ;  /* 0x0000001205047210 */ /* 0x000fc80007f7e0ff */
[----:B------:R-:W-:-:S05]  /*1d40*/  LEA.HI.X.SX32 R5, R5, R19, 0x1, P3 ;  /* 0x0000001305057211 */ /* 0x000fca00018f0eff */
[----:B------:R-:W4:Y:S01]  /*1d50*/  LDG.E.U8.CONSTANT R4, desc[UR4][R4.64] ;  /* 0x0000000404047981 */ /* 0x000f22000c1e9100 */
[----:B---3--:R-:W-:Y:S02]  /*1d60*/  ISETP.GE.U32.AND P4, PT, R32, R31, PT ;  /* 0x0000001f2000720c */ /* 0x008fe40003f86070 */
[----:B------:R-:W0:Y:S02]  /*1d70*/  LDC.64 R30, c[0x3][0xa0] ;  /* 0x00c02800ff1e7b82 */ /* 0x000e240000000a00 */
[C---:B0-----:R-:W-:Y:S02]  /*1d80*/  LOP3.LUT R22, R30.reuse, 0xff, RZ, 0xc0, !PT ;  /* 0x000000ff1e167812 */ /* 0x041fe400078ec0ff */
[----:B------:R-:W-:Y:S02]  /*1d90*/  LEA.HI.SX32 R30, R30, R16, 0x18 ;  /* 0x000000101e1e7211 */ /* 0x000fe400078fc2ff */
[----:B------:R-:W-:Y:S02]  /*1da0*/  VIADDMNMX R23, R22, R17, 0x80, !PT ;  /* 0x0000008016177446 */ /* 0x000fe40007800111 */
[----:B------:R-:W-:-:S02]  /*1db0*/  VIMNMX R30, PT, PT, RZ, R30, !PT ;  /* 0x0000001eff1e7248 */ /* 0x000fc40007fe0100 */
[--C-:B------:R-:W-:Y:S02]  /*1dc0*/  VIADDMNMX R22, R23, 0xffffff80, R14.reuse, PT ;  /* 0xffffff8017167846 */ /* 0x100fe4000380010e */
[----:B------:R-:W-:Y:S02]  /*1dd0*/  VIMNMX R23, PT, PT, R9, R30, PT ;  /* 0x0000001e09177248 */ /* 0x000fe40003fe0100 */
[C---:B------:R-:W-:Y:S02]  /*1de0*/  LOP3.LUT R30, R31.reuse, 0xff, RZ, 0xc0, !PT ;  /* 0x000000ff1f1e7812 */ /* 0x040fe400078ec0ff */
[----:B------:R-:W-:Y:S02]  /*1df0*/  LEA.HI.SX32 R31, R31, R16, 0x18 ;  /* 0x000000101f1f7211 */ /* 0x000fe400078fc2ff */
[----:B------:R-:W-:Y:S02]  /*1e00*/  VIADDMNMX R27, R30, R17, 0x80, !PT ;  /* 0x000000801e1b7446 */ /* 0x000fe40007800111 */
[----:B------:R-:W-:Y:S01]  /*1e10*/  VIMNMX R30, PT, PT, RZ, R31, !PT ;  /* 0x0000001fff1e7248 */ /* 0x000fe20007fe0100 */
[----:B------:R-:W-:Y:S01]  /*1e20*/  IMAD R23, R22, R2, R23 ;  /* 0x0000000216177224 */ /* 0x000fe200078e0217 */
[----:B------:R-:W-:-:S02]  /*1e30*/  VIADDMNMX R31, R27, 0xffffff80, R14, PT ;  /* 0xffffff801b1f7846 */ /* 0x000fc4000380010e */
[----:B------:R-:W-:Y:S02]  /*1e40*/  VIMNMX R27, PT, PT, R9, R30, PT ;  /* 0x0000001e091b7248 */ /* 0x000fe40003fe0100 */
[----:B------:R-:W-:-:S03]  /*1e50*/  IADD3 R22, P3, PT, R23, R18, RZ ;  /* 0x0000001217167210 */ /* 0x000fc60007f7e0ff */
[----:B------:R-:W-:Y:S01]  /*1e60*/  IMAD R27, R31, R2, R27 ;  /* 0x000000021f1b7224 */ /* 0x000fe200078e021b */
[----:B------:R-:W-:Y:S02]  /*1e70*/  LEA.HI.X.SX32 R23, R23, R19, 0x1, P3 ;  /* 0x0000001317177211 */ /* 0x000fe400018f0eff */
[----:B------:R-:W-:Y:S02]  /*1e80*/  SEL R30, RZ, 0x100, P1 ;  /* 0x00000100ff1e7807 */ /* 0x000fe40000800000 */
[----:B------:R-:W-:Y:S01]  /*1e90*/  ISETP.NE.AND P1, PT, R7, RZ, PT ;  /* 0x000000ff0700720c */ /* 0x000fe20003f25270 */
[----:B------:R-:W3:Y:S01]  /*1ea0*/  LDG.E.U8.CONSTANT R22, desc[UR4][R22.64] ;  /* 0x0000000416167981 */ /* 0x000ee2000c1e9100 */
[----:B-----5:R-:W-:Y:S02]  /*1eb0*/  ISETP.GE.U32.AND P3, PT, R33, R26, PT ;  /* 0x0000001a2100720c */ /* 0x020fe40003f66070 */
[----:B------:R-:W-:-:S04]  /*1ec0*/  IADD3 R26, P6, PT, R27, R18, RZ ;  /* 0x000000121b1a7210 */ /* 0x000fc80007fde0ff */
[----:B------:R-:W-:Y:S02]  /*1ed0*/  LEA.HI.X.SX32 R27, R27, R19, 0x1, P6 ;  /* 0x000000131b1b7211 */ /* 0x000fe400030f0eff */
[----:B------:R-:W-:Y:S02]  /*1ee0*/  ISETP.NE.AND P6, PT, R6, RZ, PT ;  /* 0x000000ff0600720c */ /* 0x000fe40003fc5270 */
[----:B------:R-:W-:-:S04]  /*1ef0*/  SEL R6, RZ, 0x80, P0 ;  /* 0x00000080ff067807 */ /* 0x000fc80000000000 */
[----:B------:R-:W-:Y:S02]  /*1f00*/  IADD3 R15, PT, PT, R30, R6, R15 ;  /* 0x000000061e0f7210 */ /* 0x000fe40007ffe00f */
[----:B------:R-:W0:Y:S01]  /*1f10*/  LDC.64 R30, c[0x3][0xa8] ;  /* 0x00c02a00ff1e7b82 */ /* 0x000e220000000a00 */
[----:B------:R-:W-:Y:S02]  /*1f20*/  ISETP.NE.AND P0, PT, R8, RZ, PT ;  /* 0x000000ff0800720c */ /* 0x000fe40003f05270 */
[----:B------:R-:W-:Y:S02]  /*1f30*/  SEL R7, RZ, 0x200, P6 ;  /* 0x00000200ff077807 */ /* 0x000fe40003000000 */
[----:B------:R-:W-:Y:S02]  /*1f40*/  SEL R8, RZ, 0x400, P1 ;  /* 0x00000400ff087807 */ /* 0x000fe40000800000 */
[C---:B0-----:R-:W-:Y:S02]  /*1f50*/  LOP3.LUT R32, R30.reuse, 0xff, RZ, 0xc0, !PT ;  /* 0x000000ff1e207812 */ /* 0x041fe400078ec0ff */
[----:B------:R-:W-:-:S02]  /*1f60*/  LEA.HI.SX32 R30, R30, R16, 0x18 ;  /* 0x000000101e1e7211 */ /* 0x000fc400078fc2ff */
[----:B------:R-:W-:Y:S02]  /*1f70*/  VIADDMNMX R33, R32, R17, 0x80, !PT ;  /* 0x0000008020217446 */ /* 0x000fe40007800111 */
[----:B------:R-:W-:Y:S02]  /*1f80*/  VIMNMX R30, PT, PT, RZ, R30, !PT ;  /* 0x0000001eff1e7248 */ /* 0x000fe40007fe0100 */
[----:B------:R-:W-:Y:S02]  /*1f90*/  VIADDMNMX R33, R33, 0xffffff80, R14, PT ;  /* 0xffffff8021217846 */ /* 0x000fe4000380010e */
[----:B------:R-:W-:-:S05]  /*1fa0*/  VIMNMX R11, PT, PT, R9, R30, PT ;  /* 0x0000001e090b7248 */ /* 0x000fca0003fe0100 */
[----:B------:R-:W-:Y:S01]  /*1fb0*/  IMAD R11, R33, R2, R11 ;  /* 0x00000002210b7224 */ /* 0x000fe200078e020b */
[----:B------:R-:W-:Y:S02]  /*1fc0*/  IADD3 R7, PT, PT, R8, R7, R15 ;  /* 0x0000000708077210 */ /* 0x000fe40007ffe00f */
[----:B------:R-:W-:Y:S01]  /*1fd0*/  LOP3.LUT R8, R31, 0xff, RZ, 0xc0, !PT ;  /* 0x000000ff1f087812 */ /* 0x000fe200078ec0ff */
[----:B------:R0:W4:Y:S01]  /*1fe0*/  LDG.E.U8.CONSTANT R15, desc[UR4][R24.64] ;  /* 0x00000004180f7981 */ /* 0x000122000c1e9100 */
[----:B------:R-:W-:Y:S02]  /*1ff0*/  IADD3 R12, P1, PT, R11, R18, RZ ;  /* 0x000000120b0c7210 */ /* 0x000fe40007f3e0ff */
[----:B------:R-:W-:Y:S02]  /*2000*/  LEA.HI.SX32 R31, R31, R16, 0x18 ;  /* 0x000000101f1f7211 */ /* 0x000fe400078fc2ff */
[----:B--2---:R-:W-:Y:S02]  /*2010*/  ISETP.GE.U32.AND P6, PT, R10, R13, PT ;  /* 0x0000000d0a00720c */ /* 0x004fe40003fc6070 */
[----:B------:R-:W-:-:S02]  /*2020*/  LEA.HI.X.SX32 R13, R11, R19, 0x1, P1 ;  /* 0x000000130b0d7211 */ /* 0x000fc400008f0eff */
[----:B------:R-:W-:Y:S01]  /*2030*/  VIADDMNMX R11, R8, R17, 0x80, !PT ;  /* 0x00000080080b7446 */ /* 0x000fe20007800111 */
[----:B0-----:R-:W0:Y:S01]  /*2040*/  LDC.64 R24, c[0x3][0xb8] ;  /* 0x00c02e00ff187b82 */ /* 0x001e220000000a00 */
[----:B------:R-:W-:Y:S02]  /*2050*/  VIMNMX R8, PT, PT, RZ, R31, !PT ;  /* 0x0000001fff087248 */ /* 0x000fe40007fe0100 */
[----:B------:R-:W-:Y:S02]  /*2060*/  VIADDMNMX R10, R11, 0xffffff80, R14, PT ;  /* 0xffffff800b0a7846 */ /* 0x000fe4000380010e */
[----:B------:R-:W-:Y:S02]  /*2070*/  VIMNMX R11, PT, PT, R9, R8, PT ;  /* 0x00000008090b7248 */ /* 0x000fe40003fe0100 */
[----:B------:R2:W5:Y:S01]  /*2080*/  LDG.E.U8.CONSTANT R8, desc[UR4][R20.64] ;  /* 0x0000000414087981 */ /* 0x000562000c1e9100 */
[----:B------:R-:W1:Y:S02]  /*2090*/  LDC.64 R30, c[0x3][0xb0] ;  /* 0x00c02c00ff1e7b82 */ /* 0x000e640000000a00 */
[----:B------:R-:W-:-:S05]  /*20a0*/  IMAD R10, R10, R2, R11 ;  /* 0x000000020a0a7224 */ /* 0x000fca00078e020b */
[----:B------:R-:W-:-:S04]  /*20b0*/  IADD3 R32, P1, PT, R10, R18, RZ ;  /* 0x000000120a207210 */ /* 0x000fc80007f3e0ff */
[----:B------:R-:W-:Y:S02]  /*20c0*/  LEA.HI.X.SX32 R33, R10, R19, 0x1, P1 ;  /* 0x000000130a217211 */ /* 0x000fe400008f0eff */
[----:B------:R-:W-:-:S04]  /*20d0*/  P2R R6, PR, RZ, 0x40 ;  /* 0x00000040ff067803 */ /* 0x000fc80000000000 */
[----:B------:R-:W3:Y:S01]  /*20e0*/  LDG.E.U8.CONSTANT R33, desc[UR4][R32.64] ;  /* 0x0000000420217981 */ /* 0x000ee2000c1e9100 */
[C---:B-1----:R-:W-:Y:S02]  /*20f0*/  LOP3.LUT R10, R30.reuse, 0xff, RZ, 0xc0, !PT ;  /* 0x000000ff1e0a7812 */ /* 0x042fe400078ec0ff */
[----:B------:R-:W-:Y:S02]  /*2100*/  LEA.HI.SX32 R30, R30, R16, 0x18 ;  /* 0x000000101e1e7211 */ /* 0x000fe400078fc2ff */
[----:B------:R-:W-:Y:S02]  /*2110*/  VIADDMNMX R11, R10, R17, 0x80, !PT ;  /* 0x000000800a0b7446 */ /* 0x000fe40007800111 */
[----:B------:R-:W-:Y:S02]  /*2120*/  VIMNMX R30, PT, PT, RZ, R30, !PT ;  /* 0x0000001eff1e7248 */ /* 0x000fe40007fe0100 */
[C---:B--2---:R-:W-:Y:S02]  /*2130*/  LOP3.LUT R20, R31.reuse, 0xff, RZ, 0xc0, !PT ;  /* 0x000000ff1f147812 */ /* 0x044fe400078ec0ff */
[----:B------:R-:W-:-:S02]  /*2140*/  LEA.HI.SX32 R31, R31, R16, 0x18 ;  /* 0x000000101f1f7211 */ /* 0x000fc400078fc2ff */
[--C-:B------:R-:W-:Y:S02]  /*2150*/  VIADDMNMX R10, R11, 0xffffff80, R14.reuse, PT ;  /* 0xffffff800b0a7846 */ /* 0x100fe4000380010e */
[----:B------:R-:W-:Y:S02]  /*2160*/  VIMNMX R11, PT, PT, R9, R30, PT ;  /* 0x0000001e090b7248 */ /* 0x000fe40003fe0100 */
[----:B------:R-:W-:Y:S02]  /*2170*/  VIADDMNMX R21, R20, R17, 0x80, !PT ;  /* 0x0000008014157446 */ /* 0x000fe40007800111 */
[----:B------:R-:W-:Y:S01]  /*2180*/  VIMNMX R20, PT, PT, RZ, R31, !PT ;  /* 0x0000001fff147248 */ /* 0x000fe20007fe0100 */
[----:B------:R-:W-:Y:S01]  /*2190*/  IMAD R11, R10, R2, R11 ;  /* 0x000000020a0b7224 */ /* 0x000fe200078e020b */
[----:B------:R-:W-:Y:S02]  /*21a0*/  VIADDMNMX R28, R21, 0xffffff80, R14, PT ;  /* 0xffffff80151c7846 */ /* 0x000fe4000380010e */
[----:B------:R-:W-:-:S02]  /*21b0*/  VIMNMX R21, PT, PT, R9, R20, PT ;  /* 0x0000001409157248 */ /* 0x000fc40003fe0100 */
[----:B------:R-:W-:-:S03]  /*21c0*/  IADD3 R10, P1, PT, R11, R18, RZ ;  /* 0x000000120b0a7210 */ /* 0x000fc60007f3e0ff */
[----:B------:R-:W-:Y:S01]  /*21d0*/  IMAD R21, R28, R2, R21 ;  /* 0x000000021c157224 */ /* 0x000fe200078e0215 */
[----:B------:R-:W-:-:S04]  /*21e0*/  LEA.HI.X.SX32 R11, R11, R19, 0x1, P1 ;  /* 0x000000130b0b7211 */ /* 0x000fc800008f0eff */
[----:B------:R-:W-:-:S04]  /*21f0*/  IADD3 R20, P1, PT, R21, R18, RZ ;  /* 0x0000001215147210 */ /* 0x000fc80007f3e0ff */
[----:B------:R-:W-:-:S05]  /*2200*/  LEA.HI.X.SX32 R21, R21, R19, 0x1, P1 ;  /* 0x0000001315157211 */ /* 0x000fca00008f0eff */
[----:B------:R-:W2:Y:S01]  /*2210*/  LDG.E.U8.CONSTANT R20, desc[UR4][R20.64] ;  /* 0x0000000414147981 */ /* 0x000ea2000c1e9100 */
[----:B-----5:R-:W-:Y:S02]  /*2220*/  ISETP.GE.U32.AND P1, PT, R8, R29, PT ;  /* 0x0000001d0800720c */ /* 0x020fe40003f26070 */
[C---:B0-----:R-:W-:Y:S02]  /*2230*/  LOP3.LUT R8, R24.reuse, 0xff, RZ, 0xc0, !PT ;  /* 0x000000ff18087812 */ /* 0x041fe400078ec0ff */
[----:B------:R-:W-:Y:S02]  /*2240*/  LEA.HI.SX32 R24, R24, R16, 0x18 ;  /* 0x0000001018187211 */ /* 0x000fe400078fc2ff */
[----:B------:R-:W-:Y:S02]  /*2250*/  VIADDMNMX R29, R8, R17, 0x80, !PT ;  /* 0x00000080081d7446 */ /* 0x000fe40007800111 */
[----:B------:R-:W-:Y:S02]  /*2260*/  VIMNMX R24, PT, PT, RZ, R24, !PT ;  /* 0x00000018ff187248 */ /* 0x000fe40007fe0100 */
[----:B------:R-:W-:-:S02]  /*2270*/  VIADDMNMX R8, R29, 0xffffff80, R14, PT ;  /* 0xffffff801d087846 */ /* 0x000fc4000380010e */
[----:B------:R-:W-:-:S05]  /*2280*/  VIMNMX R29, PT, PT, R9, R24, PT ;  /* 0x00000018091d7248 */ /* 0x000fca0003fe0100 */
[----:B------:R-:W-:-:S05]  /*2290*/  IMAD R8, R8, R2, R29 ;  /* 0x0000000208087224 */ /* 0x000fca00078e021d */
[----:B------:R-:W-:-:S04]  /*22a0*/  IADD3 R28, P6, PT, R8, R18, RZ ;  /* 0x00000012081c7210 */ /* 0x000fc80007fde0ff */
[----:B------:R-:W-:Y:S02]  /*22b0*/  LEA.HI.X.SX32 R29, R8, R19, 0x1, P6 ;  /* 0x00000013081d7211 */ /* 0x000fe400030f0eff */
[----:B----4-:R-:W-:Y:S02]  /*22c0*/  ISETP.GE.U32.AND P6, PT, R15, R4, PT ;  /* 0x000000040f00720c */ /* 0x010fe40003fc6070 */
[----:B------:R-:W3:Y:S01]  /*22d0*/  LDG.E.U8.CONSTANT R15, desc[UR4][R26.64] ;  /* 0x000000041a0f7981 */ /* 0x000ee2000c1e9100 */
[C---:B------:R-:W-:Y:S02]  /*22e0*/  LOP3.LUT R8, R25.reuse, 0xff, RZ, 0xc0, !PT ;  /* 0x000000ff19087812 */ /* 0x040fe400078ec0ff */
[----:B------:R-:W-:Y:S01]  /*22f0*/  LEA.HI.SX32 R25, R25, R16, 0x18 ;  /* 0x0000001019197211 */ /* 0x000fe200078fc2ff */
[----:B------:R-:W4:Y:S01]  /*2300*/  LDG.E.U8.CONSTANT R28, desc[UR4][R28.64] ;  /* 0x000000041c1c7981 */ /* 0x000f22000c1e9100 */
[----:B------:R-:W-:Y:S02]  /*2310*/  VIADDMNMX R5, R8, R17, 0x80, !PT ;  /* 0x0000008008057446 */ /* 0x000fe40007800111 */
[----:B------:R-:W-:-:S02]  /*2320*/  VIMNMX R8, PT, PT, RZ, R25, !PT ;  /* 0x00000019ff087248 */ /* 0x000fc40007fe0100 */
[----:B------:R-:W-:Y:S02]  /*2330*/  VIADDMNMX R24, R5, 0xffffff80, R14, PT ;  /* 0xffffff8005187846 */ /* 0x000fe4000380010e */
[----:B------:R-:W-:Y:S02]  /*2340*/  VIMNMX R5, PT, PT, R9, R8, PT ;  /* 0x0000000809057248 */ /* 0x000fe40003fe0100 */
[----:B------:R-:W-:Y:S02]  /*2350*/  SEL R4, RZ, 0x800, P0 ;  /* 0x00000800ff047807 */ /* 0x000fe40000000000 */
[----:B------:R-:W-:-:S04]  /*2360*/  SEL R8, RZ, 0x1000, P5 ;  /* 0x00001000ff087807 */ /* 0x000fc80002800000 */
[----:B------:R-:W-:Y:S02]  /*2370*/  IADD3 R7, PT, PT, R8, R4, R7 ;  /* 0x0000000408077210 */ /* 0x000fe40007ffe007 */
[C---:B------:R-:W-:Y:S01]  /*2380*/  LOP3.LUT R4, R34.reuse, 0xff, RZ, 0xc0, !PT ;  /* 0x000000ff22047812 */ /* 0x040fe200078ec0ff */
[----:B------:R0:W5:Y:S01]  /*2390*/  LDG.E.U8.CONSTANT R8, desc[UR4][R12.64] ;  /* 0x000000040c087981 */ /* 0x000162000c1e9100 */
[----:B------:R-:W-:Y:S02]  /*23a0*/  LEA.HI.SX32 R34, R34, R16, 0x18 ;  /* 0x0000001022227211 */ /* 0x000fe400078fc2ff */
[----:B------:R-:W-:Y:S02]  /*23b0*/  VIADDMNMX R25, R4, R17, 0x80, !PT ;  /* 0x0000008004197446 */ /* 0x000fe40007800111 */
[----:B------:R-:W-:Y:S01]  /*23c0*/  VIMNMX R34, PT, PT, RZ, R34, !PT ;  /* 0x00000022ff227248 */ /* 0x000fe20007fe0100 */
[----:B------:R-:W-:Y:S01]  /*23d0*/  IMAD R24, R24, R2, R5 ;  /* 0x0000000218187224 */ /* 0x000fe200078e0205 */
[----:B------:R-:W-:-:S02]  /*23e0*/  VIADDMNMX R4, R25, 0xffffff80, R14, PT ;  /* 0xffffff8019047846 */ /* 0x000fc4000380010e */
[----:B------:R-:W-:Y:S01]  /*23f0*/  VIMNMX R25, PT, PT, R9, R34, PT ;  /* 0x0000002209197248 */ /* 0x000fe20003fe0100 */
[----:B0-----:R-:W0:Y:S01]  /*2400*/  LDC.64 R12, c[0x3][0xc8] ;  /* 0x00c03200ff0c7b82 */ /* 0x001e220000000a00 */
[----:B------:R-:W-:Y:S02]  /*2410*/  P2R R5, PR, RZ, 0x40 ;  /* 0x00000040ff057803 */ /* 0x000fe40000000000 */
[----:B------:R-:W-:Y:S01]  /*2420*/  IADD3 R30, P6, PT, R24, R18, RZ ;  /* 0x00000012181e7210 */ /* 0x000fe20007fde0ff */
[----:B------:R-:W-:-:S03]  /*2430*/  IMAD R4, R4, R2, R25 ;  /* 0x0000000204047224 */ /* 0x000fc600078e0219 */
[----:B------:R-:W-:Y:S02]  /*2440*/  LEA.HI.X.SX32 R31, R24, R19, 0x1, P6 ;  /* 0x00000013181f7211 */ /* 0x000fe400030f0eff */
[----:B------:R-:W-:-:S04]  /*2450*/  IADD3 R24, P0, PT, R4, R18, RZ ;  /* 0x0000001204187210 */ /* 0x000fc80007f1e0ff */
[----:B------:R-:W-:Y:S01]  /*2460*/  LEA.HI.X.SX32 R25, R4, R19, 0x1, P0 ;  /* 0x0000001304197211 */ /* 0x000fe200000f0eff */
[----:B------:R-:W4:Y:S01]  /*2470*/  LDG.E.U8.CONSTANT R31, desc[UR4][R30.64] ;  /* 0x000000041e1f7981 */ /* 0x000f22000c1e9100 */
        /* <DEDUP_REMOVED lines=9> */
[----:B------:R-:W-:-:S06]  /*2510*/  LEA.HI.X.SX32 R27, R23, R19, 0x1, P0 ;  /* 0x00000013171b7211 */ /* 0x000fcc00000f0eff */
[----:B------:R-:W4:Y:S01]  /*2520*/  LDG.E.U8.CONSTANT R27, desc[UR4][R26.64] ;  /* 0x000000041a1b7981 */ /* 0x000f22000c1e9100 */
[----:B---3--:R-:W-:Y:S02]  /*2530*/  ISETP.GE.U32.AND P0, PT, R22, R15, PT ;  /* 0x0000000f1600720c */ /* 0x008fe40003f06070 */
[C---:B0-----:R-:W-:Y:S02]  /*2540*/  LOP3.LUT R22, R12.reuse, 0xff, RZ, 0xc0, !PT ;  /* 0x000000ff0c167812 */ /* 0x041fe400078ec0ff */
[----:B------:R-:W-:Y:S02]  /*2550*/  LEA.HI.SX32 R12, R12, R16, 0x18 ;  /* 0x000000100c0c7211 */ /* 0x000fe400078fc2ff */
[----:B------:R-:W-:Y:S02]  /*2560*/  VIADDMNMX R15, R22, R17, 0x80, !PT ;  /* 0x00000080160f7446 */ /* 0x000fe40007800111 */
[----:B------:R-:W-:Y:S02]  /*2570*/  VIMNMX R12, PT, PT, RZ, R12, !PT ;  /* 0x0000000cff0c7248 */ /* 0x000fe40007fe0100 */
[----:B------:R-:W-:-:S02]  /*2580*/  VIADDMNMX R22, R15, 0xffffff80, R14, PT ;  /* 0xffffff800f167846 */ /* 0x000fc4000380010e */
[----:B------:R-:W-:-:S05]  /*2590*/  VIMNMX R15, PT, PT, R9, R12, PT ;  /* 0x0000000c090f7248 */ /* 0x000fca0003fe0100 */
[----:B------:R-:W-:Y:S01]  /*25a0*/  IMAD R15, R22, R2, R15 ;  /* 0x00000002160f7224 */ /* 0x000fe200078e020f */
[----:B------:R-:W-:-:S04]  /*25b0*/  P2R R4, PR, RZ, 0x1 ;  /* 0x00000001ff047803 */ /* 0x000fc80000000000 */
[----:B------:R-:W-:-:S04]  /*25c0*/  IADD3 R22, P0, PT, R15, R18, RZ ;  /* 0x000000120f167210 */ /* 0x000fc80007f1e0ff */
[----:B------:R-:W-:Y:S02]  /*25d0*/  LEA.HI.X.SX32 R23, R15, R19, 0x1, P0 ;  /* 0x000000130f177211 */ /* 0x000fe400000f0eff */
[----:B------:R0:W2:Y:S01]  /*25e0*/  LDG.E.U8.CONSTANT R15, desc[UR4][R10.64] ;  /* 0x000000040a0f7981 */ /* 0x0000a2000c1e9100 */
[----:B-----5:R-:W-:Y:S02]  /*25f0*/  ISETP.GE.U32.AND P5, PT, R8, R33, PT ;  /* 0x000000210800720c */ /* 0x020fe40003fa6070 */
[----:B------:R-:W1:Y:S01]  /*2600*/  LDC.64 R32, c[0x3][0xd0] ;  /* 0x00c03400ff207b82 */ /* 0x000e620000000a00 */
[C---:B------:R-:W-:Y:S02]  /*2610*/  LOP3.LUT R12, R13.reuse, 0xff, RZ, 0xc0, !PT ;  /* 0x000000ff0d0c7812 */ /* 0x040fe400078ec0ff */
[----:B------:R-:W-:Y:S02]  /*2620*/  LEA.HI.SX32 R13, R13, R16, 0x18 ;  /* 0x000000100d0d7211 */ /* 0x000fe400078fc2ff */
[----:B------:R-:W-:-:S02]  /*2630*/  VIADDMNMX R35, R12, R17, 0x80, !PT ;  /* 0x000000800c237446 */ /* 0x000fc40007800111 */
[----:B------:R-:W-:Y:S02]  /*2640*/  VIMNMX R12, PT, PT, RZ, R13, !PT ;  /* 0x0000000dff0c7248 */ /* 0x000fe40007fe0100 */
[----:B------:R-:W-:Y:S02]  /*2650*/  VIADDMNMX R35, R35, 0xffffff80, R14, PT ;  /* 0xffffff8023237846 */ /* 0x000fe4000380010e */
[----:B------:R-:W-:Y:S02]  /*2660*/  VIMNMX R13, PT, PT, R9, R12, PT ;  /* 0x0000000c090d7248 */ /* 0x000fe40003fe0100 */
[C---:B-1----:R-:W-:Y:S02]  /*2670*/  LOP3.LUT R8, R32.reuse, 0xff, RZ, 0xc0, !PT ;  /* 0x000000ff20087812 */ /* 0x042fe400078ec0ff */
[----:B------:R-:W-:Y:S02]  /*2680*/  LEA.HI.SX32 R32, R32, R16, 0x18 ;  /* 0x0000001020207211 */ /* 0x000fe400078fc2ff */
[----:B0-----:R-:W-:-:S02]  /*2690*/  VIADDMNMX R11, R8, R17, 0x80, !PT ;  /* 0x00000080080b7446 */ /* 0x001fc40007800111 */
[----:B------:R-:W-:Y:S01]  /*26a0*/  VIMNMX R32, PT, PT, RZ, R32, !PT ;  /* 0x00000020ff207248 */ /* 0x000fe20007fe0100 */
[----:B------:R-:W-:Y:S01]  /*26b0*/  IMAD R13, R35, R2, R13 ;  /* 0x00000002230d7224 */ /* 0x000fe200078e020d */
[----:B------:R-:W-:Y:S01]  /*26c0*/  VIADDMNMX R8, R11, 0xffffff80, R14, PT ;  /* 0xffffff800b087846 */ /* 0x000fe2000380010e */
[----:B------:R-:W0:Y:S01]  /*26d0*/  LDC.64 R34, c[0x3][0xf0] ;  /* 0x00c03c00ff227b82 */ /* 0x000e220000000a00 */
[----:B------:R-:W-:Y:S02]  /*26e0*/  VIMNMX R11, PT, PT, R9, R32, PT ;  /* 0x00000020090b7248 */ /* 0x000fe40003fe0100 */
[----:B------:R-:W-:-:S03]  /*26f0*/  IADD3 R12, P0, PT, R13, R18, RZ ;  /* 0x000000120d0c7210 */ /* 0x000fc60007f1e0ff */
[----:B------:R-:W-:Y:S01]  /*2700*/  IMAD R8, R8, R2, R11 ;  /* 0x0000000208087224 */ /* 0x000fe200078e020b */
[----:B------:R-:W-:-:S04]  /*2710*/  LEA.HI.X.SX32 R13, R13, R19, 0x1, P0 ;  /* 0x000000130d0d7211 */ /* 0x000fc800000f0eff */
[C---:B------:R-:W-:Y:S02]  /*2720*/  IADD3 R10, P0, PT, R8.reuse, R18, RZ ;  /* 0x00000012080a7210 */ /* 0x040fe40007f1e0ff */
[----:B------:R-:W3:Y:S02]  /*2730*/  LDG.E.U8.CONSTANT R13, desc[UR4][R12.64] ;  /* 0x000000040c0d7981 */ /* 0x000ee4000c1e9100 */
[----:B------:R-:W-:Y:S02]  /*2740*/  LEA.HI.X.SX32 R11, R8, R19, 0x1, P0 ;  /* 0x00000013080b7211 */ /* 0x000fe400000f0eff */
[C---:B------:R-:W-:Y:S02]  /*2750*/  LOP3.LUT R8, R33.reuse, 0xff, RZ, 0xc0, !PT ;  /* 0x000000ff21087812 */ /* 0x040fe400078ec0ff */
[----:B------:R-:W-:Y:S01]  /*2760*/  LEA.HI.SX32 R33, R33, R16, 0x18 ;  /* 0x0000001021217211 */ /* 0x000fe200078fc2ff */
[----:B------:R-:W5:Y:S01]  /*2770*/  LDG.E.U8.CONSTANT R10, desc[UR4][R10.64] ;  /* 0x000000040a0a7981 */ /* 0x000f62000c1e9100 */
[----:B------:R-:W-:-:S02]  /*2780*/  VIADDMNMX R21, R8, R17, 0x80, !PT ;  /* 0x0000008008157446 */ /* 0x000fc40007800111 */
[----:B------:R-:W-:Y:S02]  /*2790*/  VIMNMX R8, PT, PT, RZ, R33, !PT ;  /* 0x00000021ff087248 */ /* 0x000fe40007fe0100 */
[----:B------:R-:W-:Y:S02]  /*27a0*/  VIADDMNMX R32, R21, 0xffffff80, R14, PT ;  /* 0xffffff8015207846 */ /* 0x000fe4000380010e */
[----:B------:R-:W-:-:S05]  /*27b0*/  VIMNMX R21, PT, PT, R9, R8, PT ;  /* 0x0000000809157248 */ /* 0x000fca0003fe0100 */
[----:B------:R-:W-:Y:S01]  /*27c0*/  IMAD R21, R32, R2, R21 ;  /* 0x0000000220157224 */ /* 0x000fe200078e0215 */
[----:B------:R-:W-:Y:S02]  /*27d0*/  SEL R8, RZ, 0x10000, P3 ;  /* 0x00010000ff087807 */ /* 0x000fe40001800000 */
[----:B--2---:R-:W-:Y:S02]  /*27e0*/  ISETP.GE.U32.AND P0, PT, R15, R20, PT ;  /* 0x000000140f00720c */ /* 0x004fe40003f06070 */
[----:B------:R-:W-:-:S04]  /*27f0*/  IADD3 R20, P6, PT, R21, R18, RZ ;  /* 0x0000001215147210 */ /* 0x000fc80007fde0ff */
[----:B------:R-:W-:Y:S02]  /*2800*/  LEA.HI.X.SX32 R21, R21, R19, 0x1, P6 ;  /* 0x0000001315157211 */ /* 0x000fe400030f0eff */
[----:B------:R-:W-:-:S04]  /*2810*/  ISETP.NE.AND P6, PT, R3, RZ, PT ;  /* 0x000000ff0300720c */ /* 0x000fc80003fc5270 */
[----:B------:R-:W-:Y:S02]  /*2820*/  SEL R32, RZ, 0x2000, P6 ;  /* 0x00002000ff207807 */ /* 0x000fe40003000000 */
[----:B------:R-:W-:Y:S02]  /*2830*/  ISETP.NE.AND P6, PT, R6, RZ, PT ;  /* 0x000000ff0600720c */ /* 0x000fe40003fc5270 */
[----:B------:R-:W-:-:S04]  /*2840*/  SEL R6, RZ, 0x4000, P2 ;  /* 0x00004000ff067807 */ /* 0x000fc80001000000 */
[----:B------:R-:W-:Y:S02]  /*2850*/  IADD3 R15, PT, PT, R6, R32, R7 ;  /* 0x00000020060f7210 */ /* 0x000fe40007ffe007 */
[----:B------:R-:W1:Y:S01]  /*2860*/  LDC.64 R32, c[0x3][0xd8] ;  /* 0x00c03600ff207b82 */ /* 0x000e620000000a00 */
[----:B------:R-:W-:-:S04]  /*2870*/  SEL R3, RZ, 0x8000, P4 ;  /* 0x00008000ff037807 */ /* 0x000fc80002000000 */
[----:B------:R-:W-:Y:S02]  /*2880*/  IADD3 R3, PT, PT, R8, R3, R15 ;  /* 0x0000000308037210 */ /* 0x000fe40007ffe00f */
[----:B----4-:R-:W-:Y:S02]  /*2890*/  ISETP.GE.U32.AND P2, PT, R28, R31, PT ;  /* 0x0000001f1c00720c */ /* 0x010fe40003f46070 */
[C---:B-1----:R-:W-:Y:S02]  /*28a0*/  LOP3.LUT R8, R33.reuse, 0xff, RZ, 0xc0, !PT ;  /* 0x000000ff21087812 */ /* 0x042fe400078ec0ff */
[----:B------:R-:W-:Y:S02]  /*28b0*/  LEA.HI.SX32 R33, R33, R16, 0x18 ;  /* 0x0000001021217211 */ /* 0x000fe400078fc2ff */
[----:B------:R-:W-:Y:S02]  /*28c0*/  VIADDMNMX R15, R8, R17, 0x80, !PT ;  /* 0x00000080080f7446 */ /* 0x000fe40007800111 */
[----:B------:R-:W-:-:S02]  /*28d0*/  VIMNMX R8, PT, PT, RZ, R33, !PT ;  /* 0x00000021ff087248 */ /* 0x000fc40007fe0100 */
[----:B------:R-:W-:Y:S02]  /*28e0*/  VIADDMNMX R28, R15, 0xffffff80, R14, PT ;  /* 0xffffff800f1c7846 */ /* 0x000fe4000380010e */
[----:B------:R-:W-:Y:S02]  /*28f0*/  VIMNMX R15, PT, PT, R9, R8, PT ;  /* 0x00000008090f7248 */ /* 0x000fe40003fe0100 */
[C---:B------:R-:W-:Y:S02]  /*2900*/  LOP3.LUT R6, R32.reuse, 0xff, RZ, 0xc0, !PT ;  /* 0x000000ff20067812 */ /* 0x040fe400078ec0ff */
[----:B------:R-:W-:Y:S01]  /*2910*/  LEA.HI.SX32 R32, R32, R16, 0x18 ;  /* 0x0000001020207211 */ /* 0x000fe200078fc2ff */
[----:B------:R-:W-:Y:S02]  /*2920*/  IMAD R15, R28, R2, R15 ;  /* 0x000000021c0f7224 */ /* 0x000fe400078e020f */
[----:B------:R-:W1:Y:S01]  /*2930*/  LDC.64 R28, c[0x3][0xe0] ;  /* 0x00c03800ff1c7b82 */ /* 0x000e620000000a00 */
[----:B------:R-:W-:-:S02]  /*2940*/  VIADDMNMX R7, R6, R17, 0x80, !PT ;  /* 0x0000008006077446 */ /* 0x000fc40007800111 */
[----:B------:R-:W-:Y:S02]  /*2950*/  VIMNMX R32, PT, PT, RZ, R32, !PT ;  /* 0x00000020ff207248 */ /* 0x000fe40007fe0100 */
[----:B------:R-:W-:Y:S02]  /*2960*/  VIADDMNMX R6, R7, 0xffffff80, R14, PT ;  /* 0xffffff8007067846 */ /* 0x000fe4000380010e */
[----:B------:R-:W-:-:S05]  /*2970*/  VIMNMX R7, PT, PT, R9, R32, PT ;  /* 0x0000002009077248 */ /* 0x000fca0003fe0100 */
[----:B------:R-:W-:-:S05]  /*2980*/  IMAD R7, R6, R2, R7 ;  /* 0x0000000206077224 */ /* 0x000fca00078e0207 */
[----:B------:R-:W-:-:S04]  /*2990*/  IADD3 R6, P3, PT, R7, R18, RZ ;  /* 0x0000001207067210 */ /* 0x000fc80007f7e0ff */
[-C--:B------:R-:W-:Y:S02]  /*29a0*/  LEA.HI.X.SX32 R7, R7, R19.reuse, 0x1, P3 ;  /* 0x0000001307077211 */ /* 0x080fe400018f0eff */
[C---:B------:R-:W-:Y:S02]  /*29b0*/  IADD3 R32, P3, PT, R15.reuse, R18, RZ ;  /* 0x000000120f207210 */ /* 0x040fe40007f7e0ff */
[C---:B-1----:R-:W-:Y:S02]  /*29c0*/  LOP3.LUT R8, R28.reuse, 0xff, RZ, 0xc0, !PT ;  /* 0x000000ff1c087812 */ /* 0x042fe400078ec0ff */
[----:B------:R-:W-:Y:S02]  /*29d0*/  LEA.HI.SX32 R28, R28, R16, 0x18 ;  /* 0x000000101c1c7211 */ /* 0x000fe400078fc2ff */
[----:B------:R-:W-:Y:S02]  /*29e0*/  LEA.HI.X.SX32 R33, R15, R19, 0x1, P3 ;  /* 0x000000130f217211 */ /* 0x000fe400018f0eff */
[----:B------:R-:W-:-:S02]  /*29f0*/  VIADDMNMX R15, R8, R17, 0x80, !PT ;  /* 0x00000080080f7446 */ /* 0x000fc40007800111 */
[----:B------:R-:W-:Y:S01]  /*2a00*/  VIMNMX R28, PT, PT, RZ, R28, !PT ;  /* 0x0000001cff1c7248 */ /* 0x000fe20007fe0100 */
[----:B------:R-:W2:Y:S01]  /*2a10*/  LDG.E.U8.CONSTANT R32, desc[UR4][R32.64] ;  /* 0x0000000420207981 */ /* 0x000ea2000c1e9100 */
        /* <DEDUP_REMOVED lines=8> */
[----:B------:R-:W-:Y:S02]  /*2aa0*/  VIADDMNMX R15, R26, R17, 0x80, !PT ;  /* 0x000000801a0f7446 */ /* 0x000fe40007800111 */
[----:B------:R-:W-:Y:S02]  /*2ab0*/  VIMNMX R26, PT, PT, RZ, R29, !PT ;  /* 0x0000001dff1a7248 */ /* 0x000fe40007fe0100 */
[----:B------:R-:W-:-:S02]  /*2ac0*/  VIADDMNMX R25, R15, 0xffffff80, R14, PT ;  /* 0xffffff800f197846 */ /* 0x000fc4000380010e */
[----:B------:R-:W-:Y:S02]  /*2ad0*/  VIMNMX R15, PT, PT, R9, R26, PT ;  /* 0x0000001a090f7248 */ /* 0x000fe40003fe0100 */
[----:B------:R-:W-:-:S03]  /*2ae0*/  ISETP.GE.U32.AND P4, PT, R24, R27, PT ;  /* 0x0000001b1800720c */ /* 0x000fc60003f86070 */
[----:B------:R-:W-:Y:S02]  /*2af0*/  IMAD R15, R25, R2, R15 ;  /* 0x00000002190f7224 */ /* 0x000fe400078e020f */
[----:B------:R-:W1:Y:S03]  /*2b00*/  LDC.64 R24, c[0x3][0xe8] ;  /* 0x00c03a00ff187b82 */ /* 0x000e660000000a00 */
[----:B------:R-:W-:-:S04]  /*2b10*/  IADD3 R28, P3, PT, R15, R18, RZ ;  /* 0x000000120f1c7210 */ /* 0x000fc80007f7e0ff */
[----:B------:R-:W-:-:S06]  /*2b20*/  LEA.HI.X.SX32 R29, R15, R19, 0x1, P3 ;  /* 0x000000130f1d7211 */ /* 0x000fcc00018f0eff */
[----:B------:R-:W4:Y:S01]  /*2b30*/  LDG.E.U8.CONSTANT R29, desc[UR4][R28.64] ;  /* 0x000000041c1d7981 */ /* 0x000f22000c1e9100 */
[C---:B-1----:R-:W-:Y:S02]  /*2b40*/  LOP3.LUT R22, R24.reuse, 0xff, RZ, 0xc0, !PT ;  /* 0x000000ff18167812 */ /* 0x042fe400078ec0ff */
[----:B------:R-:W-:Y:S02]  /*2b50*/  LEA.HI.SX32 R24, R24, R16, 0x18 ;  /* 0x0000001018187211 */ /* 0x000fe400078fc2ff */
[----:B------:R-:W-:Y:S02]  /*2b60*/  VIADDMNMX R15, R22, R17, 0x80, !PT ;  /* 0x00000080160f7446 */ /* 0x000fe40007800111 */
[----:B------:R-:W-:Y:S02]  /*2b70*/  VIMNMX R24, PT, PT, RZ, R24, !PT ;  /* 0x00000018ff187248 */ /* 0x000fe40007fe0100 */
        /* <DEDUP_REMOVED lines=9> */
[----:B------:R-:W4:Y:S01]  /*2c10*/  LDG.E.U8.CONSTANT R22, desc[UR4][R22.64] ;  /* 0x0000000416167981 */ /* 0x000f22000c1e9100 */
[----:B------:R-:W-:Y:S02]  /*2c20*/  VIADDMNMX R24, R15, 0xffffff80, R14, PT ;  /* 0xffffff800f187846 */ /* 0x000fe4000380010e */
[----:B------:R-:W-:-:S05]  /*2c30*/  VIMNMX R15, PT, PT, R9, R12, PT ;  /* 0x0000000c090f7248 */ /* 0x000fca0003fe0100 */
[----:B------:R-:W-:Y:S01]  /*2c40*/  IMAD R15, R24, R2, R15 ;  /* 0x00000002180f7224 */ /* 0x000fe200078e020f */
[----:B---3--:R-:W-:-:S04]  /*2c50*/  ISETP.GE.U32.AND P3, PT, R8, R13, PT ;  /* 0x0000000d0800720c */ /* 0x008fc80003f66070 */
[----:B------:R-:W-:Y:S02]  /*2c60*/  P2R R8, PR, RZ, 0x8 ;  /* 0x00000008ff087803 */ /* 0x000fe40000000000 */
[----:B------:R-:W-:-:S04]  /*2c70*/  IADD3 R26, P3, PT, R15, R18, RZ ;  /* 0x000000120f1a7210 */ /* 0x000fc80007f7e0ff */
[----:B------:R-:W-:Y:S02]  /*2c80*/  LEA.HI.X.SX32 R27, R15, R19, 0x1, P3 ;  /* 0x000000130f1b7211 */ /* 0x000fe400018f0eff */
[----:B------:R1:W5:Y:S01]  /*2c90*/  LDG.E.U8.CONSTANT R15, desc[UR4][R20.64] ;  /* 0x00000004140f7981 */ /* 0x000362000c1e9100 */
[----:B------:R-:W-:Y:S02]  /*2ca0*/  SEL R12, RZ, 0x20000, P6 ;  /* 0x00020000ff0c7807 */ /* 0x000fe40003000000 */
[----:B------:R-:W-:Y:S01]  /*2cb0*/  SEL R13, RZ, 0x40000, P1 ;  /* 0x00040000ff0d7807 */ /* 0x000fe20000800000 */
[----:B------:R-:W3:Y:S01]  /*2cc0*/  LDG.E.U8.CONSTANT R27, desc[UR4][R26.64] ;  /* 0x000000041a1b7981 */ /* 0x000ee2000c1e9100 */
[C---:B0-----:R-:W-:Y:S02]  /*2cd0*/  LOP3.LUT R24, R34.reuse, 0xff, RZ, 0xc0, !PT ;  /* 0x000000ff22187812 */ /* 0x041fe400078ec0ff */
[----:B------:R-:W-:Y:S02]  /*2ce0*/  LEA.HI.SX32 R34, R34, R16, 0x18 ;  /* 0x0000001022227211 */ /* 0x000fe400078fc2ff */
[----:B------:R-:W-:-:S02]  /*2cf0*/  IADD3 R12, PT, PT, R13, R12, R3 ;  /* 0x0000000c0d0c7210 */ /* 0x000fc40007ffe003 */
[----:B------:R-:W-:Y:S02]  /*2d00*/  VIADDMNMX R3, R24, R17, 0x80, !PT ;  /* 0x0000008018037446 */ /* 0x000fe40007800111 */
[----:B------:R-:W-:Y:S02]  /*2d10*/  VIMNMX R34, PT, PT, RZ, R34, !PT ;  /* 0x00000022ff227248 */ /* 0x000fe40007fe0100 */
[----:B------:R-:W-:Y:S02]  /*2d20*/  VIADDMNMX R13, R3, 0xffffff80, R14, PT ;  /* 0xffffff80030d7846 */ /* 0x000fe4000380010e */
[----:B------:R-:W-:-:S05]  /*2d30*/  VIMNMX R3, PT, PT, R9, R34, PT ;  /* 0x0000002209037248 */ /* 0x000fca0003fe0100 */
[----:B------:R-:W-:Y:S02]  /*2d40*/  IMAD R3, R13, R2, R3 ;  /* 0x000000020d037224 */ /* 0x000fe400078e0203 */
[----:B------:R0:W2:Y:S01]  /*2d50*/  LDG.E.U8.CONSTANT R13, desc[UR4][R6.64] ;  /* 0x00000004060d7981 */ /* 0x0000a2000c1e9100 */
[----:B-1----:R-:W-:Y:S02]  /*2d60*/  LOP3.LUT R20, R35, 0xff, RZ, 0xc0, !PT ;  /* 0x000000ff23147812 */ /* 0x002fe400078ec0ff */
[----:B------:R-:W-:Y:S02]  /*2d70*/  IADD3 R24, P1, PT, R3, R18, RZ ;  /* 0x0000001203187210 */ /* 0x000fe40007f3e0ff */
[----:B------:R-:W-:Y:S02]  /*2d80*/  LEA.HI.SX32 R35, R35, R16, 0x18 ;  /* 0x0000001023237211 */ /* 0x000fe400078fc2ff */
[----:B------:R-:W-:Y:S02]  /*2d90*/  LEA.HI.X.SX32 R25, R3, R19, 0x1, P1 ;  /* 0x0000001303197211 */ /* 0x000fe400008f0eff */
[----:B------:R-:W-:Y:S01]  /*2da0*/  VIADDMNMX R3, R20, R17, 0x80, !PT ;  /* 0x0000008014037446 */ /* 0x000fe20007800111 */
[----:B0-----:R-:W0:Y:S01]  /*2db0*/  LDC.64 R6, c[0x3][0x100] ;  /* 0x00c04000ff067b82 */ /* 0x001e220000000a00 */
[----:B------:R-:W-:Y:S01]  /*2dc0*/  VIMNMX R20, PT, PT, RZ, R35, !PT ;  /* 0x00000023ff147248 */ /* 0x000fe20007fe0100 */
[----:B------:R-:W3:Y:S01]  /*2dd0*/  LDG.E.U8.CONSTANT R24, desc[UR4][R24.64] ;  /* 0x0000000418187981 */ /* 0x000ee2000c1e9100 */
[----:B------:R-:W-:-:S02]  /*2de0*/  VIADDMNMX R11, R3, 0xffffff80, R14, PT ;  /* 0xffffff80030b7846 */ /* 0x000fc4000380010e */
[----:B------:R-:W-:-:S05]  /*2df0*/  VIMNMX R3, PT, PT, R9, R20, PT ;  /* 0x0000001409037248 */ /* 0x000fca0003fe0100 */
[----:B------:R-:W-:-:S05]  /*2e00*/  IMAD R3, R11, R2, R3 ;  /* 0x000000020b037224 */ /* 0x000fca00078e0203 */
[----:B------:R-:W-:-:S04]  /*2e10*/  IADD3 R20, P1, PT, R3, R18, RZ ;  /* 0x0000001203147210 */ /* 0x000fc80007f3e0ff */
[----:B------:R-:W-:-:S06]  /*2e20*/  LEA.HI.X.SX32 R21, R3, R19, 0x1, P1 ;  /* 0x0000001303157211 */ /* 0x000fcc00008f0eff */
[----:B------:R-:W3:Y:S01]  /*2e30*/  LDG.E.U8.CONSTANT R21, desc[UR4][R20.64] ;  /* 0x0000000414157981 */ /* 0x000ee2000c1e9100 */
[----:B-----5:R-:W-:-:S04]  /*2e40*/  ISETP.GE.U32.AND P1, PT, R10, R15, PT ;  /* 0x0000000f0a00720c */ /* 0x020fc80003f26070 */
[----:B------:R-:W-:Y:S02]  /*2e50*/  P2R R3, PR, RZ, 0x2 ;  /* 0x00000002ff037803 */ /* 0x000fe40000000000 */
[----:B------:R-:W-:Y:S02]  /*2e60*/  ISETP.NE.AND P1, PT, R4, RZ, PT ;  /* 0x000000ff0400720c */ /* 0x000fe40003f25270 */
[C---:B0-----:R-:W-:Y:S02]  /*2e70*/  LOP3.LUT R4, R6.reuse, 0xff, RZ, 0xc0, !PT ;  /* 0x000000ff06047812 */ /* 0x041fe400078ec0ff */
[----:B------:R-:W-:Y:S02]  /*2e80*/  LEA.HI.SX32 R6, R6, R16, 0x18 ;  /* 0x0000001006067211 */ /* 0x000fe400078fc2ff */
[----:B------:R-:W-:Y:S02]  /*2e90*/  VIADDMNMX R11, R4, R17, 0x80, !PT ;  /* 0x00000080040b7446 */ /* 0x000fe40007800111 */
[----:B------:R-:W-:-:S02]  /*2ea0*/  VIMNMX R6, PT, PT, RZ, R6, !PT ;  /* 0x00000006ff067248 */ /* 0x000fc40007fe0100 */
[----:B------:R-:W-:Y:S02]  /*2eb0*/  VIADDMNMX R4, R11, 0xffffff80, R14, PT ;  /* 0xffffff800b047846 */ /* 0x000fe4000380010e */
[----:B------:R-:W-:-:S05]  /*2ec0*/  VIMNMX R11, PT, PT, R9, R6, PT ;  /* 0x00000006090b7248 */ /* 0x000fca0003fe0100 */
[----:B------:R-:W-:-:S05]  /*2ed0*/  IMAD R4, R4, R2, R11 ;  /* 0x0000000204047224 */ /* 0x000fca00078e020b */
[----:B------:R-:W-:-:S04]  /*2ee0*/  IADD3 R10, P3, PT, R4, R18, RZ ;  /* 0x00000012040a7210 */ /* 0x000fc80007f7e0ff */
[----:B------:R-:W-:Y:S02]  /*2ef0*/  LEA.HI.X.SX32 R11, R4, R19, 0x1, P3 ;  /* 0x00000013040b7211 */ /* 0x000fe400018f0eff */
[----:B------:R0:W4:Y:S01]  /*2f00*/  LDG.E.U8.CONSTANT R4, desc[UR4][R30.64] ;  /* 0x000000041e047981 */ /* 0x000122000c1e9100 */
[C---:B------:R-:W-:Y:S02]  /*2f10*/  LOP3.LUT R6, R7.reuse, 0xff, RZ, 0xc0, !PT ;  /* 0x000000ff07067812 */ /* 0x040fe400078ec0ff */
        /* <DEDUP_REMOVED lines=8> */
[----:B--2---:R-:W-:Y:S02]  /*2fa0*/  ISETP.GE.U32.AND P3, PT, R13, R32, PT ;  /* 0x000000200d00720c */ /* 0x004fe40003f66070 */
[----:B------:R-:W0:Y:S02]  /*2fb0*/  LDC.64 R32, c[0x3][0x108] ;  /* 0x00c04200ff207b82 */ /* 0x000e240000000a00 */
[C---:B0-----:R-:W-:Y:S02]  /*2fc0*/  LOP3.LUT R30, R32.reuse, 0xff, RZ, 0xc0, !PT ;  /* 0x000000ff201e7812 */ /* 0x041fe400078ec0ff */
[----:B------:R-:W-:Y:S02]  /*2fd0*/  LEA.HI.SX32 R32, R32, R16, 0x18 ;  /* 0x0000001020207211 */ /* 0x000fe400078fc2ff */
[----:B------:R-:W-:-:S02]  /*2fe0*/  VIADDMNMX R13, R30, R17, 0x80, !PT ;  /* 0x000000801e0d7446 */ /* 0x000fc40007800111 */
        /* <DEDUP_REMOVED lines=9> */
[----:B------:R-:W-:Y:S02]  /*3080*/  VIMNMX R28, PT, PT, RZ, R33, !PT ;  /* 0x00000021ff1c7248 */ /* 0x000fe40007fe0100 */
[----:B------:R-:W-:Y:S02]  /*3090*/  VIADDMNMX R15, R13, 0xffffff80, R14, PT ;  /* 0xffffff800d0f7846 */ /* 0x000fe4000380010e */
[----:B------:R-:W-:-:S05]  /*30a0*/  VIMNMX R13, PT, PT, R9, R28, PT ;  /* 0x0000001c090d7248 */ /* 0x000fca0003fe0100 */
[----:B------:R-:W-:Y:S01]  /*30b0*/  IMAD R13, R15, R2, R13 ;  /* 0x000000020f0d7224 */ /* 0x000fe200078e020d */
[----:B------:R-:W-:Y:S02]  /*30c0*/  SEL R32, RZ, 0x400000, P0 ;  /* 0x00400000ff207807 */ /* 0x000fe40000000000 */
[----:B----4-:R-:W-:-:S04]  /*30d0*/  ISETP.GE.U32.AND P6, PT, R4, R29, PT ;  /* 0x0000001d0400720c */ /* 0x010fc80003fc6070 */
[----:B------:R-:W-:Y:S02]  /*30e0*/  P2R R4, PR, RZ, 0x40 ;  /* 0x00000040ff047803 */ /* 0x000fe40000000000 */
[----:B------:R-:W-:-:S04]  /*30f0*/  IADD3 R34, P6, PT, R13, R18, RZ ;  /* 0x000000120d227210 */ /* 0x000fc80007fde0ff */
[----:B------:R-:W-:Y:S02]  /*3100*/  LEA.HI.X.SX32 R35, R13, R19, 0x1, P6 ;  /* 0x000000130d237211 */ /* 0x000fe400030f0eff */
[----:B------:R-:W-:Y:S02]  /*3110*/  ISETP.NE.AND P6, PT, R5, RZ, PT ;  /* 0x000000ff0500720c */ /* 0x000fe40003fc5270 */
[----:B------:R-:W-:Y:S02]  /*3120*/  SEL R13, RZ, 0x100000, P1 ;  /* 0x00100000ff0d7807 */ /* 0x000fe40000800000 */
[----:B------:R-:W-:-:S04]  /*3130*/  SEL R15, RZ, 0x80000, P6 ;  /* 0x00080000ff0f7807 */ /* 0x000fc80003000000 */
[----:B------:R-:W-:Y:S02]  /*3140*/  IADD3 R15, PT, PT, R13, R15, R12 ;  /* 0x0000000f0d0f7210 */ /* 0x000fe40007ffe00c */
[----:B------:R-:W0:Y:S01]  /*3150*/  LDC.64 R12, c[0x3][0x110] ;  /* 0x00c04400ff0c7b82 */ /* 0x000e220000000a00 */
[----:B------:R-:W-:-:S04]  /*3160*/  SEL R5, RZ, 0x200000, P5 ;  /* 0x00200000ff057807 */ /* 0x000fc80002800000 */
[----:B------:R-:W-:Y:S02]  /*3170*/  IADD3 R5, PT, PT, R32, R5, R15 ;  /* 0x0000000520057210 */ /* 0x000fe40007ffe00f */
[C---:B0-----:R-:W-:Y:S02]  /*3180*/  LOP3.LUT R36, R12.reuse, 0xff, RZ, 0xc0, !PT ;  /* 0x000000ff0c247812 */ /* 0x041fe400078ec0ff */
[----:B------:R-:W-:-:S04]  /*3190*/  LEA.HI.SX32 R12, R12, R16, 0x18 ;  /* 0x000000100c0c7211 */ /* 0x000fc800078fc2ff */
[----:B------:R-:W-:Y:S02]  /*31a0*/  VIMNMX R12, PT, PT, RZ, R12, !PT ;  /* 0x0000000cff0c7248 */ /* 0x000fe40007fe0100 */
[----:B------:R-:W-:Y:S02]  /*31b0*/  VIADDMNMX R29, R36, R17, 0x80, !PT ;  /* 0x00000080241d7446 */ /* 0x000fe40007800111 */
[----:B------:R-:W-:Y:S01]  /*31c0*/  VIMNMX R23, PT, PT, R9, R12, PT ;  /* 0x0000000c09177248 */ /* 0x000fe20003fe0100 */
[----:B------:R0:W2:Y:S01]  /*31d0*/  LDG.E.U8.CONSTANT R36, desc[UR4][R6.64] ;  /* 0x0000000406247981 */ /* 0x0000a2000c1e9100 */
        /* <DEDUP_REMOVED lines=10> */
[----:B---3--:R-:W-:Y:S02]  /*3280*/  ISETP.GE.U32.AND P1, PT, R22, R27, PT ;  /* 0x0000001b1600720c */ /* 0x008fe40003f26070 */
[----:B------:R-:W-:Y:S02]  /*3290*/  LEA.HI.X.SX32 R27, R23, R19, 0x1, P0 ;  /* 0x00000013171b7211 */ /* 0x000fe400000f0eff */
[----:B------:R-:W-:-:S04]  /*32a0*/  IADD3 R32, P0, PT, R13, R18, RZ ;  /* 0x000000120d207210 */ /* 0x000fc80007f1e0ff */
[----:B------:R-:W-:Y:S02]  /*32b0*/  LEA.HI.X.SX32 R33, R13, R19, 0x1, P0 ;  /* 0x000000130d217211 */ /* 0x000fe400000f0eff */
[----:B------:R-:W1:Y:S02]  /*32c0*/  LDC.64 R12, c[0x3][0x118] ;  /* 0x00c04600ff0c7b82 */ /* 0x000e640000000a00 */
[C---:B-1----:R-:W-:Y:S02]  /*32d0*/  LOP3.LUT R22, R12.reuse, 0xff, RZ, 0xc0, !PT ;  /* 0x000000ff0c167812 */ /* 0x042fe400078ec0ff */
        /* <DEDUP_REMOVED lines=8> */
[----:B------:R1:W2:Y:S01]  /*3360*/  LDG.E.U8.CONSTANT R15, desc[UR4][R10.64] ;  /* 0x000000040a0f7981 */ /* 0x0002a2000c1e9100 */
        /* <DEDUP_REMOVED lines=10> */
[----:B------:R-:W3:Y:S01]  /*3410*/  LDC.64 R20, c[0x3][0x120] ;  /* 0x00c04800ff147b82 */ /* 0x000ee20000000a00 */
[----:B------:R-:W-:Y:S01]  /*3420*/  P2R R28, PR, RZ, 0x2 ;  /* 0x00000002ff1c7803 */ /* 0x000fe20000000000 */
[----:B------:R-:W4:Y:S01]  /*3430*/  LDG.E.U8.CONSTANT R12, desc[UR4][R12.64] ;  /* 0x000000040c0c7981 */ /* 0x000f22000c1e9100 */
[----:B------:R-:W-:Y:S02]  /*3440*/  ISETP.NE.AND P1, PT, R8, RZ, PT ;  /* 0x000000ff0800720c */ /* 0x000fe40003f25270 */
[----:B0-----:R-:W-:Y:S02]  /*3450*/  P2R R6, PR, RZ, 0x1 ;  /* 0x00000001ff067803 */ /* 0x001fe40000000000 */
[----:B---3--:R-:W-:-:S02]  /*3460*/  LOP3.LUT R8, R20, 0xff, RZ, 0xc0, !PT ;  /* 0x000000ff14087812 */ /* 0x008fc400078ec0ff */
[----:B------:R-:W-:Y:S02]  /*3470*/  LEA.HI.SX32 R20, R20, R16, 0x18 ;  /* 0x0000001014147211 */ /* 0x000fe400078fc2ff */
[----:B-1----:R-:W-:Y:S02]  /*3480*/  VIADDMNMX R11, R8, R17, 0x80, !PT ;  /* 0x00000080080b7446 */ /* 0x002fe40007800111 */
        /* <DEDUP_REMOVED lines=8> */
[----:B------:R-:W3:Y:S01]  /*3510*/  LDG.E.U8.CONSTANT R10, desc[UR4][R10.64] ;  /* 0x000000040a0a7981 */ /* 0x000ee2000c1e9100 */
[----:B------:R-:W-:Y:S02]  /*3520*/  VIADDMNMX R7, R8, R17, 0x80, !PT ;  /* 0x0000008008077446 */ /* 0x000fe40007800111 */
[----:B------:R-:W-:Y:S02]  /*3530*/  VIMNMX R8, PT, PT, RZ, R21, !PT ;  /* 0x00000015ff087248 */ /* 0x000fe40007fe0100 */
[----:B------:R-:W-:-:S02]  /*3540*/  VIADDMNMX R20, R7, 0xffffff80, R14, PT ;  /* 0xffffff8007147846 */ /* 0x000fc4000380010e */
[----:B------:R-:W-:Y:S02]  /*3550*/  VIMNMX R7, PT, PT, R9, R8, PT ;  /* 0x0000000809077248 */ /* 0x000fe40003fe0100 */
[----:B------:R0:W5:Y:S01]  /*3560*/  LDG.E.U8.CONSTANT R8, desc[UR4][R30.64] ;  /* 0x000000041e087981 */ /* 0x000162000c1e9100 */
[----:B--2---:R-:W-:-:S03]  /*3570*/  ISETP.GE.U32.AND P0, PT, R15, R36, PT ;  /* 0x000000240f00720c */ /* 0x004fc60003f06070 */
[----:B------:R1:W5:Y:S01]  /*3580*/  LDG.E.U8.CONSTANT R15, desc[UR4][R34.64] ;  /* 0x00000004220f7981 */ /* 0x000362000c1e9100 */
[----:B------:R-:W-:Y:S01]  /*3590*/  IMAD R7, R20, R2, R7 ;  /* 0x0000000214077224 */ /* 0x000fe200078e0207 */
[----:B------:R-:W-:-:S04]  /*35a0*/  SEL R24, RZ, 0x800000, P2 ;  /* 0x00800000ff187807 */ /* 0x000fc80001000000 */
[----:B------:R-:W-:-:S04]  /*35b0*/  IADD3 R20, P5, PT, R7, R18, RZ ;  /* 0x0000001207147210 */ /* 0x000fc80007fbe0ff */
[----:B------:R-:W-:Y:S02]  /*35c0*/  LEA.HI.X.SX32 R21, R7, R19, 0x1, P5 ;  /* 0x0000001307157211 */ /* 0x000fe400028f0eff */
[----:B------:R-:W-:-:S04]  /*35d0*/  SEL R7, RZ, 0x1000000, P4 ;  /* 0x01000000ff077807 */ /* 0x000fc80002000000 */
[----:B------:R-:W-:Y:S01]  /*35e0*/  IADD3 R5, PT, PT, R7, R24, R5 ;  /* 0x0000001807057210 */ /* 0x000fe20007ffe005 */
[----:B------:R-:W3:Y:S01]  /*35f0*/  LDG.E.U8.CONSTANT R21, desc[UR4][R20.64] ;  /* 0x0000000414157981 */ /* 0x000ee2000c1e9100 */
[----:B------:R-:W2:Y:S02]  /*3600*/  LDC.64 R24, c[0x3][0x128] ;  /* 0x00c04a00ff187b82 */ /* 0x000ea40000000a00 */
[C---:B--2---:R-:W-:Y:S02]  /*3610*/  LOP3.LUT R36, R24.reuse, 0xff, RZ, 0xc0, !PT ;  /* 0x000000ff18247812 */ /* 0x044fe400078ec0ff */
[----:B------:R-:W-:Y:S02]  /*3620*/  LEA.HI.SX32 R24, R24, R16, 0x18 ;  /* 0x0000001018187211 */ /* 0x000fe400078fc2ff */
[----:B------:R-:W-:Y:S02]  /*3630*/  VIADDMNMX R7, R36, R17, 0x80, !PT ;  /* 0x0000008024077446 */ /* 0x000fe40007800111 */
[----:B------:R-:W-:Y:S01]  /*3640*/  VIMNMX R24, PT, PT, RZ, R24, !PT ;  /* 0x00000018ff187248 */ /* 0x000fe20007fe0100 */
[----:B------:R-:W2:Y:S01]  /*3650*/  LDC.64 R36, c[0x3][0x148] ;  /* 0x00c05200ff247b82 */ /* 0x000ea20000000a00 */
[----:B------:R-:W-:-:S02]  /*3660*/  VIADDMNMX R29, R7, 0xffffff80, R14, PT ;  /* 0xffffff80071d7846 */ /* 0x000fc4000380010e */
[----:B------:R-:W-:Y:S02]  /*3670*/  VIMNMX R7, PT, PT, R9, R24, PT ;  /* 0x0000001809077248 */ /* 0x000fe40003fe0100 */
[C---:B------:R-:W-:Y:S02]  /*3680*/  LOP3.LUT R24, R25.reuse, 0xff, RZ, 0xc0, !PT ;  /* 0x000000ff19187812 */ /* 0x040fe400078ec0ff */
[----:B------:R-:W-:Y:S01]  /*3690*/  LEA.HI.SX32 R25, R25, R16, 0x18 ;  /* 0x0000001019197211 */ /* 0x000fe200078fc2ff */
[----:B------:R-:W-:Y:S01]  /*36a0*/  IMAD R7, R29, R2, R7 ;  /* 0x000000021d077224 */ /* 0x000fe200078e0207 */
[----:B------:R-:W-:Y:S02]  /*36b0*/  VIADDMNMX R29, R24, R17, 0x80, !PT ;  /* 0x00000080181d7446 */ /* 0x000fe40007800111 */
[----:B------:R-:W-:Y:S02]  /*36c0*/  VIMNMX R24, PT, PT, RZ, R25, !PT ;  /* 0x00000019ff187248 */ /* 0x000fe40007fe0100 */
[----:B------:R-:W-:-:S02]  /*36d0*/  VIADDMNMX R29, R29, 0xffffff80, R14, PT ;  /* 0xffffff801d1d7846 */ /* 0x000fc4000380010e */
[----:B------:R-:W-:Y:S02]  /*36e0*/  VIMNMX R25, PT, PT, R9, R24, PT ;  /* 0x0000001809197248 */ /* 0x000fe40003fe0100 */
[----:B0-----:R-:W-:-:S03]  /*36f0*/  IADD3 R30, P2, PT, R7, R18, RZ ;  /* 0x00000012071e7210 */ /* 0x001fc60007f5e0ff */
[----:B------:R-:W-:Y:S01]  /*3700*/  IMAD R25, R29, R2, R25 ;  /* 0x000000021d197224 */ /* 0x000fe200078e0219 */
[----:B------:R-:W-:Y:S02]  /*3710*/  LEA.HI.X.SX32 R31, R7, R19, 0x1, P2 ;  /* 0x00000013071f7211 */ /* 0x000fe400010f0eff */
[----:B------:R0:W4:Y:S02]  /*3720*/  LDG.E.U8.CONSTANT R7, desc[UR4][R26.64] ;  /* 0x000000041a077981 */ /* 0x000124000c1e9100 */
[----:B-1----:R-:W-:-:S04]  /*3730*/  IADD3 R34, P2, PT, R25, R18, RZ ;  /* 0x0000001219227210 */ /* 0x002fc80007f5e0ff */
[----:B------:R-:W-:Y:S02]  /*3740*/  LEA.HI.X.SX32 R35, R25, R19, 0x1, P2 ;  /* 0x0000001319237211 */ /* 0x000fe400010f0eff */
[----:B------:R-:W0:Y:S03]  /*3750*/  LDC.64 R24, c[0x3][0x130] ;  /* 0x00c04c00ff187b82 */ /* 0x000e260000000a00 */
[----:B------:R-:W3:Y:S01]  /*3760*/  LDG.E.U8.CONSTANT R34, desc[UR4][R34.64] ;  /* 0x0000000422227981 */ /* 0x000ee2000c1e9100 */
[C---:B0-----:R-:W-:Y:S02]  /*3770*/  LOP3.LUT R26, R24.reuse, 0xff, RZ, 0xc0, !PT ;  /* 0x000000ff181a7812 */ /* 0x041fe400078ec0ff */
[----:B------:R-:W-:-:S04]  /*3780*/  LEA.HI.SX32 R24, R24, R16, 0x18 ;  /* 0x0000001018187211 */ /* 0x000fc800078fc2ff */
[----:B------:R-:W-:Y:S02]  /*3790*/  VIMNMX R24, PT, PT, RZ, R24, !PT ;  /* 0x00000018ff187248 */ /* 0x000fe40007fe0100 */
[----:B-----5:R-:W-:Y:S02]  /*37a0*/  ISETP.GE.U32.AND P4, PT, R8, R15, PT ;  /* 0x0000000f0800720c */ /* 0x020fe40003f86070 */
[----:B------:R0:W4:Y:S01]  /*37b0*/  LDG.E.U8.CONSTANT R8, desc[UR4][R32.64] ;  /* 0x0000000420087981 */ /* 0x000122000c1e9100 */
[----:B------:R-:W-:-:S04]  /*37c0*/  VIADDMNMX R15, R26, R17, 0x80, !PT ;  /* 0x000000801a0f7446 */ /* 0x000fc80007800111 */
[----:B------:R-:W-:Y:S02]  /*37d0*/  VIADDMNMX R26, R15, 0xffffff80, R14, PT ;  /* 0xffffff800f1a7846 */ /* 0x000fe4000380010e */
[----:B------:R-:W-:-:S05]  /*37e0*/  VIMNMX R15, PT, PT, R9, R24, PT ;  /* 0x00000018090f7248 */ /* 0x000fca0003fe0100 */
[----:B------:R-:W-:-:S05]  /*37f0*/  IMAD R15, R26, R2, R15 ;  /* 0x000000021a0f7224 */ /* 0x000fca00078e020f */
[----:B------:R-:W-:-:S04]  /*3800*/  IADD3 R26, P2, PT, R15, R18, RZ ;  /* 0x000000120f1a7210 */ /* 0x000fc80007f5e0ff */
[----:B------:R-:W-:Y:S02]  /*3810*/  LEA.HI.X.SX32 R27, R15, R19, 0x1, P2 ;  /* 0x000000130f1b7211 */ /* 0x000fe400010f0eff */
[----:B------:R1:W5:Y:S01]  /*3820*/  LDG.E.U8.CONSTANT R15, desc[UR4][R22.64] ;  /* 0x00000004160f7981 */ /* 0x000362000c1e9100 */
[C---:B------:R-:W-:Y:S02]  /*3830*/  LOP3.LUT R24, R25.reuse, 0xff, RZ, 0xc0, !PT ;  /* 0x000000ff19187812 */ /* 0x040fe400078ec0ff */
[----:B------:R-:W-:Y:S02]  /*3840*/  LEA.HI.SX32 R25, R25, R16, 0x18 ;  /* 0x0000001019197211 */ /* 0x000fe400078fc2ff */
[----:B------:R-:W-:Y:S02]  /*3850*/  VIADDMNMX R29, R24, R17, 0x80, !PT ;  /* 0x00000080181d7446 */ /* 0x000fe40007800111 */
[----:B------:R-:W-:Y:S02]  /*3860*/  VIMNMX R24, PT, PT, RZ, R25, !PT ;  /* 0x00000019ff187248 */ /* 0x000fe40007fe0100 */
[----:B------:R-:W-:-:S02]  /*3870*/  VIADDMNMX R29, R29, 0xffffff80, R14, PT ;  /* 0xffffff801d1d7846 */ /* 0x000fc4000380010e */
[----:B------:R-:W-:-:S05]  /*3880*/  VIMNMX R25, PT, PT, R9, R24, PT ;  /* 0x0000001809197248 */ /* 0x000fca0003fe0100 */
[----:B------:R-:W-:-:S05]  /*3890*/  IMAD R25, R29, R2, R25 ;  /* 0x000000021d197224 */ /* 0x000fca00078e0219 */
[----:B0-----:R-:W-:-:S04]  /*38a0*/  IADD3 R32, P2, PT, R25, R18, RZ ;  /* 0x0000001219207210 */ /* 0x001fc80007f5e0ff */
[----:B------:R-:W-:Y:S02]  /*38b0*/  LEA.HI.X.SX32 R33, R25, R19, 0x1, P2 ;  /* 0x0000001319217211 */ /* 0x000fe400010f0eff */
[----:B------:R-:W0:Y:S01]  /*38c0*/  LDC.64 R24, c[0x3][0x138] ;  /* 0x00c04e00ff187b82 */ /* 0x000e220000000a00 */
[----:B----4-:R-:W-:Y:S02]  /*38d0*/  ISETP.GE.U32.AND P5, PT, R7, R8, PT ;  /* 0x000000080700720c */ /* 0x010fe40003fa6070 */
[C---:B0-----:R-:W-:Y:S02]  /*38e0*/  LOP3.LUT R8, R24.reuse, 0xff, RZ, 0xc0, !PT ;  /* 0x000000ff18087812 */ /* 0x041fe400078ec0ff */
[----:B------:R-:W-:Y:S02]  /*38f0*/  LEA.HI.SX32 R24, R24, R16, 0x18 ;  /* 0x0000001018187211 */ /* 0x000fe400078fc2ff */
[----:B------:R-:W-:Y:S02]  /*3900*/  VIADDMNMX R7, R8, R17, 0x80, !PT ;  /* 0x0000008008077446 */ /* 0x000fe40007800111 */
[----:B------:R-:W-:-:S02]  /*3910*/  VIMNMX R24, PT, PT, RZ, R24, !PT ;  /* 0x00000018ff187248 */ /* 0x000fc40007fe0100 */
[----:B------:R-:W-:Y:S02]  /*3920*/  VIADDMNMX R8, R7, 0xffffff80, R14, PT ;  /* 0xffffff8007087846 */ /* 0x000fe4000380010e */
[----:B------:R-:W-:-:S05]  /*3930*/  VIMNMX R7, PT, PT, R9, R24, PT ;  /* 0x0000001809077248 */ /* 0x000fca0003fe0100 */
[----:B------:R-:W-:Y:S01]  /*3940*/  IMAD R7, R8, R2, R7 ;  /* 0x0000000208077224 */ /* 0x000fe200078e0207 */
[C---:B------:R-:W-:Y:S02]  /*3950*/  LOP3.LUT R8, R25.reuse, 0xff, RZ, 0xc0, !PT ;  /* 0x000000ff19087812 */ /* 0x040fe400078ec0ff */
[----:B------:R-:W-:Y:S02]  /*3960*/  LEA.HI.SX32 R25, R25, R16, 0x18 ;  /* 0x0000001019197211 */ /* 0x000fe400078fc2ff */
[----:B-1----:R-:W-:-:S04]  /*3970*/  IADD3 R22, P2, PT, R7, R18, RZ ;  /* 0x0000001207167210 */ /* 0x002fc80007f5e0ff */
[----:B------:R-:W-:Y:S02]  /*3980*/  LEA.HI.X.SX32 R23, R7, R19, 0x1, P2 ;  /* 0x0000001307177211 */ /* 0x000fe400010f0eff */
[----:B------:R-:W-:Y:S02]  /*3990*/  VIADDMNMX R7, R8, R17, 0x80, !PT ;  /* 0x0000008008077446 */ /* 0x000fe40007800111 */
[----:B------:R-:W-:Y:S02]  /*39a0*/  VIMNMX R8, PT, PT, RZ, R25, !PT ;  /* 0x00000019ff087248 */ /* 0x000fe40007fe0100 */
[----:B------:R-:W-:Y:S01]  /*39b0*/  VIADDMNMX R13, R7, 0xffffff80, R14, PT ;  /* 0xffffff80070d7846 */ /* 0x000fe2000380010e */
[----:B------:R-:W0:Y:S01]  /*39c0*/  LDC.64 R24, c[0x3][0x140] ;  /* 0x00c05000ff187b82 */ /* 0x000e220000000a00 */
[----:B------:R-:W-:-:S05]  /*39d0*/  VIMNMX R7, PT, PT, R9, R8, PT ;  /* 0x0000000809077248 */ /* 0x000fca0003fe0100 */
[----:B------:R-:W-:Y:S01]  /*39e0*/  IMAD R7, R13, R2, R7 ;  /* 0x000000020d077224 */ /* 0x000fe200078e0207 */
[----:B-----5:R-:W-:-:S04]  /*39f0*/  ISETP.GE.U32.AND P2, PT, R15, R12, PT ;  /* 0x0000000c0f00720c */ /* 0x020fc80003f46070 */
[----:B------:R-:W-:-:S04]  /*3a00*/  IADD3 R12, P6, PT, R7, R18, RZ ;  /* 0x00000012070c7210 */ /* 0x000fc80007fde0ff */
[----:B------:R-:W-:Y:S02]  /*3a10*/  LEA.HI.X.SX32 R13, R7, R19, 0x1, P6 ;  /* 0x00000013070d7211 */ /* 0x000fe400030f0eff */
[----:B------:R-:W-:Y:S02]  /*3a20*/  ISETP.NE.AND P6, PT, R4, RZ, PT ;  /* 0x000000ff0400720c */ /* 0x000fe40003fc5270 */
[----:B------:R-:W-:Y:S02]  /*3a30*/  SEL R4, RZ, 0x2000000, P1 ;  /* 0x02000000ff047807 */ /* 0x000fe40000800000 */
[----:B------:R-:W-:-:S04]  /*3a40*/  ISETP.NE.AND P1, PT, R3, RZ, PT ;  /* 0x000000ff0300720c */ /* 0x000fc80003f25270 */
[----:B------:R-:W-:Y:S02]  /*3a50*/  SEL R7, RZ, 0x4000000, P1 ;  /* 0x04000000ff077807 */ /* 0x000fe40000800000 */
[----:B------:R-:W-:Y:S02]  /*3a60*/  SEL R3, RZ, 0x8000000, P3 ;  /* 0x08000000ff037807 */ /* 0x000fe40001800000 */
[----:B------:R-:W-:Y:S02]  /*3a70*/  IADD3 R7, PT, PT, R7, R4, R5 ;  /* 0x0000000407077210 */ /* 0x000fe40007ffe005 */
[----:B------:R-:W-:Y:S02]  /*3a80*/  SEL R8, RZ, 0x10000000, P6 ;  /* 0x10000000ff087807 */ /* 0x000fe40003000000 */
[C---:B0-----:R-:W-:Y:S02]  /*3a90*/  LOP3.LUT R4, R24.reuse, 0xff, RZ, 0xc0, !PT ;  /* 0x000000ff18047812 */ /* 0x041fe400078ec0ff */
[----:B------:R-:W-:-:S02]  /*3aa0*/  LEA.HI.SX32 R24, R24, R16, 0x18 ;  /* 0x0000001018187211 */ /* 0x000fc400078fc2ff */
[----:B------:R-:W-:Y:S02]  /*3ab0*/  VIADDMNMX R5, R4, R17, 0x80, !PT ;  /* 0x0000008004057446 */ /* 0x000fe40007800111 */
[----:B------:R-:W-:Y:S02]  /*3ac0*/  IADD3 R11, PT, PT, R8, R3, R7 ;  /* 0x00000003080b7210 */ /* 0x000fe40007ffe007 */
[----:B------:R-:W-:Y:S02]  /*3ad0*/  VIMNMX R24, PT, PT, RZ, R24, !PT ;  /* 0x00000018ff187248 */ /* 0x000fe40007fe0100 */
[C---:B------:R-:W-:Y:S02]  /*3ae0*/  LOP3.LUT R8, R25.reuse, 0xff, RZ, 0xc0, !PT ;  /* 0x000000ff19087812 */ /* 0x040fe400078ec0ff */
[----:B------:R-:W-:Y:S02]  /*3af0*/  LEA.HI.SX32 R25, R25, R16, 0x18 ;  /* 0x0000001019197211 */ /* 0x000fe400078fc2ff */
[----:B------:R-:W-:-:S02]  /*3b00*/  VIADDMNMX R4, R5, 0xffffff80, R14, PT ;  /* 0xffffff8005047846 */ /* 0x000fc4000380010e */
[----:B------:R-:W-:Y:S02]  /*3b10*/  VIMNMX R5, PT, PT, R9, R24, PT ;  /* 0x0000001809057248 */ /* 0x000fe40003fe0100 */
[----:B------:R-:W-:Y:S02]  /*3b20*/  VIADDMNMX R3, R8, R17, 0x80, !PT ;  /* 0x0000008008037446 */ /* 0x000fe40007800111 */
[----:B------:R-:W-:Y:S01]  /*3b30*/  VIMNMX R8, PT, PT, RZ, R25, !PT ;  /* 0x00000019ff087248 */ /* 0x000fe20007fe0100 */
[----:B------:R-:W-:Y:S01]  /*3b40*/  IMAD R5, R4, R2, R5 ;  /* 0x0000000204057224 */ /* 0x000fe200078e0205 */
[----:B------:R-:W-:Y:S02]  /*3b50*/  VIADDMNMX R7, R3, 0xffffff80, R14, PT ;  /* 0xffffff8003077846 */ /* 0x000fe4000380010e */
[----:B------:R-:W-:Y:S02]  /*3b60*/  VIMNMX R3, PT, PT, R9, R8, PT ;  /* 0x0000000809037248 */ /* 0x000fe40003fe0100 */
[----:B------:R-:W-:-:S03]  /*3b70*/  IADD3 R4, P1, PT, R5, R18, RZ ;  /* 0x0000001205047210 */ /* 0x000fc60007f3e0ff */
[----:B------:R-:W-:Y:S01]  /*3b80*/  IMAD R3, R7, R2, R3 ;  /* 0x0000000207037224 */ /* 0x000fe200078e0203 */
[----:B------:R-:W-:-:S04]  /*3b90*/  LEA.HI.X.SX32 R5, R5, R19, 0x1, P1 ;  /* 0x0000001305057211 */ /* 0x000fc800008f0eff */
[----:B------:R-:W-:-:S04]  /*3ba0*/  IADD3 R24, P1, PT, R3, R18, RZ ;  /* 0x0000001203187210 */ /* 0x000fc80007f3e0ff */
[----:B------:R-:W-:Y:S02]  /*3bb0*/  LEA.HI.X.SX32 R25, R3, R19, 0x1, P1 ;  /* 0x0000001303197211 */ /* 0x000fe400008f0eff */
[----:B------:R0:W4:Y:S01]  /*3bc0*/  LDG.E.U8.CONSTANT R3, desc[UR4][R30.64] ;  /* 0x000000041e037981 */ /* 0x000122000c1e9100 */
[C---:B--2---:R-:W-:Y:S02]  /*3bd0*/  LOP3.LUT R8, R36.reuse, 0xff, RZ, 0xc0, !PT ;  /* 0x000000ff24087812 */ /* 0x044fe400078ec0ff */
[----:B------:R-:W-:Y:S01]  /*3be0*/  LEA.HI.SX32 R36, R36, R16, 0x18 ;  /* 0x0000001024247211 */ /* 0x000fe200078fc2ff */
[----:B------:R-:W2:Y:S01]  /*3bf0*/  LDG.E.U8.CONSTANT R25, desc[UR4][R24.64] ;  /* 0x0000000418197981 */ /* 0x000ea2000c1e9100 */
[----:B------:R-:W-:Y:S02]  /*3c00*/  VIADDMNMX R7, R8, R17, 0x80, !PT ;  /* 0x0000008008077446 */ /* 0x000fe40007800111 */
[----:B------:R-:W-:Y:S02]  /*3c10*/  VIMNMX R36, PT, PT, RZ, R36, !PT ;  /* 0x00000024ff247248 */ /* 0x000fe40007fe0100 */
[----:B------:R-:W-:-:S02]  /*3c20*/  VIADDMNMX R8, R7, 0xffffff80, R14, PT ;  /* 0xffffff8007087846 */ /* 0x000fc4000380010e */
[----:B------:R-:W-:-:S05]  /*3c30*/  VIMNMX R7, PT, PT, R9, R36, PT ;  /* 0x0000002409077248 */ /* 0x000fca0003fe0100 */
[----:B------:R-:W-:Y:S01]  /*3c40*/  IMAD R7, R8, R2, R7 ;  /* 0x0000000208077224 */ /* 0x000fe200078e0207 */
[C---:B------:R-:W-:Y:S02]  /*3c50*/  LOP3.LUT R8, R37.reuse, 0xff, RZ, 0xc0, !PT ;  /* 0x000000ff25087812 */ /* 0x040fe400078ec0ff */
[----:B------:R-:W-:Y:S02]  /*3c60*/  LEA.HI.SX32 R37, R37, R16, 0x18 ;  /* 0x0000001025257211 */ /* 0x000fe400078fc2ff */
[----:B------:R-:W-:Y:S02]  /*3c70*/  VIADDMNMX R15, R8, R17, 0x80, !PT ;  /* 0x00000080080f7446 */ /* 0x000fe40007800111 */
[----:B------:R-:W-:Y:S02]  /*3c80*/  VIMNMX R8, PT, PT, RZ, R37, !PT ;  /* 0x00000025ff087248 */ /* 0x000fe40007fe0100 */
[----:B---3--:R-:W-:Y:S02]  /*3c90*/  ISETP.GE.U32.AND P3, PT, R10, R21, PT ;  /* 0x000000150a00720c */ /* 0x008fe40003f66070 */
[----:B------:R-:W-:-:S02]  /*3ca0*/  VIADDMNMX R10, R15, 0xffffff80, R14, PT ;  /* 0xffffff800f0a7846 */ /* 0x000fc4000380010e */
[----:B------:R-:W-:Y:S02]  /*3cb0*/  VIMNMX R15, PT, PT, R9, R8, PT ;  /* 0x00000008090f7248 */ /* 0x000fe40003fe0100 */
[----:B------:R-:W-:-:S03]  /*3cc0*/  IADD3 R20, P1, PT, R7, R18, RZ ;  /* 0x0000001207147210 */ /* 0x000fc60007f3e0ff */
[----:B------:R-:W-:Y:S01]  /*3cd0*/  IMAD R10, R10, R2, R15 ;  /* 0x000000020a0a7224 */ /* 0x000fe200078e020f */
[-C--:B------:R-:W-:Y:S02]  /*3ce0*/  LEA.HI.X.SX32 R21, R7, R19.reuse, 0x1, P1 ;  /* 0x0000001307157211 */ /* 0x080fe400008f0eff */
[----:B------:R-:W3:Y:S02]  /*3cf0*/  LDG.E.U8.CONSTANT R7, desc[UR4][R26.64] ;  /* 0x000000041a077981 */ /* 0x000ee4000c1e9100 */
[C---:B0-----:R-:W-:Y:S02]  /*3d00*/  IADD3 R30, P1, PT, R10.reuse, R18, RZ ;  /* 0x000000120a1e7210 */ /* 0x041fe40007f3e0ff */
[----:B------:R-:W5:Y:S02]  /*3d10*/  LDG.E.U8.CONSTANT R20, desc[UR4][R20.64] ;  /* 0x0000000414147981 */ /* 0x000f64000c1e9100 */
[----:B------:R-:W-:Y:S02]  /*3d20*/  LEA.HI.X.SX32 R31, R10, R19, 0x1, P1 ;  /* 0x000000130a1f7211 */ /* 0x000fe400008f0eff */
[----:B------:R0:W3:Y:S04]  /*3d30*/  LDG.E.U8.CONSTANT R10, desc[UR4][R32.64] ;  /* 0x00000004200a7981 */ /* 0x0000e8000c1e9100 */
[----:B------:R-:W5:Y:S01]  /*3d40*/  LDG.E.U8.CONSTANT R31, desc[UR4][R30.64] ;  /* 0x000000041e1f7981 */ /* 0x000f62000c1e9100 */
[----:B----4-:R-:W-:-:S02]  /*3d50*/  ISETP.GE.U32.AND P1, PT, R3, R34, PT ;  /* 0x000000220300720c */ /* 0x010fc40003f26070 */
[----:B------:R-:W1:Y:S02]  /*3d60*/  LDC.64 R34, c[0x3][0x150] ;  /* 0x00c05400ff227b82 */ /* 0x000e640000000a00 */
[----:B------:R-:W-:Y:S02]  /*3d70*/  P2R R3, PR, RZ, 0x2 ;  /* 0x00000002ff037803 */ /* 0x000fe40000000000 */
[C---:B-1----:R-:W-:Y:S02]  /*3d80*/  LOP3.LUT R8, R34.reuse, 0xff, RZ, 0xc0, !PT ;  /* 0x000000ff22087812 */ /* 0x042fe400078ec0ff */
[----:B------:R-:W-:Y:S02]  /*3d90*/  LEA.HI.SX32 R34, R34, R16, 0x18 ;  /* 0x0000001022227211 */ /* 0x000fe400078fc2ff */
[----:B------:R-:W-:Y:S02]  /*3da0*/  VIADDMNMX R15, R8, R17, 0x80, !PT ;  /* 0x00000080080f7446 */ /* 0x000fe40007800111 */
[----:B------:R-:W-:-:S02]  /*3db0*/  VIMNMX R34, PT, PT, RZ, R34, !PT ;  /* 0x00000022ff227248 */ /* 0x000fc40007fe0100 */
[----:B------:R-:W-:Y:S02]  /*3dc0*/  VIADDMNMX R8, R15, 0xffffff80, R14, PT ;  /* 0xffffff800f087846 */ /* 0x000fe4000380010e */
[----:B------:R-:W-:Y:S02]  /*3dd0*/  VIMNMX R15, PT, PT, R9, R34, PT ;  /* 0x00000022090f7248 */ /* 0x000fe40003fe0100 */
[C---:B0-----:R-:W-:Y:S01]  /*3de0*/  LOP3.LUT R32, R35.reuse, 0xff, RZ, 0xc0, !PT ;  /* 0x000000ff23207812 */ /* 0x041fe200078ec0ff */
[----:B------:R0:W2:Y:S01]  /*3df0*/  LDG.E.U8.CONSTANT R34, desc[UR4][R4.64] ;  /* 0x0000000404227981 */ /* 0x0000a2000c1e9100 */
[----:B------:R-:W-:Y:S01]  /*3e00*/  LEA.HI.SX32 R35, R35, R16, 0x18 ;  /* 0x0000001023237211 */ /* 0x000fe200078fc2ff */
[----:B------:R-:W-:Y:S01]  /*3e10*/  IMAD R8, R8, R2, R15 ;  /* 0x0000000208087224 */ /* 0x000fe200078e020f */
[----:B------:R-:W-:Y:S02]  /*3e20*/  VIADDMNMX R15, R32, R17, 0x80, !PT ;  /* 0x00000080200f7446 */ /* 0x000fe40007800111 */
[----:B------:R-:W-:-:S02]  /*3e30*/  VIMNMX R32, PT, PT, RZ, R35, !PT ;  /* 0x00000023ff207248 */ /* 0x000fc40007fe0100 */
[----:B------:R-:W-:Y:S02]  /*3e40*/  VIADDMNMX R29, R15, 0xffffff80, R14, PT ;  /* 0xffffff800f1d7846 */ /* 0x000fe4000380010e */
[----:B------:R-:W-:Y:S01]  /*3e50*/  VIMNMX R15, PT, PT, R9, R32, PT ;  /* 0x00000020090f7248 */ /* 0x000fe20003fe0100 */
[----:B0-----:R-:W0:Y:S01]  /*3e60*/  LDC.64 R4, c[0x3][0x160] ;  /* 0x00c05800ff047b82 */ /* 0x001e220000000a00 */
[----:B------:R-:W-:-:S03]  /*3e70*/  IADD3 R26, P1, PT, R8, R18, RZ ;  /* 0x00000012081a7210 */ /* 0x000fc60007f3e0ff */
[----:B------:R-:W-:Y:S01]  /*3e80*/  IMAD R15, R29, R2, R15 ;  /* 0x000000021d0f7224 */ /* 0x000fe200078e020f */
[----:B------:R-:W-:Y:S01]  /*3e90*/  LEA.HI.X.SX32 R27, R8, R19, 0x1, P1 ;  /* 0x00000013081b7211 */ /* 0x000fe200008f0eff */
[----:B------:R-:W4:Y:S04]  /*3ea0*/  LDG.E.U8.CONSTANT R29, desc[UR4][R12.64] ;  /* 0x000000040c1d7981 */ /* 0x000f28000c1e9100 */
[----:B------:R1:W4:Y:S01]  /*3eb0*/  LDG.E.U8.CONSTANT R8, desc[UR4][R22.64] ;  /* 0x0000000416087981 */ /* 0x000322000c1e9100 */
[----:B------:R-:W-:-:S04]  /*3ec0*/  IADD3 R32, P1, PT, R15, R18, RZ ;  /* 0x000000120f207210 */ /* 0x000fc80007f3e0ff */
[----:B------:R-:W-:Y:S02]  /*3ed0*/  LEA.HI.X.SX32 R33, R15, R19, 0x1, P1 ;  /* 0x000000130f217211 */ /* 0x000fe400008f0eff */
[----:B---3--:R-:W-:-:S03]  /*3ee0*/  ISETP.GE.U32.AND P1, PT, R7, R10, PT ;  /* 0x0000000a0700720c */ /* 0x008fc60003f26070 */
[----:B------:R-:W3:Y:S01]  /*3ef0*/  LDG.E.U8.CONSTANT R32, desc[UR4][R32.64] ;  /* 0x0000000420207981 */ /* 0x000ee2000c1e9100 */
[----:B------:R-:W-:Y:S02]  /*3f00*/  P2R R15, PR, RZ, 0x2 ;  /* 0x00000002ff0f7803 */ /* 0x000fe40000000000 */
[----:B------:R-:W-:Y:S02]  /*3f10*/  ISETP.NE.AND P1, PT, R6, RZ, PT ;  /* 0x000000ff0600720c */ /* 0x000fe40003f25270 */
[----:B------:R-:W5:Y:S02]  /*3f20*/  LDC.64 R6, c[0x3][0x158] ;  /* 0x00c05600ff067b82 */ /* 0x000f640000000a00 */
[C---:B-----5:R-:W-:Y:S02]  /*3f30*/  LOP3.LUT R10, R6.reuse, 0xff, RZ, 0xc0, !PT ;  /* 0x000000ff060a7812 */ /* 0x060fe400078ec0ff */
[----:B------:R-:W-:Y:S02]  /*3f40*/  LEA.HI.SX32 R6, R6, R16, 0x18 ;  /* 0x0000001006067211 */ /* 0x000fe400078fc2ff */
[----:B-1----:R-:W-:-:S02]  /*3f50*/  VIADDMNMX R23, R10, R17, 0x80, !PT ;  /* 0x000000800a177446 */ /* 0x002fc40007800111 */
[----:B------:R-:W-:Y:S02]  /*3f60*/  VIMNMX R6, PT, PT, RZ, R6, !PT ;  /* 0x00000006ff067248 */ /* 0x000fe40007fe0100 */
[----:B------:R-:W-:Y:S02]  /*3f70*/  VIADDMNMX R10, R23, 0xffffff80, R14, PT ;  /* 0xffffff80170a7846 */ /* 0x000fe4000380010e */
[----:B------:R-:W-:Y:S02]  /*3f80*/  VIMNMX R23, PT, PT, R9, R6, PT ;  /* 0x0000000609177248 */ /* 0x000fe40003fe0100 */
[C---:B------:R-:W-:Y:S02]  /*3f90*/  LOP3.LUT R6, R7.reuse, 0xff, RZ, 0xc0, !PT ;  /* 0x000000ff07067812 */ /* 0x040fe400078ec0ff */
[----:B------:R-:W-:Y:S02]  /*3fa0*/  LEA.HI.SX32 R7, R7, R16, 0x18 ;  /* 0x0000001007077211 */ /* 0x000fe400078fc2ff */
[----:B------:R-:W-:-:S02]  /*3fb0*/  VIADDMNMX R13, R6, R17, 0x80, !PT ;  /* 0x00000080060d7446 */ /* 0x000fc40007800111 */
[----:B------:R-:W-:Y:S01]  /*3fc0*/  VIMNMX R6, PT, PT, RZ, R7, !PT ;  /* 0x00000007ff067248 */ /* 0x000fe20007fe0100 */
[----:B------:R-:W-:Y:S01]  /*3fd0*/  IMAD R10, R10, R2, R23 ;  /* 0x000000020a0a7224 */ /* 0x000fe200078e0217 */
[----:B------:R-:W-:Y:S02]  /*3fe0*/  VIADDMNMX R13, R13, 0xffffff80, R14, PT ;  /* 0xffffff800d0d7846 */ /* 0x000fe4000380010e */
[----:B------:R-:W-:Y:S02]  /*3ff0*/  VIMNMX R7, PT, PT, R9, R6, PT ;  /* 0x0000000609077248 */ /* 0x000fe40003fe0100 */
[----:B------:R-:W-:-:S03]  /*4000*/  IADD3 R22, P6, PT, R10, R18, RZ ;  /* 0x000000120a167210 */ /* 0x000fc60007fde0ff */
[----:B------:R-:W-:Y:S01]  /*4010*/  IMAD R7, R13, R2, R7 ;  /* 0x000000020d077224 */ /* 0x000fe200078e0207 */
[-C--:B------:R-:W-:Y:S02]  /*4020*/  LEA.HI.X.SX32 R23, R10, R19.reuse, 0x1, P6 ;  /* 0x000000130a177211 */ /* 0x080fe400030f0eff */
[C---:B0-----:R-:W-:Y:S02]  /*4030*/  LOP3.LUT R6, R4.reuse, 0xff, RZ, 0xc0, !PT ;  /* 0x000000ff04067812 */ /* 0x041fe400078ec0ff */
[C---:B------:R-:W-:Y:S02]  /*4040*/  IADD3 R12, P6, PT, R7.reuse, R18, RZ ;  /* 0x00000012070c7210 */ /* 0x040fe40007fde0ff */
[----:B------:R-:W-:Y:S02]  /*4050*/  LEA.HI.SX32 R4, R4, R16, 0x18 ;  /* 0x0000001004047211 */ /* 0x000fe400078fc2ff */
[----:B------:R-:W-:Y:S02]  /*4060*/  LEA.HI.X.SX32 R13, R7, R19, 0x1, P6 ;  /* 0x00000013070d7211 */ /* 0x000fe400030f0eff */
[----:B------:R-:W-:-:S02]  /*4070*/  VIADDMNMX R7, R6, R17, 0x80, !PT ;  /* 0x0000008006077446 */ /* 0x000fc40007800111 */
[----:B------:R-:W-:Y:S01]  /*4080*/  VIMNMX R4, PT, PT, RZ, R4, !PT ;  /* 0x00000004ff047248 */ /* 0x000fe20007fe0100 */
[----:B------:R0:W5:Y:S01]  /*4090*/  LDG.E.U8.CONSTANT R33, desc[UR4][R12.64] ;  /* 0x000000040c217981 */ /* 0x000162000c1e9100 */
[----:B------:R-:W-:Y:S02]  /*40a0*/  VIADDMNMX R6, R7, 0xffffff80, R14, PT ;  /* 0xffffff8007067846 */ /* 0x000fe4000380010e */
[----:B------:R-:W-:Y:S02]  /*40b0*/  VIMNMX R7, PT, PT, R9, R4, PT ;  /* 0x0000000409077248 */ /* 0x000fe40003fe0100 */
[C---:B------:R-:W-:Y:S02]  /*40c0*/  LOP3.LUT R4, R5.reuse, 0xff, RZ, 0xc0, !PT ;  /* 0x000000ff05047812 */ /* 0x040fe400078ec0ff */
[----:B------:R-:W-:Y:S01]  /*40d0*/  LEA.HI.SX32 R5, R5, R16, 0x18 ;  /* 0x0000001005057211 */ /* 0x000fe200078fc2ff */
[----:B------:R-:W-:Y:S01]  /*40e0*/  IMAD R7, R6, R2, R7 ;  /* 0x0000000206077224 */ /* 0x000fe200078e0207 */
[----:B0-----:R-:W0:Y:S01]  /*40f0*/  LDC.64 R12, c[0x3][0x178] ;  /* 0x00c05e00ff0c7b82 */ /* 0x001e220000000a00 */
[----:B----4-:R-:W-:-:S02]  /*4100*/  ISETP.GE.U32.AND P6, PT, R8, R29, PT ;  /* 0x0000001d0800720c */ /* 0x010fc40003fc6070 */
[----:B------:R-:W-:Y:S02]  /*4110*/  VIADDMNMX R29, R4, R17, 0x80, !PT ;  /* 0x00000080041d7446 */ /* 0x000fe40007800111 */
[----:B------:R-:W-:Y:S02]  /*4120*/  VIMNMX R4, PT, PT, RZ, R5, !PT ;  /* 0x00000005ff047248 */ /* 0x000fe40007fe0100 */
[----:B------:R-:W-:Y:S02]  /*4130*/  P2R R10, PR, RZ, 0x40 ;  /* 0x00000040ff0a7803 */ /* 0x000fe40000000000 */
[----:B------:R-:W-:Y:S02]  /*4140*/  IADD3 R6, P6, PT, R7, R18, RZ ;  /* 0x0000001207067210 */ /* 0x000fe40007fde0ff */
[----:B------:R-:W-:Y:S02]  /*4150*/  VIADDMNMX R29, R29, 0xffffff80, R14, PT ;  /* 0xffffff801d1d7846 */ /* 0x000fe4000380010e */
[----:B------:R-:W-:-:S02]  /*4160*/  VIMNMX R5, PT, PT, R9, R4, PT ;  /* 0x0000000409057248 */ /* 0x000fc40003fe0100 */
[----:B------:R-:W-:Y:S02]  /*4170*/  LEA.HI.X.SX32 R7, R7, R19, 0x1, P6 ;  /* 0x0000001307077211 */ /* 0x000fe400030f0eff */
[----:B--2---:R-:W-:Y:S01]  /*4180*/  ISETP.GE.U32.AND P6, PT, R34, R25, PT ;  /* 0x000000192200720c */ /* 0x004fe20003fc6070 */
[----:B------:R-:W-:-:S03]  /*4190*/  IMAD R5, R29, R2, R5 ;  /* 0x000000021d057224 */ /* 0x000fc600078e0205 */
[----:B------:R-:W-:Y:S02]  /*41a0*/  P2R R8, PR, RZ, 0x40 ;  /* 0x00000040ff087803 */ /* 0x000fe40000000000 */
[C---:B------:R-:W-:Y:S02]  /*41b0*/  IADD3 R24, P6, PT, R5.reuse, R18, RZ ;  /* 0x0000001205187210 */ /* 0x040fe40007fde0ff */
[----:B------:R-:W-:Y:S02]  /*41c0*/  SEL R29, RZ, 0x2, P4 ;  /* 0x00000002ff1d7807 */ /* 0x000fe40002000000 */
[----:B------:R-:W-:Y:S02]  /*41d0*/  LEA.HI.X.SX32 R25, R5, R19, 0x1, P6 ;  /* 0x0000001305197211 */ /* 0x000fe400030f0eff */
[----:B------:R-:W-:Y:S02]  /*41e0*/  ISETP.NE.AND P6, PT, R28, RZ, PT ;  /* 0x000000ff1c00720c */ /* 0x000fe40003fc5270 */
[----:B------:R-:W-:-:S02]  /*41f0*/  SEL R28, RZ, 0x1, P0 ;  /* 0x00000001ff1c7807 */ /* 0x000fc40000000000 */
[----:B------:R-:W-:-:S04]  /*4200*/  SEL R34, RZ, 0x4, P5 ;  /* 0x00000004ff227807 */ /* 0x000fc80002800000 */
[----:B------:R-:W-:Y:S02]  /*4210*/  IADD3 R28, PT, PT, R34, R29, R28 ;  /* 0x0000001d221c7210 */ /* 0x000fe40007ffe01c */
[----:B------:R-:W3:Y:S01]  /*4220*/  LDG.E.U8.CONSTANT R29, desc[UR4][R26.64] ;  /* 0x000000041a1d7981 */ /* 0x000ee2000c1e9100 */
[----:B------:R-:W-:Y:S02]  /*4230*/  SEL R4, RZ, 0x20000000, P6 ;  /* 0x20000000ff047807 */ /* 0x000fe40003000000 */
[----:B------:R-:W-:-:S04]  /*4240*/  SEL R5, RZ, 0x40000000, P1 ;  /* 0x40000000ff057807 */ /* 0x000fc80000800000 */
[----:B------:R-:W-:Y:S02]  /*4250*/  IADD3 R11, PT, PT, R5, R4, R11 ;  /* 0x00000004050b7210 */ /* 0x000fe40007ffe00b */
[----:B------:R-:W1:Y:S02]  /*4260*/  LDC.64 R4, c[0x3][0x168] ;  /* 0x00c05a00ff047b82 */ /* 0x000e640000000a00 */
[----:B-1----:R-:W-:-:S04]  /*4270*/  LOP3.LUT R34, R4, 0xff, RZ, 0xc0, !PT ;  /* 0x000000ff04227812 */ /* 0x002fc800078ec0ff */
[----:B------:R-:W-:Y:S02]  /*4280*/  VIADDMNMX R21, R34, R17, 0x80, !PT ;  /* 0x0000008022157446 */ /* 0x000fe40007800111 */
[----:B------:R-:W5:Y:S01]  /*4290*/  LDG.E.U8.CONSTANT R34, desc[UR4][R22.64] ;  /* 0x0000000416227981 */ /* 0x000f62000c1e9100 */
[----:B------:R-:W-:-:S03]  /*42a0*/  ISETP.NE.AND P1, PT, R3, RZ, PT ;  /* 0x000000ff0300720c */ /* 0x000fc60003f25270 */
[----:B------:R-:W2:Y:S01]  /*42b0*/  LDG.E.U8.CONSTANT R3, desc[UR4][R6.64] ;  /* 0x0000000406037981 */ /* 0x000ea2000c1e9100 */
[----:B------:R-:W-:Y:S02]  /*42c0*/  LEA.HI.SX32 R4, R4, R16, 0x18 ;  /* 0x0000001004047211 */ /* 0x000fe400078fc2ff */
[----:B------:R-:W-:Y:S02]  /*42d0*/  ISETP.GE.U32.AND P0, PT, R20, R31, PT ;  /* 0x0000001f1400720c */ /* 0x000fe40003f06070 */
[----:B------:R-:W-:Y:S02]  /*42e0*/  VIMNMX R4, PT, PT, RZ, R4, !PT ;  /* 0x00000004ff047248 */ /* 0x000fe40007fe0100 */
[----:B------:R-:W-:Y:S02]  /*42f0*/  VIADDMNMX R20, R21, 0xffffff80, R14, PT ;  /* 0xffffff8015147846 */ /* 0x000fe4000380010e */
[----:B------:R-:W-:Y:S02]  /*4300*/  VIMNMX R21, PT, PT, R9, R4, PT ;  /* 0x0000000409157248 */ /* 0x000fe40003fe0100 */
[----:B------:R-:W-:-:S02]  /*4310*/  LOP3.LUT R4, R5, 0xff, RZ, 0xc0, !PT ;  /* 0x000000ff05047812 */ /* 0x000fc400078ec0ff */
[----:B------:R-:W-:Y:S01]  /*4320*/  LEA.HI.SX32 R5, R5, R16, 0x18 ;  /* 0x0000001005057211 */ /* 0x000fe200078fc2ff */
[----:B------:R-:W-:Y:S01]  /*4330*/  IMAD R20, R20, R2, R21 ;  /* 0x0000000214147224 */ /* 0x000fe200078e0215 */
[----:B------:R-:W-:Y:S02]  /*4340*/  VIADDMNMX R21, R4, R17, 0x80, !PT ;  /* 0x0000008004157446 */ /* 0x000fe40007800111 */
[----:B------:R-:W-:Y:S02]  /*4350*/  VIMNMX R4, PT, PT, RZ, R5, !PT ;  /* 0x00000005ff047248 */ /* 0x000fe40007fe0100 */
[----:B------:R-:W-:Y:S02]  /*4360*/  VIADDMNMX R21, R21, 0xffffff80, R14, PT ;  /* 0xffffff8015157846 */ /* 0x000fe4000380010e */
[----:B------:R-:W-:Y:S02]  /*4370*/  VIMNMX R5, PT, PT, R9, R4, PT ;  /* 0x0000000409057248 */ /* 0x000fe40003fe0100 */
[----:B------:R-:W-:-:S03]  /*4380*/  IADD3 R30, P4, PT, R20, R18, RZ ;  /* 0x00000012141e7210 */ /* 0x000fc60007f9e0ff */
[----:B------:R-:W-:Y:S01]  /*4390*/  IMAD R5, R21, R2, R5 ;  /* 0x0000000215057224 */ /* 0x000fe200078e0205 */
[----:B------:R-:W-:Y:S02]  /*43a0*/  LEA.HI.X.SX32 R31, R20, R19, 0x1, P4 ;  /* 0x00000013141f7211 */ /* 0x000fe400020f0eff */
[----:B------:R-:W1:Y:S01]  /*43b0*/  LDC.64 R20, c[0x3][0x170] ;  /* 0x00c05c00ff147b82 */ /* 0x000e620000000a00 */
[----:B---3--:R-:W-:Y:S02]  /*43c0*/  ISETP.GE.U32.AND P5, PT, R29, R32, PT ;  /* 0x000000201d00720c */ /* 0x008fe40003fa6070 */
[----:B------:R3:W2:Y:S01]  /*43d0*/  LDG.E.U8.CONSTANT R32, desc[UR4][R24.64] ;  /* 0x0000000418207981 */ /* 0x0006a2000c1e9100 */
[C---:B-1----:R-:W-:Y:S02]  /*43e0*/  LOP3.LUT R36, R20.reuse, 0xff, RZ, 0xc0, !PT ;  /* 0x000000ff14247812 */ /* 0x042fe400078ec0ff */
[----:B------:R-:W-:Y:S02]  /*43f0*/  LEA.HI.SX32 R20, R20, R16, 0x18 ;  /* 0x0000001014147211 */ /* 0x000fe400078fc2ff */
[----:B------:R-:W-:-:S02]  /*4400*/  VIADDMNMX R35, R36, R17, 0x80, !PT ;  /* 0x0000008024237446 */ /* 0x000fc40007800111 */
[----:B------:R-:W-:Y:S02]  /*4410*/  VIMNMX R20, PT, PT, RZ, R20, !PT ;  /* 0x00000014ff147248 */ /* 0x000fe40007fe0100 */
[----:B------:R-:W-:Y:S01]  /*4420*/  VIADDMNMX R36, R35, 0xffffff80, R14, PT ;  /* 0xffffff8023247846 */ /* 0x000fe2000380010e */
[----:B---3--:R-:W1:Y:S01]  /*4430*/  LDC.64 R24, c[0x3][0x180] ;  /* 0x00c06000ff187b82 */ /* 0x008e620000000a00 */
[----:B------:R-:W-:Y:S02]  /*4440*/  VIMNMX R35, PT, PT, R9, R20, PT ;  /* 0x0000001409237248 */ /* 0x000fe40003fe0100 */
[C---:B------:R-:W-:Y:S02]  /*4450*/  LOP3.LUT R20, R21.reuse, 0xff, RZ, 0xc0, !PT ;  /* 0x000000ff15147812 */ /* 0x040fe400078ec0ff */
[----:B------:R-:W-:Y:S02]  /*4460*/  LEA.HI.SX32 R21, R21, R16, 0x18 ;  /* 0x0000001015157211 */ /* 0x000fe400078fc2ff */
[----:B------:R-:W-:-:S02]  /*4470*/  VIADDMNMX R23, R20, R17, 0x80, !PT ;  /* 0x0000008014177446 */ /* 0x000fc40007800111 */
[----:B------:R-:W-:Y:S01]  /*4480*/  VIMNMX R20, PT, PT, RZ, R21, !PT ;  /* 0x00000015ff147248 */ /* 0x000fe20007fe0100 */
[----:B------:R-:W-:Y:S01]  /*4490*/  IMAD R35, R36, R2, R35 ;  /* 0x0000000224237224 */ /* 0x000fe200078e0223 */
[----:B------:R-:W-:Y:S02]  /*44a0*/  IADD3 R4, P4, PT, R5, R18, RZ ;  /* 0x0000001205047210 */ /* 0x000fe40007f9e0ff */
[----:B------:R-:W-:Y:S02]  /*44b0*/  VIADDMNMX R23, R23, 0xffffff80, R14, PT ;  /* 0xffffff8017177846 */ /* 0x000fe4000380010e */
[----:B------:R-:W-:Y:S02]  /*44c0*/  VIMNMX R21, PT, PT, R9, R20, PT ;  /* 0x0000001409157248 */ /* 0x000fe40003fe0100 */
[----:B------:R-:W-:Y:S02]  /*44d0*/  LEA.HI.X.SX32 R5, R5, R19, 0x1, P4 ;  /* 0x0000001305057211 */ /* 0x000fe400020f0eff */
[----:B------:R-:W-:Y:S01]  /*44e0*/  IADD3 R26, P4, PT, R35, R18, RZ ;  /* 0x00000012231a7210 */ /* 0x000fe20007f9e0ff */
[----:B------:R-:W-:Y:S01]  /*44f0*/  IMAD R21, R23, R2, R21 ;  /* 0x0000000217157224 */ /* 0x000fe200078e0215 */
[----:B0-----:R-:W-:-:S02]  /*4500*/  LOP3.LUT R20, R12, 0xff, RZ, 0xc0, !PT ;  /* 0x000000ff0c147812 */ /* 0x001fc400078ec0ff */
[-C--:B------:R-:W-:Y:S02]  /*4510*/  LEA.HI.X.SX32 R27, R35, R19.reuse, 0x1, P4 ;  /* 0x00000013231b7211 */ /* 0x080fe400020f0eff */
[C---:B------:R-:W-:Y:S02]  /*4520*/  IADD3 R22, P4, PT, R21.reuse, R18, RZ ;  /* 0x0000001215167210 */ /* 0x040fe40007f9e0ff */
[----:B------:R-:W-:Y:S02]  /*4530*/  LEA.HI.SX32 R12, R12, R16, 0x18 ;  /* 0x000000100c0c7211 */ /* 0x000fe400078fc2ff */
[----:B------:R-:W-:Y:S02]  /*4540*/  LEA.HI.X.SX32 R23, R21, R19, 0x1, P4 ;  /* 0x0000001315177211 */ /* 0x000fe400020f0eff */
[----:B------:R-:W-:Y:S02]  /*4550*/  VIADDMNMX R21, R20, R17, 0x80, !PT ;  /* 0x0000008014157446 */ /* 0x000fe40007800111 */
[----:B------:R-:W-:-:S02]  /*4560*/  VIMNMX R12, PT, PT, RZ, R12, !PT ;  /* 0x0000000cff0c7248 */ /* 0x000fc40007fe0100 */
[----:B------:R-:W-:Y:S01]  /*4570*/  VIADDMNMX R20, R21, 0xffffff80, R14, PT ;  /* 0xffffff8015147846 */ /* 0x000fe2000380010e */
[----:B------:R-:W3:Y:S01]  /*4580*/  LDG.E.U8.CONSTANT R23, desc[UR4][R22.64] ;  /* 0x0000000416177981 */ /* 0x000ee2000c1e9100 */
[----:B------:R-:W-:Y:S02]  /*4590*/  VIMNMX R21, PT, PT, R9, R12, PT ;  /* 0x0000000c09157248 */ /* 0x000fe40003fe0100 */
[C---:B------:R-:W-:Y:S02]  /*45a0*/  LOP3.LUT R12, R13.reuse, 0xff, RZ, 0xc0, !PT ;  /* 0x000000ff0d0c7812 */ /* 0x040fe400078ec0ff */
[C---:B-1----:R-:W-:Y:S02]  /*45b0*/  LOP3.LUT R6, R24.reuse, 0xff, RZ, 0xc0, !PT ;  /* 0x000000ff18067812 */ /* 0x042fe400078ec0ff */
[-C--:B------:R-:W-:Y:S02]  /*45c0*/  LEA.HI.SX32 R13, R13, R16.reuse, 0x18 ;  /* 0x000000100d0d7211 */ /* 0x080fe400078fc2ff */
[----:B------:R-:W-:-:S02]  /*45d0*/  LEA.HI.SX32 R24, R24, R16, 0x18 ;  /* 0x0000001018187211 */ /* 0x000fc400078fc2ff */
[-C--:B------:R-:W-:Y:S02]  /*45e0*/  VIADDMNMX R35, R12, R17.reuse, 0x80, !PT ;  /* 0x000000800c237446 */ /* 0x080fe40007800111 */
[----:B------:R-:W-:Y:S02]  /*45f0*/  VIADDMNMX R7, R6, R17, 0x80, !PT ;  /* 0x0000008006077446 */ /* 0x000fe40007800111 */
[----:B------:R-:W-:Y:S02]  /*4600*/  VIMNMX R12, PT, PT, RZ, R13, !PT ;  /* 0x0000000dff0c7248 */ /* 0x000fe40007fe0100 */
[----:B------:R-:W-:Y:S02]  /*4610*/  VIMNMX R24, PT, PT, RZ, R24, !PT ;  /* 0x00000018ff187248 */ /* 0x000fe40007fe0100 */
[----:B-----5:R-:W-:Y:S02]  /*4620*/  ISETP.GE.U32.AND P4, PT, R34, R33, PT ;  /* 0x000000212200720c */ /* 0x020fe40003f86070 */
[----:B------:R-:W-:Y:S01]  /*4630*/  SEL R29, RZ, 0x8, P2 ;  /* 0x00000008ff1d7807 */ /* 0x000fe20001000000 */
[----:B------:R0:W4:Y:S01]  /*4640*/  LDG.E.U8.CONSTANT R34, desc[UR4][R4.64] ;  /* 0x0000000404227981 */ /* 0x000122000c1e9100 */
[----:B------:R-:W-:-:S02]  /*4650*/  SEL R33, RZ, 0x10, P3 ;  /* 0x00000010ff217807 */ /* 0x000fc40001800000 */
[--C-:B------:R-:W-:Y:S02]  /*4660*/  VIADDMNMX R6, R7, 0xffffff80, R14.reuse, PT ;  /* 0xffffff8007067846 */ /* 0x100fe4000380010e */
[----:B------:R-:W-:Y:S02]  /*4670*/  VIADDMNMX R35, R35, 0xffffff80, R14, PT ;  /* 0xffffff8023237846 */ /* 0x000fe4000380010e */
[C---:B------:R-:W-:Y:S02]  /*4680*/  VIMNMX R13, PT, PT, R9.reuse, R12, PT ;  /* 0x0000000c090d7248 */ /* 0x040fe40003fe0100 */
[----:B------:R-:W-:Y:S01]  /*4690*/  VIMNMX R7, PT, PT, R9, R24, PT ;  /* 0x0000001809077248 */ /* 0x000fe20003fe0100 */
[----:B------:R-:W-:Y:S01]  /*46a0*/  IMAD R21, R20, R2, R21 ;  /* 0x0000000214157224 */ /* 0x000fe200078e0215 */
[C---:B------:R-:W-:Y:S01]  /*46b0*/  LOP3.LUT R24, R25.reuse, 0xff, RZ, 0xc0, !PT ;  /* 0x000000ff19187812 */ /* 0x040fe200078ec0ff */
[----:B0-----:R-:W0:Y:S01]  /*46c0*/  LDC.64 R4, c[0x3][0x188] ;  /* 0x00c06200ff047b82 */ /* 0x001e220000000a00 */
[----:B------:R-:W-:-:S02]  /*46d0*/  LEA.HI.SX32 R25, R25, R16, 0x18 ;  /* 0x0000001019197211 */ /* 0x000fc400078fc2ff */
[----:B------:R-:W-:Y:S01]  /*46e0*/  IADD3 R28, PT, PT, R33, R29, R28 ;  /* 0x0000001d211c7210 */ /* 0x000fe20007ffe01c */
[-C--:B------:R-:W-:Y:S01]  /*46f0*/  IMAD R13, R35, R2.reuse, R13 ;  /* 0x00000002230d7224 */ /* 0x080fe200078e020d */
[----:B------:R1:W4:Y:S01]  /*4700*/  LDG.E.U8.CONSTANT R29, desc[UR4][R30.64] ;  /* 0x000000041e1d7981 */ /* 0x000322000c1e9100 */
[----:B------:R-:W-:-:S03]  /*4710*/  IMAD R7, R6, R2, R7 ;  /* 0x0000000206077224 */ /* 0x000fc600078e0207 */
[----:B------:R-:W-:Y:S02]  /*4720*/  IADD3 R12, P2, PT, R13, R18, RZ ;  /* 0x000000120d0c7210 */ /* 0x000fe40007f5e0ff */
[----:B-1----:R-:W-:Y:S02]  /*4730*/  VIADDMNMX R31, R24, R17, 0x80, !PT ;  /* 0x00000080181f7446 */ /* 0x002fe40007800111 */
[----:B------:R-:W-:Y:S02]  /*4740*/  VIMNMX R24, PT, PT, RZ, R25, !PT ;  /* 0x00000019ff187248 */ /* 0x000fe40007fe0100 */
[----:B------:R-:W-:Y:S02]  /*4750*/  VIADDMNMX R31, R31, 0xffffff80, R14, PT ;  /* 0xffffff801f1f7846 */ /* 0x000fe4000380010e */
[----:B------:R-:W-:Y:S02]  /*4760*/  VIMNMX R25, PT, PT, R9, R24, PT ;  /* 0x0000001809197248 */ /* 0x000fe40003fe0100 */
[----:B------:R-:W-:-:S02]  /*4770*/  LEA.HI.X.SX32 R13, R13, R19, 0x1, P2 ;  /* 0x000000130d0d7211 */ /* 0x000fc400010f0eff */
[----:B------:R-:W-:Y:S01]  /*4780*/  IADD3 R6, P2, PT, R7, R18, RZ ;  /* 0x0000001207067210 */ /* 0x000fe20007f5e0ff */
[----:B------:R-:W-:-:S03]  /*4790*/  IMAD R25, R31, R2, R25 ;  /* 0x000000021f197224 */ /* 0x000fc600078e0219 */
[----:B------:R-:W-:Y:S01]  /*47a0*/  LEA.HI.X.SX32 R7, R7, R19, 0x1, P2 ;  /* 0x0000001307077211 */ /* 0x000fe200010f0eff */
[----:B------:R-:W5:Y:S01]  /*47b0*/  LDG.E.U8.CONSTANT R13, desc[UR4][R12.64] ;  /* 0x000000040c0d7981 */ /* 0x000f62000c1e9100 */
[----:B------:R-:W-:-:S04]  /*47c0*/  IADD3 R24, P2, PT, R25, R18, RZ ;  /* 0x0000001219187210 */ /* 0x000fc80007f5e0ff */
[----:B------:R-:W-:Y:S02]  /*47d0*/  LEA.HI.X.SX32 R25, R25, R19, 0x1, P2 ;  /* 0x0000001319197211 */ /* 0x000fe400010f0eff */
[----:B------:R-:W-:Y:S02]  /*47e0*/  ISETP.NE.AND P6, PT, R8, RZ, PT ;  /* 0x000000ff0800720c */ /* 0x000fe40003fc5270 */
[----:B------:R-:W-:Y:S01]  /*47f0*/  P2R R8, PR, RZ, 0x10 ;  /* 0x00000010ff087803 */ /* 0x000fe20000000000 */
[----:B------:R-:W5:Y:S01]  /*4800*/  LDG.E.U8.CONSTANT R24, desc[UR4][R24.64] ;  /* 0x0000000418187981 */ /* 0x000f62000c1e9100 */
[----:B------:R-:W-:-:S04]  /*4810*/  IADD3 R20, P4, PT, R21, R18, RZ ;  /* 0x0000001215147210 */ /* 0x000fc80007f9e0ff */
[----:B------:R-:W-:-:S05]  /*4820*/  LEA.HI.X.SX32 R21, R21, R19, 0x1, P4 ;  /* 0x0000001315157211 */ /* 0x000fca00020f0eff */
[----:B------:R-:W5:Y:S01]  /*4830*/  LDG.E.U8.CONSTANT R20, desc[UR4][R20.64] ;  /* 0x0000000414147981 */ /* 0x000f62000c1e9100 */
[----:B--2---:R-:W-:-:S03]  /*4840*/  ISETP.GE.U32.AND P2, PT, R3, R32, PT ;  /* 0x000000200300720c */ /* 0x004fc60003f46070 */
[----:B------:R1:W3:Y:S01]  /*4850*/  LDG.E.U8.CONSTANT R32, desc[UR4][R26.64] ;  /* 0x000000041a207981 */ /* 0x0002e2000c1e9100 */
[C---:B0-----:R-:W-:Y:S02]  /*4860*/  LOP3.LUT R30, R4.reuse, 0xff, RZ, 0xc0, !PT ;  /* 0x000000ff041e7812 */ /* 0x041fe400078ec0ff */
[----:B------:R-:W-:Y:S02]  /*4870*/  LEA.HI.SX32 R4, R4, R16, 0x18 ;  /* 0x0000001004047211 */ /* 0x000fe400078fc2ff */
[----:B------:R-:W-:Y:S02]  /*4880*/  VIADDMNMX R3, R30, R17, 0x80, !PT ;  /* 0x000000801e037446 */ /* 0x000fe40007800111 */
[----:B------:R-:W-:Y:S02]  /*4890*/  VIMNMX R4, PT, PT, RZ, R4, !PT ;  /* 0x00000004ff047248 */ /* 0x000fe40007fe0100 */
[----:B------:R-:W-:Y:S01]  /*48a0*/  VIADDMNMX R30, R3, 0xffffff80, R14, PT ;  /* 0xffffff80031e7846 */ /* 0x000fe2000380010e */
[----:B-1----:R-:W0:Y:S01]  /*48b0*/  LDC.64 R26, c[0x3][0x190] ;  /* 0x00c06400ff1a7b82 */ /* 0x002e220000000a00 */
        /* <DEDUP_REMOVED lines=10> */
[----:B------:R-:W-:-:S05]  /*4960*/  VIMNMX R3, PT, PT, R9, R4, PT ;  /* 0x0000000409037248 */ /* 0x000fca0003fe0100 */
[----:B------:R-:W-:Y:S01]  /*4970*/  IMAD R3, R5, R2, R3 ;  /* 0x0000000205037224 */ /* 0x000fe200078e0203 */
[----:B0-----:R-:W-:-:S04]  /*4980*/  LOP3.LUT R22, R26, 0xff, RZ, 0xc0, !PT ;  /* 0x000000ff1a167812 */ /* 0x001fc800078ec0ff */
[C---:B------:R-:W-:Y:S02]  /*4990*/  IADD3 R4, P3, PT, R3.reuse, R18, RZ ;  /* 0x0000001203047210 */ /* 0x040fe40007f7e0ff */
[----:B------:R-:W-:Y:S02]  /*49a0*/  LEA.HI.SX32 R26, R26, R16, 0x18 ;  /* 0x000000101a1a7211 */ /* 0x000fe400078fc2ff */
[----:B------:R-:W-:Y:S02]  /*49b0*/  LEA.HI.X.SX32 R5, R3, R19, 0x1, P3 ;  /* 0x0000001303057211 */ /* 0x000fe400018f0eff */
[----:B------:R-:W-:-:S03]  /*49c0*/  VIMNMX R26, PT, PT, RZ, R26, !PT ;  /* 0x0000001aff1a7248 */ /* 0x000fc60007fe0100 */
[----:B------:R0:W2:Y:S02]  /*49d0*/  LDG.E.U8.CONSTANT R25, desc[UR4][R4.64] ;  /* 0x0000000404197981 */ /* 0x0000a4000c1e9100 */
[----:B0-----:R-:W0:Y:S01]  /*49e0*/  LDC.64 R4, c[0x3][0x1a8] ;  /* 0x00c06a00ff047b82 */ /* 0x001e220000000a00 */
[----:B----4-:R-:W-:Y:S02]  /*49f0*/  ISETP.GE.U32.AND P3, PT, R29, R34, PT ;  /* 0x000000221d00720c */ /* 0x010fe40003f66070 */
[----:B------:R-:W-:-:S04]  /*4a00*/  VIADDMNMX R29, R22, R17, 0x80, !PT ;  /* 0x00000080161d7446 */ /* 0x000fc80007800111 */
[----:B------:R-:W-:Y:S02]  /*4a10*/  VIADDMNMX R22, R29, 0xffffff80, R14, PT ;  /* 0xffffff801d167846 */ /* 0x000fe4000380010e */
[----:B------:R-:W-:-:S05]  /*4a20*/  VIMNMX R29, PT, PT, R9, R26, PT ;  /* 0x0000001a091d7248 */ /* 0x000fca0003fe0100 */
[----:B------:R-:W-:Y:S01]  /*4a30*/  IMAD R29, R22, R2, R29 ;  /* 0x00000002161d7224 */ /* 0x000fe200078e021d */
[----:B------:R-:W-:Y:S02]  /*4a40*/  P2R R3, PR, RZ, 0x8 ;  /* 0x00000008ff037803 */ /* 0x000fe40000000000 */
[----:B------:R-:W-:Y:S02]  /*4a50*/  LOP3.LUT R26, R27, 0xff, RZ, 0xc0, !PT ;  /* 0x000000ff1b1a7812 */ /* 0x000fe400078ec0ff */
[----:B------:R-:W-:Y:S02]  /*4a60*/  IADD3 R22, P3, PT, R29, R18, RZ ;  /* 0x000000121d167210 */ /* 0x000fe40007f7e0ff */
[----:B------:R-:W-:Y:S02]  /*4a70*/  LEA.HI.SX32 R27, R27, R16, 0x18 ;  /* 0x000000101b1b7211 */ /* 0x000fe400078fc2ff */
[----:B------:R-:W-:Y:S02]  /*4a80*/  SEL R34, RZ, 0x100, P6 ;  /* 0x00000100ff227807 */ /* 0x000fe40003000000 */
[----:B---3--:R-:W-:-:S02]  /*4a90*/  ISETP.GE.U32.AND P4, PT, R32, R23, PT ;  /* 0x000000172000720c */ /* 0x008fc40003f86070 */
[----:B------:R-:W-:Y:S01]  /*4aa0*/  LEA.HI.X.SX32 R23, R29, R19, 0x1, P3 ;  /* 0x000000131d177211 */ /* 0x000fe200018f0eff */
[----:B------:R-:W1:Y:S01]  /*4ab0*/  LDC.64 R32, c[0x3][0x198] ;  /* 0x00c06600ff207b82 */ /* 0x000e620000000a00 */
[----:B------:R-:W-:Y:S02]  /*4ac0*/  VIADDMNMX R29, R26, R17, 0x80, !PT ;  /* 0x000000801a1d7446 */ /* 0x000fe40007800111 */
[----:B------:R-:W-:Y:S02]  /*4ad0*/  VIMNMX R26, PT, PT, RZ, R27, !PT ;  /* 0x0000001bff1a7248 */ /* 0x000fe40007fe0100 */
[----:B------:R-:W-:Y:S02]  /*4ae0*/  VIADDMNMX R29, R29, 0xffffff80, R14, PT ;  /* 0xffffff801d1d7846 */ /* 0x000fe4000380010e */
[----:B------:R-:W-:-:S05]  /*4af0*/  VIMNMX R27, PT, PT, R9, R26, PT ;  /* 0x0000001a091b7248 */ /* 0x000fca0003fe0100 */
[----:B------:R-:W-:Y:S01]  /*4b00*/  IMAD R27, R29, R2, R27 ;  /* 0x000000021d1b7224 */ /* 0x000fe200078e021b */
[----:B------:R-:W-:Y:S02]  /*4b10*/  SEL R29, RZ, 0x20, P1 ;  /* 0x00000020ff1d7807 */ /* 0x000fe40000800000 */
[----:B------:R-:W-:Y:S02]  /*4b20*/  ISETP.NE.AND P1, PT, R15, RZ, PT ;  /* 0x000000ff0f00720c */ /* 0x000fe40003f25270 */
[----:B------:R-:W-:-:S04]  /*4b30*/  IADD3 R26, P3, PT, R27, R18, RZ ;  /* 0x000000121b1a7210 */ /* 0x000fc80007f7e0ff */
[----:B------:R-:W-:Y:S02]  /*4b40*/  LEA.HI.X.SX32 R27, R27, R19, 0x1, P3 ;  /* 0x000000131b1b7211 */ /* 0x000fe400018f0eff */
[----:B------:R-:W-:Y:S02]  /*4b50*/  ISETP.NE.AND P3, PT, R10, RZ, PT ;  /* 0x000000ff0a00720c */ /* 0x000fe40003f65270 */
[----:B------:R-:W-:Y:S02]  /*4b60*/  SEL R10, RZ, 0x40, P1 ;  /* 0x00000040ff0a7807 */ /* 0x000fe40000800000 */
[----:B------:R-:W-:Y:S02]  /*4b70*/  SEL R15, RZ, 0x80, P3 ;  /* 0x00000080ff0f7807 */ /* 0x000fe40001800000 */
[----:B------:R-:W-:Y:S02]  /*4b80*/  IADD3 R10, PT, PT, R10, R29, R28 ;  /* 0x0000001d0a0a7210 */ /* 0x000fe40007ffe01c */
[----:B-1----:R-:W-:-:S02]  /*4b90*/  LOP3.LUT R28, R32, 0xff, RZ, 0xc0, !PT ;  /* 0x000000ff201c7812 */ /* 0x002fc400078ec0ff */
[----:B------:R-:W-:Y:S02]  /*4ba0*/  LEA.HI.SX32 R32, R32, R16, 0x18 ;  /* 0x0000001020207211 */ /* 0x000fe400078fc2ff */
[----:B------:R-:W-:Y:S02]  /*4bb0*/  IADD3 R10, PT, PT, R34, R15, R10 ;  /* 0x0000000f220a7210 */ /* 0x000fe40007ffe00a */
[----:B------:R-:W-:Y:S01]  /*4bc0*/  VIADDMNMX R15, R28, R17, 0x80, !PT ;  /* 0x000000801c0f7446 */ /* 0x000fe20007800111 */
[----:B------:R-:W3:Y:S01]  /*4bd0*/  LDG.E.U8.CONSTANT R34, desc[UR4][R26.64] ;  /* 0x000000041a227981 */ /* 0x000ee2000c1e9100 */
[----:B------:R-:W-:Y:S02]  /*4be0*/  VIMNMX R32, PT, PT, RZ, R32, !PT ;  /* 0x00000020ff207248 */ /* 0x000fe40007fe0100 */
[----:B-----5:R-:W-:Y:S02]  /*4bf0*/  ISETP.GE.U32.AND P1, PT, R20, R13, PT ;  /* 0x0000000d1400720c */ /* 0x020fe40003f26070 */
[----:B------:R-:W-:-:S02]  /*4c00*/  VIADDMNMX R15, R15, 0xffffff80, R14, PT ;  /* 0xffffff800f0f7846 */ /* 0x000fc4000380010e */
        /* <DEDUP_REMOVED lines=9> */
[----:B------:R-:W-:Y:S01]  /*4ca0*/  VIADDMNMX R15, R13, 0xffffff80, R14, PT ;  /* 0xffffff800d0f7846 */ /* 0x000fe2000380010e */
[----:B------:R-:W1:Y:S01]  /*4cb0*/  LDC.64 R32, c[0x3][0x1a0] ;  /* 0x00c06800ff207b82 */ /* 0x000e620000000a00 */
[----:B------:R-:W-:-:S05]  /*4cc0*/  VIMNMX R13, PT, PT, R9, R12, PT ;  /* 0x0000000c090d7248 */ /* 0x000fca0003fe0100 */
[----:B------:R-:W-:Y:S02]  /*4cd0*/  IMAD R13, R15, R2, R13 ;  /* 0x000000020f0d7224 */ /* 0x000fe400078e020d */
[----:B------:R5:W3:Y:S01]  /*4ce0*/  LDG.E.U8.CONSTANT R15, desc[UR4][R6.64] ;  /* 0x00000004060f7981 */ /* 0x000ae2000c1e9100 */
[C---:B-1----:R-:W-:Y:S02]  /*4cf0*/  LOP3.LUT R20, R32.reuse, 0xff, RZ, 0xc0, !PT ;  /* 0x000000ff20147812 */ /* 0x042fe400078ec0ff */
[----:B------:R-:W-:Y:S02]  /*4d00*/  LEA.HI.SX32 R32, R32, R16, 0x18 ;  /* 0x0000001020207211 */ /* 0x000fe400078fc2ff */
[----:B------:R-:W-:Y:S02]  /*4d10*/  VIADDMNMX R21, R20, R17, 0x80, !PT ;  /* 0x0000008014157446 */ /* 0x000fe40007800111 */
[----:B------:R-:W-:Y:S02]  /*4d20*/  VIMNMX R32, PT, PT, RZ, R32, !PT ;  /* 0x00000020ff207248 */ /* 0x000fe40007fe0100 */
[----:B-----5:R-:W-:-:S02]  /*4d30*/  LOP3.LUT R6, R33, 0xff, RZ, 0xc0, !PT ;  /* 0x000000ff21067812 */ /* 0x020fc400078ec0ff */
[----:B------:R-:W-:Y:S02]  /*4d40*/  LEA.HI.SX32 R33, R33, R16, 0x18 ;  /* 0x0000001021217211 */ /* 0x000fe400078fc2ff */
[--C-:B------:R-:W-:Y:S02]  /*4d50*/  VIADDMNMX R20, R21, 0xffffff80, R14.reuse, PT ;  /* 0xffffff8015147846 */ /* 0x100fe4000380010e */
[----:B------:R-:W-:Y:S02]  /*4d60*/  VIMNMX R21, PT, PT, R9, R32, PT ;  /* 0x0000002009157248 */ /* 0x000fe40003fe0100 */
[----:B------:R-:W-:Y:S02]  /*4d70*/  VIADDMNMX R7, R6, R17, 0x80, !PT ;  /* 0x0000008006077446 */ /* 0x000fe40007800111 */
[----:B------:R-:W-:Y:S01]  /*4d80*/  VIMNMX R6, PT, PT, RZ, R33, !PT ;  /* 0x00000021ff067248 */ /* 0x000fe20007fe0100 */
[----:B------:R-:W-:Y:S01]  /*4d90*/  IMAD R21, R20, R2, R21 ;  /* 0x0000000214157224 */ /* 0x000fe200078e0215 */
[----:B------:R-:W-:-:S02]  /*4da0*/  VIADDMNMX R31, R7, 0xffffff80, R14, PT ;  /* 0xffffff80071f7846 */ /* 0x000fc4000380010e */
[----:B------:R-:W-:Y:S02]  /*4db0*/  IADD3 R12, P3, PT, R13, R18, RZ ;  /* 0x000000120d0c7210 */ /* 0x000fe40007f7e0ff */
[----:B------:R-:W-:Y:S02]  /*4dc0*/  VIMNMX R7, PT, PT, R9, R6, PT ;  /* 0x0000000609077248 */ /* 0x000fe40003fe0100 */
[----:B------:R-:W-:Y:S02]  /*4dd0*/  LEA.HI.X.SX32 R13, R13, R19, 0x1, P3 ;  /* 0x000000130d0d7211 */ /* 0x000fe400018f0eff */
[----:B------:R-:W-:Y:S01]  /*4de0*/  IADD3 R20, P3, PT, R21, R18, RZ ;  /* 0x0000001215147210 */ /* 0x000fe20007f7e0ff */
[----:B------:R-:W-:Y:S01]  /*4df0*/  IMAD R7, R31, R2, R7 ;  /* 0x000000021f077224 */ /* 0x000fe200078e0207 */
[----:B--2---:R-:W-:Y:S01]  /*4e00*/  ISETP.GE.U32.AND P6, PT, R30, R25, PT ;  /* 0x000000191e00720c */ /* 0x004fe20003fc6070 */
[----:B------:R1:W4:Y:S01]  /*4e10*/  LDG.E.U8.CONSTANT R35, desc[UR4][R12.64] ;  /* 0x000000040c237981 */ /* 0x000322000c1e9100 */
[----:B------:R-:W-:-:S02]  /*4e20*/  LEA.HI.X.SX32 R21, R21, R19, 0x1, P3 ;  /* 0x0000001315157211 */ /* 0x000fc400018f0eff */
[----:B------:R-:W-:-:S04]  /*4e30*/  IADD3 R6, P3, PT, R7, R18, RZ ;  /* 0x0000001207067210 */ /* 0x000fc80007f7e0ff */
[----:B------:R-:W-:Y:S02]  /*4e40*/  LEA.HI.X.SX32 R7, R7, R19, 0x1, P3 ;  /* 0x0000001307077211 */ /* 0x000fe400018f0eff */
[----:B------:R-:W-:Y:S01]  /*4e50*/  SEL R33, RZ, 0x200, P0 ;  /* 0x00000200ff217807 */ /* 0x000fe20000000000 */
[----:B-1----:R-:W1:Y:S01]  /*4e60*/  LDC.64 R12, c[0x3][0x1b8] ;  /* 0x00c06e00ff0c7b82 */ /* 0x002e620000000a00 */
[----:B------:R-:W-:Y:S01]  /*4e70*/  SEL R32, RZ, 0x400, P5 ;  /* 0x00000400ff207807 */ /* 0x000fe20002800000 */
[----:B------:R-:W2:Y:S01]  /*4e80*/  LDG.E.U8.CONSTANT R6, desc[UR4][R6.64] ;  /* 0x0000000406067981 */ /* 0x000ea2000c1e9100 */
[----:B---3--:R-:W-:Y:S02]  /*4e90*/  ISETP.GE.U32.AND P3, PT, R15, R24, PT ;  /* 0x000000180f00720c */ /* 0x008fe40003f66070 */
[C---:B0-----:R-:W-:Y:S02]  /*4ea0*/  LOP3.LUT R24, R4.reuse, 0xff, RZ, 0xc0, !PT ;  /* 0x000000ff04187812 */ /* 0x041fe400078ec0ff */
[----:B------:R-:W-:-:S02]  /*4eb0*/  LEA.HI.SX32 R4, R4, R16, 0x18 ;  /* 0x0000001004047211 */ /* 0x000fc400078fc2ff */
        /* <DEDUP_REMOVED lines=8> */
[----:B------:R0:W3:Y:S01]  /*4f40*/  LDG.E.U8.CONSTANT R15, desc[UR4][R22.64] ;  /* 0x00000004160f7981 */ /* 0x0000e2000c1e9100 */
[C---:B------:R-:W-:Y:S02]  /*4f50*/  LOP3.LUT R24, R5.reuse, 0xff, RZ, 0xc0, !PT ;  /* 0x000000ff05187812 */ /* 0x040fe400078ec0ff */
[----:B------:R-:W-:Y:S01]  /*4f60*/  LEA.HI.SX32 R5, R5, R16, 0x18 ;  /* 0x0000001005057211 */ /* 0x000fe200078fc2ff */
[----:B------:R-:W5:Y:S01]  /*4f70*/  LDG.E.U8.CONSTANT R30, desc[UR4][R30.64] ;  /* 0x000000041e1e7981 */ /* 0x000f62000c1e9100 */
[----:B0-----:R-:W0:Y:S01]  /*4f80*/  LDC.64 R22, c[0x3][0x1b0] ;  /* 0x00c06c00ff167b82 */ /* 0x001e220000000a00 */
[----:B------:R-:W-:Y:S02]  /*4f90*/  VIADDMNMX R25, R24, R17, 0x80, !PT ;  /* 0x0000008018197446 */ /* 0x000fe40007800111 */
[----:B------:R-:W-:-:S02]  /*4fa0*/  VIMNMX R24, PT, PT, RZ, R5, !PT ;  /* 0x00000005ff187248 */ /* 0x000fc40007fe0100 */
[----:B------:R-:W-:Y:S02]  /*4fb0*/  VIADDMNMX R25, R25, 0xffffff80, R14, PT ;  /* 0xffffff8019197846 */ /* 0x000fe4000380010e */
[----:B------:R-:W-:-:S05]  /*4fc0*/  VIMNMX R5, PT, PT, R9, R24, PT ;  /* 0x0000001809057248 */ /* 0x000fca0003fe0100 */
[----:B------:R-:W-:-:S05]  /*4fd0*/  IMAD R5, R25, R2, R5 ;  /* 0x0000000219057224 */ /* 0x000fca00078e0205 */
[----:B------:R-:W-:-:S04]  /*4fe0*/  IADD3 R24, P0, PT, R5, R18, RZ ;  /* 0x0000001205187210 */ /* 0x000fc80007f1e0ff */
[----:B------:R-:W-:Y:S02]  /*4ff0*/  LEA.HI.X.SX32 R25, R5, R19, 0x1, P0 ;  /* 0x0000001305197211 */ /* 0x000fe400000f0eff */
[C---:B0-----:R-:W-:Y:S02]  /*5000*/  LOP3.LUT R26, R22.reuse, 0xff, RZ, 0xc0, !PT ;  /* 0x000000ff161a7812 */ /* 0x041fe400078ec0ff */
[----:B------:R-:W-:Y:S02]  /*5010*/  LEA.HI.SX32 R22, R22, R16, 0x18 ;  /* 0x0000001016167211 */ /* 0x000fe400078fc2ff */
[----:B------:R-:W5:Y:S01]  /*5020*/  LDG.E.U8.CONSTANT R25, desc[UR4][R24.64] ;  /* 0x0000000418197981 */ /* 0x000f62000c1e9100 */
[----:B------:R-:W-:Y:S02]  /*5030*/  VIADDMNMX R5, R26, R17, 0x80, !PT ;  /* 0x000000801a057446 */ /* 0x000fe40007800111 */
[----:B------:R-:W-:Y:S02]  /*5040*/  VIMNMX R22, PT, PT, RZ, R22, !PT ;  /* 0x00000016ff167248 */ /* 0x000fe40007fe0100 */
        /* <DEDUP_REMOVED lines=12> */
[----:B------:R-:W-:-:S04]  /*5110*/  IADD3 R10, PT, PT, R32, R33, R10 ;  /* 0x00000021200a7210 */ /* 0x000fc80007ffe00a */
[----:B------:R-:W-:-:S04]  /*5120*/  IADD3 R32, P0, PT, R5, R18, RZ ;  /* 0x0000001205207210 */ /* 0x000fc80007f1e0ff */
[----:B------:R-:W-:Y:S02]  /*5130*/  LEA.HI.X.SX32 R33, R5, R19, 0x1, P0 ;  /* 0x0000001305217211 */ /* 0x000fe400000f0eff */
[C---:B-1----:R-:W-:Y:S02]  /*5140*/  LOP3.LUT R22, R12.reuse, 0xff, RZ, 0xc0, !PT ;  /* 0x000000ff0c167812 */ /* 0x042fe400078ec0ff */
[----:B---3--:R-:W-:Y:S02]  /*5150*/  ISETP.GE.U32.AND P0, PT, R15, R34, PT ;  /* 0x000000220f00720c */ /* 0x008fe40003f06070 */
[----:B------:R-:W3:Y:S04]  /*5160*/  LDG.E.U8.CONSTANT R33, desc[UR4][R32.64] ;  /* 0x0000000420217981 */ /* 0x000ee8000c1e9100 */
[----:B------:R0:W2:Y:S01]  /*5170*/  LDG.E.U8.CONSTANT R15, desc[UR4][R20.64] ;  /* 0x00000004140f7981 */ /* 0x0000a2000c1e9100 */
[----:B------:R-:W-:-:S02]  /*5180*/  LEA.HI.SX32 R12, R12, R16, 0x18 ;  /* 0x000000100c0c7211 */ /* 0x000fc400078fc2ff */
[----:B------:R-:W-:Y:S02]  /*5190*/  P2R R5, PR, RZ, 0x1 ;  /* 0x00000001ff057803 */ /* 0x000fe40000000000 */
[----:B------:R-:W-:Y:S02]  /*51a0*/  ISETP.NE.AND P0, PT, R3, RZ, PT ;  /* 0x000000ff0300720c */ /* 0x000fe40003f05270 */
[----:B------:R-:W-:Y:S02]  /*51b0*/  VIADDMNMX R3, R22, R17, 0x80, !PT ;  /* 0x0000008016037446 */ /* 0x000fe40007800111 */
[----:B------:R-:W-:Y:S01]  /*51c0*/  VIMNMX R12, PT, PT, RZ, R12, !PT ;  /* 0x0000000cff0c7248 */ /* 0x000fe20007fe0100 */
[----:B0-----:R-:W0:Y:S01]  /*51d0*/  LDC.64 R20, c[0x3][0x1c0] ;  /* 0x00c07000ff147b82 */ /* 0x001e220000000a00 */
        /* <DEDUP_REMOVED lines=9> */
[----:B------:R-:W3:Y:S01]  /*5270*/  LDG.E.U8.CONSTANT R22, desc[UR4][R22.64] ;  /* 0x0000000416167981 */ /* 0x000ee2000c1e9100 */
[----:B------:R-:W-:Y:S02]  /*5280*/  VIADDMNMX R13, R3, 0xffffff80, R14, PT ;  /* 0xffffff80030d7846 */ /* 0x000fe4000380010e */
[----:B------:R-:W-:-:S05]  /*5290*/  VIMNMX R3, PT, PT, R9, R12, PT ;  /* 0x0000000c09037248 */ /* 0x000fca0003fe0100 */
[----:B------:R-:W-:-:S05]  /*52a0*/  IMAD R3, R13, R2, R3 ;  /* 0x000000020d037224 */ /* 0x000fca00078e0203 */
[----:B------:R-:W-:-:S04]  /*52b0*/  IADD3 R12, P5, PT, R3, R18, RZ ;  /* 0x00000012030c7210 */ /* 0x000fc80007fbe0ff */
[----:B------:R-:W-:Y:S02]  /*52c0*/  LEA.HI.X.SX32 R13, R3, R19, 0x1, P5 ;  /* 0x00000013030d7211 */ /* 0x000fe400028f0eff */
[----:B----4-:R-:W-:Y:S02]  /*52d0*/  ISETP.GE.U32.AND P5, PT, R28, R35, PT ;  /* 0x000000231c00720c */ /* 0x010fe40003fa6070 */
[C---:B0-----:R-:W-:Y:S02]  /*52e0*/  LOP3.LUT R28, R20.reuse, 0xff, RZ, 0xc0, !PT ;  /* 0x000000ff141c7812 */ /* 0x041fe400078ec0ff */
[----:B------:R-:W-:Y:S02]  /*52f0*/  LEA.HI.SX32 R20, R20, R16, 0x18 ;  /* 0x0000001014147211 */ /* 0x000fe400078fc2ff */
[----:B------:R-:W-:Y:S02]  /*5300*/  VIADDMNMX R7, R28, R17, 0x80, !PT ;  /* 0x000000801c077446 */ /* 0x000fe40007800111 */
[----:B------:R-:W-:-:S02]  /*5310*/  VIMNMX R20, PT, PT, RZ, R20, !PT ;  /* 0x00000014ff147248 */ /* 0x000fc40007fe0100 */
[----:B------:R-:W-:Y:S02]  /*5320*/  VIADDMNMX R28, R7, 0xffffff80, R14, PT ;  /* 0xffffff80071c7846 */ /* 0x000fe4000380010e */
[----:B------:R-:W-:Y:S02]  /*5330*/  VIMNMX R7, PT, PT, R9, R20, PT ;  /* 0x0000001409077248 */ /* 0x000fe40003fe0100 */
[C---:B------:R-:W-:Y:S02]  /*5340*/  LOP3.LUT R20, R21.reuse, 0xff, RZ, 0xc0, !PT ;  /* 0x000000ff15147812 */ /* 0x040fe400078ec0ff */
[----:B------:R-:W-:Y:S02]  /*5350*/  LEA.HI.SX32 R21, R21, R16, 0x18 ;  /* 0x0000001015157211 */ /* 0x000fe400078fc2ff */
[----:B------:R-:W-:Y:S01]  /*5360*/  P2R R3, PR, RZ, 0x20 ;  /* 0x00000020ff037803 */ /* 0x000fe20000000000 */
[----:B------:R-:W-:Y:S01]  /*5370*/  IMAD R7, R28, R2, R7 ;  /* 0x000000021c077224 */ /* 0x000fe200078e0207 */
[----:B------:R-:W-:-:S02]  /*5380*/  SEL R34, RZ, 0x4000, P4 ;  /* 0x00004000ff227807 */ /* 0x000fc40002000000 */
[----:B------:R-:W-:Y:S02]  /*5390*/  SEL R35, RZ, 0x2000, P0 ;  /* 0x00002000ff237807 */ /* 0x000fe40000000000 */
[----:B--2---:R-:W-:Y:S02]  /*53a0*/  ISETP.GE.U32.AND P5, PT, R15, R6, PT ;  /* 0x000000060f00720c */ /* 0x004fe40003fa6070 */
[----:B------:R-:W-:Y:S02]  /*53b0*/  VIADDMNMX R15, R20, R17, 0x80, !PT ;  /* 0x00000080140f7446 */ /* 0x000fe40007800111 */
[----:B------:R-:W-:Y:S02]  /*53c0*/  VIMNMX R20, PT, PT, RZ, R21, !PT ;  /* 0x00000015ff147248 */ /* 0x000fe40007fe0100 */
[----:B------:R-:W-:Y:S02]  /*53d0*/  VIADDMNMX R21, R15, 0xffffff80, R14, PT ;  /* 0xffffff800f157846 */ /* 0x000fe4000380010e */
[----:B------:R-:W-:-:S05]  /*53e0*/  VIMNMX R15, PT, PT, R9, R20, PT ;  /* 0x00000014090f7248 */ /* 0x000fca0003fe0100 */
[----:B------:R-:W-:Y:S02]  /*53f0*/  IMAD R15, R21, R2, R15 ;  /* 0x00000002150f7224 */ /* 0x000fe400078e020f */
[----:B------:R-:W0:Y:S01]  /*5400*/  LDC.64 R20, c[0x3][0x1c8] ;  /* 0x00c07200ff147b82 */ /* 0x000e220000000a00 */
[----:B------:R-:W-:-:S04]  /*5410*/  IADD3 R6, P6, PT, R7, R18, RZ ;  /* 0x0000001207067210 */ /* 0x000fc80007fde0ff */
[----:B------:R-:W-:Y:S02]  /*5420*/  LEA.HI.X.SX32 R7, R7, R19, 0x1, P6 ;  /* 0x0000001307077211 */ /* 0x000fe400030f0eff */
[----:B------:R-:W-:-:S04]  /*5430*/  IADD3 R28, P6, PT, R15, R18, RZ ;  /* 0x000000120f1c7210 */ /* 0x000fc80007fde0ff */
[----:B------:R-:W-:Y:S02]  /*5440*/  LEA.HI.X.SX32 R29, R15, R19, 0x1, P6 ;  /* 0x000000130f1d7211 */ /* 0x000fe400030f0eff */
[----:B------:R-:W-:Y:S02]  /*5450*/  ISETP.NE.AND P6, PT, R8, RZ, PT ;  /* 0x000000ff0800720c */ /* 0x000fe40003fc5270 */
[----:B------:R-:W-:Y:S02]  /*5460*/  SEL R8, RZ, 0x1000, P2 ;  /* 0x00001000ff087807 */ /* 0x000fe40001000000 */
[----:B------:R-:W-:-:S04]  /*5470*/  SEL R15, RZ, 0x800, P6 ;  /* 0x00000800ff0f7807 */ /* 0x000fc80003000000 */
[----:B------:R-:W-:Y:S02]  /*5480*/  IADD3 R8, PT, PT, R8, R15, R10 ;  /* 0x0000000f08087210 */ /* 0x000fe40007ffe00a */
[C---:B0-----:R-:W-:Y:S02]  /*5490*/  LOP3.LUT R10, R20.reuse, 0xff, RZ, 0xc0, !PT ;  /* 0x000000ff140a7812 */ /* 0x041fe400078ec0ff */
[----:B------:R-:W-:Y:S02]  /*54a0*/  LEA.HI.SX32 R20, R20, R16, 0x18 ;  /* 0x0000001014147211 */ /* 0x000fe400078fc2ff */
[----:B------:R-:W-:Y:S02]  /*54b0*/  VIADDMNMX R15, R10, R17, 0x80, !PT ;  /* 0x000000800a0f7446 */ /* 0x000fe40007800111 */
[----:B------:R-:W-:Y:S02]  /*54c0*/  VIMNMX R20, PT, PT, RZ, R20, !PT ;  /* 0x00000014ff147248 */ /* 0x000fe40007fe0100 */
[----:B------:R-:W-:-:S02]  /*54d0*/  VIADDMNMX R10, R15, 0xffffff80, R14, PT ;  /* 0xffffff800f0a7846 */ /* 0x000fc4000380010e */
[----:B------:R-:W-:-:S05]  /*54e0*/  VIMNMX R15, PT, PT, R9, R20, PT ;  /* 0x00000014090f7248 */ /* 0x000fca0003fe0100 */
[----:B------:R-:W-:Y:S01]  /*54f0*/  IMAD R10, R10, R2, R15 ;  /* 0x000000020a0a7224 */ /* 0x000fe200078e020f */
[----:B-----5:R-:W-:-:S04]  /*5500*/  ISETP.GE.U32.AND P2, PT, R30, R25, PT ;  /* 0x000000191e00720c */ /* 0x020fc80003f46070 */
[----:B------:R-:W-:-:S04]  /*5510*/  IADD3 R30, P4, PT, R10, R18, RZ ;  /* 0x000000120a1e7210 */ /* 0x000fc80007f9e0ff */
[----:B------:R-:W-:Y:S02]  /*5520*/  LEA.HI.X.SX32 R31, R10, R19, 0x1, P4 ;  /* 0x000000130a1f7211 */ /* 0x000fe400020f0eff */
[C---:B------:R-:W-:Y:S02]  /*5530*/  LOP3.LUT R10, R21.reuse, 0xff, RZ, 0xc0, !PT ;  /* 0x000000ff150a7812 */ /* 0x040fe400078ec0ff */
[----:B------:R-:W-:Y:S02]  /*5540*/  LEA.HI.SX32 R21, R21, R16, 0x18 ;  /* 0x0000001015157211 */ /* 0x000fe400078fc2ff */
[----:B------:R-:W-:Y:S02]  /*5550*/  VIADDMNMX R15, R10, R17, 0x80, !PT ;  /* 0x000000800a0f7446 */ /* 0x000fe40007800111 */
[----:B------:R-:W-:Y:S02]  /*5560*/  VIMNMX R10, PT, PT, RZ, R21, !PT ;  /* 0x00000015ff0a7248 */ /* 0x000fe40007fe0100 */
[----:B------:R-:W-:-:S02]  /*5570*/  VIADDMNMX R20, R15, 0xffffff80, R14, PT ;  /* 0xffffff800f147846 */ /* 0x000fc4000380010e */
[----:B------:R-:W-:Y:S02]  /*5580*/  VIMNMX R15, PT, PT, R9, R10, PT ;  /* 0x0000000a090f7248 */ /* 0x000fe40003fe0100 */
[----:B------:R0:W3:Y:S03]  /*5590*/  LDG.E.U8.CONSTANT R10, desc[UR4][R26.64] ;  /* 0x000000041a0a7981 */ /* 0x0000e6000c1e9100 */
[----:B------:R-:W-:Y:S02]  /*55a0*/  IMAD R15, R20, R2, R15 ;  /* 0x00000002140f7224 */ /* 0x000fe400078e020f */
[----:B------:R-:W1:Y:S01]  /*55b0*/  LDC.64 R20, c[0x3][0x1d0] ;  /* 0x00c07400ff147b82 */ /* 0x000e620000000a00 */
[----:B------:R-:W-:Y:S02]  /*55c0*/  IADD3 R8, PT, PT, R34, R35, R8 ;  /* 0x0000002322087210 */ /* 0x000fe40007ffe008 */
[----:B------:R-:W-:-:S04]  /*55d0*/  IADD3 R24, P4, PT, R15, R18, RZ ;  /* 0x000000120f187210 */ /* 0x000fc80007f9e0ff */
[----:B------:R-:W-:Y:S02]  /*55e0*/  LEA.HI.X.SX32 R25, R15, R19, 0x1, P4 ;  /* 0x000000130f197211 */ /* 0x000fe400020f0eff */
[C---:B-1----:R-:W-:Y:S02]  /*55f0*/  LOP3.LUT R34, R20.reuse, 0xff, RZ, 0xc0, !PT ;  /* 0x000000ff14227812 */ /* 0x042fe400078ec0ff */
[----:B------:R-:W-:Y:S02]  /*5600*/  LEA.HI.SX32 R20, R20, R16, 0x18 ;  /* 0x0000001014147211 */ /* 0x000fe400078fc2ff */
[----:B------:R-:W-:Y:S02]  /*5610*/  VIADDMNMX R15, R34, R17, 0x80, !PT ;  /* 0x00000080220f7446 */ /* 0x000fe40007800111 */
[----:B------:R-:W-:Y:S02]  /*5620*/  VIMNMX R20, PT, PT, RZ, R20, !PT ;  /* 0x00000014ff147248 */ /* 0x000fe40007fe0100 */
[----:B------:R-:W-:-:S02]  /*5630*/  VIADDMNMX R34, R15, 0xffffff80, R14, PT ;  /* 0xffffff800f227846 */ /* 0x000fc4000380010e */
[----:B------:R-:W-:-:S05]  /*5640*/  VIMNMX R15, PT, PT, R9, R20, PT ;  /* 0x00000014090f7248 */ /* 0x000fca0003fe0100 */
[----:B------:R-:W-:Y:S01]  /*5650*/  IMAD R15, R34, R2, R15 ;  /* 0x00000002220f7224 */ /* 0x000fe200078e020f */
[----:B------:R-:W-:Y:S01]  /*5660*/  LOP3.LUT R20, R21, 0xff, RZ, 0xc0, !PT ;  /* 0x000000ff15147812 */ /* 0x000fe200078ec0ff */
[----:B------:R1:W2:Y:S03]  /*5670*/  LDG.E.U8.CONSTANT R34, desc[UR4][R24.64] ;  /* 0x0000000418227981 */ /* 0x0002a6000c1e9100 */
[----:B0-----:R-:W-:-:S04]  /*5680*/  IADD3 R26, P4, PT, R15, R18, RZ ;  /* 0x000000120f1a7210 */ /* 0x001fc80007f9e0ff */
[----:B------:R-:W-:Y:S02]  /*5690*/  LEA.HI.X.SX32 R27, R15, R19, 0x1, P4 ;  /* 0x000000130f1b7211 */ /* 0x000fe400020f0eff */
[----:B------:R0:W4:Y:S01]  /*56a0*/  LDG.E.U8.CONSTANT R15, desc[UR4][R12.64] ;  /* 0x000000040c0f7981 */ /* 0x000122000c1e9100 */
[----:B------:R-:W-:Y:S01]  /*56b0*/  LEA.HI.SX32 R21, R21, R16, 0x18 ;  /* 0x0000001015157211 */ /* 0x000fe200078fc2ff */
[----:B-1----:R-:W1:Y:S01]  /*56c0*/  LDC.64 R24, c[0x3][0x1e8] ;  /* 0x00c07a00ff187b82 */ /* 0x002e620000000a00 */
[----:B------:R-:W-:Y:S01]  /*56d0*/  VIADDMNMX R23, R20, R17, 0x80, !PT ;  /* 0x0000008014177446 */ /* 0x000fe20007800111 */
[----:B------:R-:W5:Y:S01]  /*56e0*/  LDG.E.U8.CONSTANT R26, desc[UR4][R26.64] ;  /* 0x000000041a1a7981 */ /* 0x000f62000c1e9100 */
[----:B------:R-:W-:Y:S02]  /*56f0*/  VIMNMX R20, PT, PT, RZ, R21, !PT ;  /* 0x00000015ff147248 */ /* 0x000fe40007fe0100 */
[----:B------:R-:W-:Y:S02]  /*5700*/  VIADDMNMX R23, R23, 0xffffff80, R14, PT ;  /* 0xffffff8017177846 */ /* 0x000fe4000380010e */
[----:B------:R-:W-:Y:S01]  /*5710*/  VIMNMX R21, PT, PT, R9, R20, PT ;  /* 0x0000001409157248 */ /* 0x000fe20003fe0100 */
[----:B0-----:R-:W0:Y:S04]  /*5720*/  LDC.64 R12, c[0x3][0x1d8] ;  /* 0x00c07600ff0c7b82 */ /* 0x001e280000000a00 */
[----:B------:R-:W-:-:S05]  /*5730*/  IMAD R21, R23, R2, R21 ;  /* 0x0000000217157224 */ /* 0x000fca00078e0215 */
[C---:B------:R-:W-:Y:S02]  /*5740*/  IADD3 R20, P4, PT, R21.reuse, R18, RZ ;  /* 0x0000001215147210 */ /* 0x040fe40007f9e0ff */
[----:B------:R-:W-:Y:S02]  /*5750*/  ISETP.NE.AND P0, PT, R4, RZ, PT ;  /* 0x000000ff0400720c */ /* 0x000fe40003f05270 */
[----:B------:R-:W-:Y:S01]  /*5760*/  LEA.HI.X.SX32 R21, R21, R19, 0x1, P4 ;  /* 0x0000001315157211 */ /* 0x000fe200020f0eff */
[----:B------:R-:W2:Y:S01]  /*5770*/  LDG.E.U8.CONSTANT R4, desc[UR4][R6.64] ;  /* 0x0000000406047981 */ /* 0x000ea2000c1e9100 */
[----:B------:R-:W-:Y:S02]  /*5780*/  SEL R32, RZ, 0x10000, P3 ;  /* 0x00010000ff207807 */ /* 0x000fe40001800000 */
[----:B---3--:R-:W-:Y:S02]  /*5790*/  ISETP.GE.U32.AND P4, PT, R10, R33, PT ;  /* 0x000000210a00720c */ /* 0x008fe40003f86070 */
[----:B------:R3:W2:Y:S01]  /*57a0*/  LDG.E.U8.CONSTANT R33, desc[UR4][R28.64] ;  /* 0x000000041c217981 */ /* 0x0006a2000c1e9100 */
[----:B0-----:R-:W-:-:S02]  /*57b0*/  LOP3.LUT R10, R12, 0xff, RZ, 0xc0, !PT ;  /* 0x000000ff0c0a7812 */ /* 0x001fc400078ec0ff */
[----:B------:R-:W-:Y:S02]  /*57c0*/  LEA.HI.SX32 R12, R12, R16, 0x18 ;  /* 0x000000100c0c7211 */ /* 0x000fe400078fc2ff */
[----:B------:R-:W-:Y:S02]  /*57d0*/  VIADDMNMX R23, R10, R17, 0x80, !PT ;  /* 0x000000800a177446 */ /* 0x000fe40007800111 */
[----:B------:R-:W-:Y:S02]  /*57e0*/  VIMNMX R12, PT, PT, RZ, R12, !PT ;  /* 0x0000000cff0c7248 */ /* 0x000fe40007fe0100 */
[----:B------:R-:W-:Y:S01]  /*57f0*/  VIADDMNMX R10, R23, 0xffffff80, R14, PT ;  /* 0xffffff80170a7846 */ /* 0x000fe2000380010e */
[----:B---3--:R-:W0:Y:S01]  /*5800*/  LDC.64 R28, c[0x3][0x1e0] ;  /* 0x00c07800ff1c7b82 */ /* 0x008e220000000a00 */
[----:B------:R-:W-:Y:S02]  /*5810*/  VIMNMX R23, PT, PT, R9, R12, PT ;  /* 0x0000000c09177248 */ /* 0x000fe40003fe0100 */
[----:B------:R-:W-:-:S02]  /*5820*/  LOP3.LUT R12, R13, 0xff, RZ, 0xc0, !PT ;  /* 0x000000ff0d0c7812 */ /* 0x000fc400078ec0ff */
[----:B------:R-:W-:Y:S02]  /*5830*/  LEA.HI.SX32 R13, R13, R16, 0x18 ;  /* 0x000000100d0d7211 */ /* 0x000fe400078fc2ff */
[----:B------:R-:W-:Y:S02]  /*5840*/  VIADDMNMX R35, R12, R17, 0x80, !PT ;  /* 0x000000800c237446 */ /* 0x000fe40007800111 */
[----:B------:R-:W-:Y:S02]  /*5850*/  VIMNMX R12, PT, PT, RZ, R13, !PT ;  /* 0x0000000dff0c7248 */ /* 0x000fe40007fe0100 */
[----:B------:R-:W-:Y:S02]  /*5860*/  VIADDMNMX R35, R35, 0xffffff80, R14, PT ;  /* 0xffffff8023237846 */ /* 0x000fe4000380010e */
[----:B------:R-:W-:Y:S02]  /*5870*/  VIMNMX R13, PT, PT, R9, R12, PT ;  /* 0x0000000c090d7248 */ /* 0x000fe40003fe0100 */
[----:B----4-:R-:W-:-:S02]  /*5880*/  ISETP.GE.U32.AND P6, PT, R22, R15, PT ;  /* 0x0000000f1600720c */ /* 0x010fc40003fc6070 */
[----:B------:R-:W-:-:S04]  /*5890*/  SEL R15, RZ, 0x8000, P1 ;  /* 0x00008000ff0f7807 */ /* 0x000fc80000800000 */
[----:B------:R-:W-:Y:S02]  /*58a0*/  IADD3 R8, PT, PT, R32, R15, R8 ;  /* 0x0000000f20087210 */ /* 0x000fe40007ffe008 */
[----:B------:R-:W3:Y:S01]  /*58b0*/  LDG.E.U8.CONSTANT R15, desc[UR4][R30.64] ;  /* 0x000000041e0f7981 */ /* 0x000ee2000c1e9100 */
[----:B------:R-:W-:-:S03]  /*58c0*/  IMAD R13, R35, R2, R13 ;  /* 0x00000002230d7224 */ /* 0x000fc600078e020d */
[----:B------:R4:W5:Y:S01]  /*58d0*/  LDG.E.U8.CONSTANT R35, desc[UR4][R20.64] ;  /* 0x0000000414237981 */ /* 0x000962000c1e9100 */
[----:B------:R-:W-:Y:S01]  /*58e0*/  IMAD R23, R10, R2, R23 ;  /* 0x000000020a177224 */ /* 0x000fe200078e0217 */
[----:B------:R-:W-:Y:S02]  /*58f0*/  P2R R10, PR, RZ, 0x40 ;  /* 0x00000040ff0a7803 */ /* 0x000fe40000000000 */
[-C--:B------:R-:W-:Y:S02]  /*5900*/  IADD3 R12, P1, PT, R13, R18.reuse, RZ ;  /* 0x000000120d0c7210 */ /* 0x080fe40007f3e0ff */
[----:B------:R-:W-:Y:S02]  /*5910*/  IADD3 R22, P6, PT, R23, R18, RZ ;  /* 0x0000001217167210 */ /* 0x000fe40007fde0ff */
[-C--:B------:R-:W-:Y:S02]  /*5920*/  LEA.HI.X.SX32 R13, R13, R19.reuse, 0x1, P1 ;  /* 0x000000130d0d7211 */ /* 0x080fe400008f0eff */
[----:B------:R-:W-:Y:S01]  /*5930*/  LEA.HI.X.SX32 R23, R23, R19, 0x1, P6 ;  /* 0x0000001317177211 */ /* 0x000fe200030f0eff */
[----:B----4-:R-:W4:Y:S03]  /*5940*/  LDC.64 R20, c[0x3][0x1f0] ;  /* 0x00c07c00ff147b82 */ /* 0x010f260000000a00 */
[----:B------:R-:W5:Y:S04]  /*5950*/  LDG.E.U8.CONSTANT R13, desc[UR4][R12.64] ;  /* 0x000000040c0d7981 */ /* 0x000f68000c1e9100 */
[----:B------:R-:W5:Y:S01]  /*5960*/  LDG.E.U8.CONSTANT R22, desc[UR4][R22.64] ;  /* 0x0000000416167981 */ /* 0x000f62000c1e9100 */
[----:B0-----:R-:W-:-:S02]  /*5970*/  LOP3.LUT R6, R28, 0xff, RZ, 0xc0, !PT ;  /* 0x000000ff1c067812 */ /* 0x001fc400078ec0ff */
[----:B------:R-:W-:Y:S02]  /*5980*/  LEA.HI.SX32 R28, R28, R16, 0x18 ;  /* 0x000000101c1c7211 */ /* 0x000fe400078fc2ff */
[----:B------:R-:W-:Y:S02]  /*5990*/  VIADDMNMX R7, R6, R17, 0x80, !PT ;  /* 0x0000008006077446 */ /* 0x000fe40007800111 */
[----:B------:R-:W-:Y:S02]  /*59a0*/  VIMNMX R28, PT, PT, RZ, R28, !PT ;  /* 0x0000001cff1c7248 */ /* 0x000fe40007fe0100 */
[----:B------:R-:W-:Y:S02]  /*59b0*/  VIADDMNMX R6, R7, 0xffffff80, R14, PT ;  /* 0xffffff8007067846 */ /* 0x000fe4000380010e */
[----:B------:R-:W-:Y:S02]  /*59c0*/  VIMNMX R7, PT, PT, R9, R28, PT ;  /* 0x0000001c09077248 */ /* 0x000fe40003fe0100 */
[----:B------:R-:W-:-:S02]  /*59d0*/  LOP3.LUT R28, R29, 0xff, RZ, 0xc0, !PT ;  /* 0x000000ff1d1c7812 */ /* 0x000fc400078ec0ff */
[----:B------:R-:W-:Y:S02]  /*59e0*/  LEA.HI.SX32 R29, R29, R16, 0x18 ;  /* 0x000000101d1d7211 */ /* 0x000fe400078fc2ff */
        /* <DEDUP_REMOVED lines=9> */
[----:B------:R-:W-:-:S05]  /*5a80*/  LEA.HI.X.SX32 R31, R29, R19, 0x1, P1 ;  /* 0x000000131d1f7211 */ /* 0x000fca00008f0eff */
[----:B------:R-:W5:Y:S01]  /*5a90*/  LDG.E.U8.CONSTANT R30, desc[UR4][R30.64] ;  /* 0x000000041e1e7981 */ /* 0x000f62000c1e9100 */
[----:B--2---:R-:W-:Y:S02]  /*5aa0*/  ISETP.GE.U32.AND P1, PT, R4, R33, PT ;  /* 0x000000210400720c */ /* 0x004fe40003f26070 */
[C---:B-1----:R-:W-:Y:S02]  /*5ab0*/  LOP3.LUT R4, R24.reuse, 0xff, RZ, 0xc0, !PT ;  /* 0x000000ff18047812 */ /* 0x042fe400078ec0ff */
        /* <DEDUP_REMOVED lines=16> */
[----:B----4-:R-:W-:-:S04]  /*5bc0*/  LOP3.LUT R24, R20, 0xff, RZ, 0xc0, !PT ;  /* 0x000000ff14187812 */ /* 0x010fc800078ec0ff */
[C---:B------:R-:W-:Y:S02]  /*5bd0*/  IADD3 R28, P3, PT, R25.reuse, R18, RZ ;  /* 0x00000012191c7210 */ /* 0x040fe40007f7e0ff */
[----:B------:R-:W-:Y:S02]  /*5be0*/  LEA.HI.SX32 R20, R20, R16, 0x18 ;  /* 0x0000001014147211 */ /* 0x000fe400078fc2ff */
[----:B------:R-:W-:Y:S02]  /*5bf0*/  LEA.HI.X.SX32 R29, R25, R19, 0x1, P3 ;  /* 0x00000013191d7211 */ /* 0x000fe400018f0eff */
[----:B------:R-:W-:Y:S02]  /*5c00*/  VIMNMX R20, PT, PT, RZ, R20, !PT ;  /* 0x00000014ff147248 */ /* 0x000fe40007fe0100 */
[----:B---3--:R-:W-:Y:S02]  /*5c10*/  ISETP.GE.U32.AND P3, PT, R15, R34, PT ;  /* 0x000000220f00720c */ /* 0x008fe40003f66070 */
        /* <DEDUP_REMOVED lines=11> */
[----:B------:R-:W-:Y:S02]  /*5cd0*/  P2R R4, PR, RZ, 0x8 ;  /* 0x00000008ff047803 */ /* 0x000fe40000000000 */
[----:B------:R-:W-:-:S02]  /*5ce0*/  VIMNMX R15, PT, PT, R9, R20, PT ;  /* 0x00000014090f7248 */ /* 0x000fc40003fe0100 */
[----:B-----5:R-:W-:Y:S02]  /*5cf0*/  ISETP.GE.U32.AND P3, PT, R26, R35, PT ;  /* 0x000000231a00720c */ /* 0x020fe40003f66070 */
[----:B------:R-:W0:Y:S01]  /*5d00*/  LDC.64 R34, c[0x3][0x200] ;  /* 0x00c08000ff227b82 */ /* 0x000e220000000a00 */
[----:B------:R-:W-:-:S05]  /*5d10*/  IMAD R15, R21, R2, R15 ;  /* 0x00000002150f7224 */ /* 0x000fca00078e020f */
[----:B------:R-:W-:-:S04]  /*5d20*/  IADD3 R20, P6, PT, R15, R18, RZ ;  /* 0x000000120f147210 */ /* 0x000fc80007fde0ff */
[----:B------:R-:W-:Y:S02]  /*5d30*/  LEA.HI.X.SX32 R21, R15, R19, 0x1, P6 ;  /* 0x000000130f157211 */ /* 0x000fe400030f0eff */
[----:B------:R-:W-:Y:S02]  /*5d40*/  ISETP.NE.AND P6, PT, R3, RZ, PT ;  /* 0x000000ff0300720c */ /* 0x000fe40003fc5270 */
[----:B------:R-:W-:Y:S02]  /*5d50*/  SEL R3, RZ, 0x20000, P0 ;  /* 0x00020000ff037807 */ /* 0x000fe40000000000 */
[----:B------:R-:W-:-:S04]  /*5d60*/  ISETP.NE.AND P0, PT, R5, RZ, PT ;  /* 0x000000ff0500720c */ /* 0x000fc80003f05270 */
[----:B------:R-:W-:Y:S02]  /*5d70*/  SEL R5, RZ, 0x40000, P0 ;  /* 0x00040000ff057807 */ /* 0x000fe40000000000 */
[----:B------:R-:W-:Y:S02]  /*5d80*/  SEL R26, RZ, 0x80000, P6 ;  /* 0x00080000ff1a7807 */ /* 0x000fe40003000000 */
[----:B------:R-:W-:Y:S02]  /*5d90*/  SEL R15, RZ, 0x100000, P5 ;  /* 0x00100000ff0f7807 */ /* 0x000fe40002800000 */
[----:B------:R-:W-:Y:S02]  /*5da0*/  IADD3 R3, PT, PT, R5, R3, R8 ;  /* 0x0000000305037210 */ /* 0x000fe40007ffe008 */
[C---:B0-----:R-:W-:Y:S02]  /*5db0*/  LOP3.LUT R8, R34.reuse, 0xff, RZ, 0xc0, !PT ;  /* 0x000000ff22087812 */ /* 0x041fe400078ec0ff */
[----:B------:R-:W-:-:S02]  /*5dc0*/  LEA.HI.SX32 R34, R34, R16, 0x18 ;  /* 0x0000001022227211 */ /* 0x000fc400078fc2ff */
[----:B------:R-:W-:Y:S02]  /*5dd0*/  IADD3 R15, PT, PT, R15, R26, R3 ;  /* 0x0000001a0f0f7210 */ /* 0x000fe40007ffe003 */
        /* <DEDUP_REMOVED lines=12> */
[----:B------:R-:W0:Y:S01]  /*5ea0*/  LDC.64 R34, c[0x3][0x208] ;  /* 0x00c08200ff227b82 */ /* 0x000e220000000a00 */
[----:B------:R-:W-:Y:S02]  /*5eb0*/  VIADDMNMX R5, R3, 0xffffff80, R14, PT ;  /* 0xffffff8003057846 */ /* 0x000fe4000380010e */
[----:B------:R-:W-:-:S05]  /*5ec0*/  VIMNMX R3, PT, PT, R9, R8, PT ;  /* 0x0000000809037248 */ /* 0x000fca0003fe0100 */
[----:B------:R-:W-:Y:S01]  /*5ed0*/  IMAD R3, R5, R2, R3 ;  /* 0x0000000205037224 */ /* 0x000fe200078e0203 */
[----:B------:R-:W-:-:S04]  /*5ee0*/  ISETP.GE.U32.AND P0, PT, R22, R13, PT ;  /* 0x0000000d1600720c */ /* 0x000fc80003f06070 */
[----:B------:R-:W-:Y:S02]  /*5ef0*/  IADD3 R22, P5, PT, R3, R18, RZ ;  /* 0x0000001203167210 */ /* 0x000fe40007fbe0ff */
[C---:B0-----:R-:W-:Y:S02]  /*5f00*/  LOP3.LUT R8, R34.reuse, 0xff, RZ, 0xc0, !PT ;  /* 0x000000ff22087812 */ /* 0x041fe400078ec0ff */
[----:B------:R-:W-:Y:S02]  /*5f10*/  LEA.HI.SX32 R34, R34, R16, 0x18 ;  /* 0x0000001022227211 */ /* 0x000fe400078fc2ff */
[----:B------:R-:W-:Y:S02]  /*5f20*/  VIADDMNMX R5, R8, R17, 0x80, !PT ;  /* 0x0000008008057446 */ /* 0x000fe40007800111 */
[----:B------:R-:W-:Y:S02]  /*5f30*/  VIMNMX R34, PT, PT, RZ, R34, !PT ;  /* 0x00000022ff227248 */ /* 0x000fe40007fe0100 */
[----:B------:R-:W-:-:S02]  /*5f40*/  VIADDMNMX R8, R5, 0xffffff80, R14, PT ;  /* 0xffffff8005087846 */ /* 0x000fc4000380010e */
[----:B------:R-:W-:Y:S02]  /*5f50*/  VIMNMX R5, PT, PT, R9, R34, PT ;  /* 0x0000002209057248 */ /* 0x000fe40003fe0100 */
[----:B------:R-:W-:Y:S02]  /*5f60*/  LEA.HI.X.SX32 R23, R3, R19, 0x1, P5 ;  /* 0x0000001303177211 */ /* 0x000fe400028f0eff */
[----:B------:R0:W4:Y:S01]  /*5f70*/  LDG.E.U8.CONSTANT R3, desc[UR4][R6.64] ;  /* 0x0000000406037981 */ /* 0x000122000c1e9100 */
[----:B------:R-:W-:-:S03]  /*5f80*/  IMAD R5, R8, R2, R5 ;  /* 0x0000000208057224 */ /* 0x000fc600078e0205 */
[----:B------:R-:W3:Y:S02]  /*5f90*/  LDG.E.U8.CONSTANT R23, desc[UR4][R22.64] ;  /* 0x0000000416177981 */ /* 0x000ee4000c1e9100 */
[----:B------:R-:W-:-:S04]  /*5fa0*/  IADD3 R12, P5, PT, R5, R18, RZ ;  /* 0x00000012050c7210 */ /* 0x000fc80007fbe0ff */
[----:B------:R-:W-:Y:S02]  /*5fb0*/  LEA.HI.X.SX32 R13, R5, R19, 0x1, P5 ;  /* 0x00000013050d7211 */ /* 0x000fe400028f0eff */
[----:B------:R1:W2:Y:S01]  /*5fc0*/  LDG.E.U8.CONSTANT R5, desc[UR4][R28.64] ;  /* 0x000000041c057981 */ /* 0x0002a2000c1e9100 */
[C---:B0-----:R-:W-:Y:S02]  /*5fd0*/  LOP3.LUT R6, R35.reuse, 0xff, RZ, 0xc0, !PT ;  /* 0x000000ff23067812 */ /* 0x041fe400078ec0ff */
[----:B------:R-:W-:Y:S01]  /*5fe0*/  LEA.HI.SX32 R35, R35, R16, 0x18 ;  /* 0x0000001023237211 */ /* 0x000fe200078fc2ff */
[----:B------:R-:W5:Y:S01]  /*5ff0*/  LDG.E.U8.CONSTANT R12, desc[UR4][R12.64] ;  /* 0x000000040c0c7981 */ /* 0x000f62000c1e9100 */
[----:B-1----:R-:W0:Y:S01]  /*6000*/  LDC.64 R28, c[0x3][0x210] ;  /* 0x00c08400ff1c7b82 */ /* 0x002e220000000a00 */
        /* <DEDUP_REMOVED lines=8> */
[----:B------:R-:W-:-:S04]  /*6090*/  LEA.HI.SX32 R28, R28, R16, 0x18 ;  /* 0x000000101c1c7211 */ /* 0x000fc800078fc2ff */
[----:B------:R-:W-:Y:S02]  /*60a0*/  VIMNMX R28, PT, PT, RZ, R28, !PT ;  /* 0x0000001cff1c7248 */ /* 0x000fe40007fe0100 */
[----:B----4-:R-:W-:Y:S02]  /*60b0*/  ISETP.GE.U32.AND P5, PT, R3, R30, PT ;  /* 0x0000001e0300720c */ /* 0x010fe40003fa6070 */
[----:B------:R-:W-:-:S04]  /*60c0*/  VIADDMNMX R3, R8, R17, 0x80, !PT ;  /* 0x0000008008037446 */ /* 0x000fc80007800111 */
[----:B------:R-:W-:Y:S02]  /*60d0*/  VIADDMNMX R8, R3, 0xffffff80, R14, PT ;  /* 0xffffff8003087846 */ /* 0x000fe4000380010e */
[----:B------:R-:W-:Y:S02]  /*60e0*/  VIMNMX R3, PT, PT, R9, R28, PT ;  /* 0x0000001c09037248 */ /* 0x000fe40003fe0100 */
[----:B--2---:R-:W-:-:S03]  /*60f0*/  ISETP.GE.U32.AND P6, PT, R32, R5, PT ;  /* 0x000000052000720c */ /* 0x004fc60003fc6070 */
[----:B------:R-:W-:Y:S01]  /*6100*/  IMAD R8, R8, R2, R3 ;  /* 0x0000000208087224 */ /* 0x000fe200078e0203 */
[----:B------:R0:W2:Y:S01]  /*6110*/  LDG.E.U8.CONSTANT R5, desc[UR4][R24.64] ;  /* 0x0000000418057981 */ /* 0x0000a2000c1e9100 */
[----:B------:R-:W-:-:S03]  /*6120*/  P2R R3, PR, RZ, 0x40 ;  /* 0x00000040ff037803 */ /* 0x000fc60000000000 */
[----:B------:R-:W-:-:S04]  /*6130*/  IADD3 R30, P6, PT, R8, R18, RZ ;  /* 0x00000012081e7210 */ /* 0x000fc80007fde0ff */
[----:B------:R-:W-:Y:S02]  /*6140*/  LEA.HI.X.SX32 R31, R8, R19, 0x1, P6 ;  /* 0x00000013081f7211 */ /* 0x000fe400030f0eff */
[----:B------:R1:W2:Y:S01]  /*6150*/  LDG.E.U8.CONSTANT R8, desc[UR4][R20.64] ;  /* 0x0000000414087981 */ /* 0x0002a2000c1e9100 */
[----:B0-----:R-:W1:Y:S01]  /*6160*/  LDC.64 R24, c[0x3][0x218] ;  /* 0x00c08600ff187b82 */ /* 0x001e620000000a00 */
[----:B------:R-:W-:Y:S02]  /*6170*/  LOP3.LUT R28, R29, 0xff, RZ, 0xc0, !PT ;  /* 0x000000ff1d1c7812 */ /* 0x000fe400078ec0ff */
[----:B------:R-:W-:Y:S01]  /*6180*/  SEL R32, RZ, 0x200000, P2 ;  /* 0x00200000ff207807 */ /* 0x000fe20001000000 */
[----:B------:R-:W4:Y:S01]  /*6190*/  LDG.E.U8.CONSTANT R30, desc[UR4][R30.64] ;  /* 0x000000041e1e7981 */ /* 0x000f22000c1e9100 */
[C---:B-1----:R-:W-:Y:S02]  /*61a0*/  LOP3.LUT R20, R24.reuse, 0xff, RZ, 0xc0, !PT ;  /* 0x000000ff18147812 */ /* 0x042fe400078ec0ff */
[----:B------:R-:W-:-:S02]  /*61b0*/  LEA.HI.SX32 R24, R24, R16, 0x18 ;  /* 0x0000001018187211 */ /* 0x000fc400078fc2ff */
[----:B------:R-:W-:Y:S02]  /*61c0*/  VIADDMNMX R21, R20, R17, 0x80, !PT ;  /* 0x0000008014157446 */ /* 0x000fe40007800111 */
[----:B------:R-:W-:Y:S02]  /*61d0*/  VIMNMX R24, PT, PT, RZ, R24, !PT ;  /* 0x00000018ff187248 */ /* 0x000fe40007fe0100 */
[----:B------:R-:W-:Y:S02]  /*61e0*/  VIADDMNMX R20, R21, 0xffffff80, R14, PT ;  /* 0xffffff8015147846 */ /* 0x000fe4000380010e */
[----:B------:R-:W-:Y:S02]  /*61f0*/  VIMNMX R21, PT, PT, R9, R24, PT ;  /* 0x0000001809157248 */ /* 0x000fe40003fe0100 */
[C---:B------:R-:W-:Y:S02]  /*6200*/  LOP3.LUT R24, R25.reuse, 0xff, RZ, 0xc0, !PT ;  /* 0x000000ff19187812 */ /* 0x040fe400078ec0ff */
[----:B------:R-:W-:-:S02]  /*6210*/  LEA.HI.SX32 R25, R25, R16, 0x18 ;  /* 0x0000001019197211 */ /* 0x000fc400078fc2ff */
[----:B------:R-:W-:Y:S02]  /*6220*/  VIADDMNMX R27, R24, R17, 0x80, !PT ;  /* 0x00000080181b7446 */ /* 0x000fe40007800111 */
[----:B------:R-:W-:Y:S02]  /*6230*/  VIMNMX R24, PT, PT, RZ, R25, !PT ;  /* 0x00000019ff187248 */ /* 0x000fe40007fe0100 */
[----:B------:R-:W-:Y:S02]  /*6240*/  VIADDMNMX R27, R27, 0xffffff80, R14, PT ;  /* 0xffffff801b1b7846 */ /* 0x000fe4000380010e */
[----:B------:R-:W-:-:S05]  /*6250*/  VIMNMX R25, PT, PT, R9, R24, PT ;  /* 0x0000001809197248 */ /* 0x000fca0003fe0100 */
[----:B------:R-:W-:Y:S02]  /*6260*/  IMAD R25, R27, R2, R25 ;  /* 0x000000021b197224 */ /* 0x000fe400078e0219 */
[----:B------:R0:W5:Y:S01]  /*6270*/  LDG.E.U8.CONSTANT R27, desc[UR4][R6.64] ;  /* 0x00000004061b7981 */ /* 0x000162000c1e9100 */
[----:B------:R-:W-:Y:S02]  /*6280*/  LEA.HI.SX32 R29, R29, R16, 0x18 ;  /* 0x000000101d1d7211 */ /* 0x000fe400078fc2ff */
[----:B------:R-:W-:Y:S02]  /*6290*/  VIADDMNMX R35, R28, R17, 0x80, !PT ;  /* 0x000000801c237446 */ /* 0x000fe40007800111 */
[----:B------:R-:W-:Y:S02]  /*62a0*/  VIMNMX R28, PT, PT, RZ, R29, !PT ;  /* 0x0000001dff1c7248 */ /* 0x000fe40007fe0100 */
[----:B------:R-:W-:Y:S02]  /*62b0*/  VIADDMNMX R35, R35, 0xffffff80, R14, PT ;  /* 0xffffff8023237846 */ /* 0x000fe4000380010e */
[----:B------:R-:W-:Y:S01]  /*62c0*/  VIMNMX R29, PT, PT, R9, R28, PT ;  /* 0x0000001c091d7248 */ /* 0x000fe20003fe0100 */
[-C--:B------:R-:W-:Y:S01]  /*62d0*/  IMAD R21, R20, R2.reuse, R21 ;  /* 0x0000000214157224 */ /* 0x080fe200078e0215 */
[----:B------:R-:W-:Y:S01]  /*62e0*/  SEL R33, RZ, 0x400000, P4 ;  /* 0x00400000ff217807 */ /* 0x000fe20002000000 */
[----:B0-----:R-:W0:Y:S02]  /*62f0*/  LDC.64 R6, c[0x3][0x228] ;  /* 0x00c08a00ff067b82 */ /* 0x001e240000000a00 */
[----:B------:R-:W-:-:S05]  /*6300*/  IMAD R29, R35, R2, R29 ;  /* 0x00000002231d7224 */ /* 0x000fca00078e021d */
[----:B------:R-:W-:-:S04]  /*6310*/  IADD3 R28, P2, PT, R29, R18, RZ ;  /* 0x000000121d1c7210 */ /* 0x000fc80007f5e0ff */
[----:B------:R-:W-:-:S06]  /*6320*/  LEA.HI.X.SX32 R29, R29, R19, 0x1, P2 ;  /* 0x000000131d1d7211 */ /* 0x000fcc00010f0eff */
[----:B------:R1:W4:Y:S01]  /*6330*/  LDG.E.U8.CONSTANT R29, desc[UR4][R28.64] ;  /* 0x000000041c1d7981 */ /* 0x000322000c1e9100 */
[----:B------:R-:W-:Y:S02]  /*6340*/  IADD3 R20, P2, PT, R21, R18, RZ ;  /* 0x0000001215147210 */ /* 0x000fe40007f5e0ff */
[----:B------:R-:W-:Y:S02]  /*6350*/  IADD3 R15, PT, PT, R33, R32, R15 ;  /* 0x00000020210f7210 */ /* 0x000fe40007ffe00f */
[----:B------:R-:W-:Y:S02]  /*6360*/  LEA.HI.X.SX32 R21, R21, R19, 0x1, P2 ;  /* 0x0000001315157211 */ /* 0x000fe400010f0eff */
[----:B------:R-:W-:-:S04]  /*6370*/  IADD3 R32, P2, PT, R25, R18, RZ ;  /* 0x0000001219207210 */ /* 0x000fc80007f5e0ff */
[----:B------:R-:W-:Y:S02]  /*6380*/  LEA.HI.X.SX32 R33, R25, R19, 0x1, P2 ;  /* 0x0000001319217211 */ /* 0x000fe400010f0eff */
[----:B------:R-:W-:-:S03]  /*6390*/  SEL R34, RZ, 0x4000000, P3 ;  /* 0x04000000ff227807 */ /* 0x000fc60001800000 */
[----:B------:R-:W4:Y:S01]  /*63a0*/  LDG.E.U8.CONSTANT R32, desc[UR4][R32.64] ;  /* 0x0000000420207981 */ /* 0x000f22000c1e9100 */
[----:B--2---:R-:W-:-:S04]  /*63b0*/  ISETP.GE.U32.AND P2, PT, R5, R8, PT ;  /* 0x000000080500720c */ /* 0x004fc80003f46070 */
[----:B------:R-:W-:Y:S02]  /*63c0*/  P2R R8, PR, RZ, 0x4 ;  /* 0x00000004ff087803 */ /* 0x000fe40000000000 */
[----:B------:R-:W-:Y:S02]  /*63d0*/  ISETP.NE.AND P2, PT, R4, RZ, PT ;  /* 0x000000ff0400720c */ /* 0x000fe40003f45270 */
[----:B------:R-:W2:Y:S02]  /*63e0*/  LDC.64 R4, c[0x3][0x220] ;  /* 0x00c08800ff047b82 */ /* 0x000ea40000000a00 */
[C---:B--2---:R-:W-:Y:S02]  /*63f0*/  LOP3.LUT R22, R4.reuse, 0xff, RZ, 0xc0, !PT ;  /* 0x000000ff04167812 */ /* 0x044fe400078ec0ff */
[----:B------:R-:W-:Y:S02]  /*6400*/  LEA.HI.SX32 R4, R4, R16, 0x18 ;  /* 0x0000001004047211 */ /* 0x000fe400078fc2ff */
[----:B------:R-:W-:-:S02]  /*6410*/  VIADDMNMX R25, R22, R17, 0x80, !PT ;  /* 0x0000008016197446 */ /* 0x000fc40007800111 */
[----:B------:R-:W-:Y:S02]  /*6420*/  VIMNMX R4, PT, PT, RZ, R4, !PT ;  /* 0x00000004ff047248 */ /* 0x000fe40007fe0100 */
[----:B------:R-:W-:Y:S02]  /*6430*/  VIADDMNMX R22, R25, 0xffffff80, R14, PT ;  /* 0xffffff8019167846 */ /* 0x000fe4000380010e */
[----:B------:R-:W-:Y:S02]  /*6440*/  VIMNMX R25, PT, PT, R9, R4, PT ;  /* 0x0000000409197248 */ /* 0x000fe40003fe0100 */
[C---:B------:R-:W-:Y:S02]  /*6450*/  LOP3.LUT R4, R5.reuse, 0xff, RZ, 0xc0, !PT ;  /* 0x000000ff05047812 */ /* 0x040fe400078ec0ff */
[----:B------:R-:W-:Y:S01]  /*6460*/  LEA.HI.SX32 R5, R5, R16, 0x18 ;  /* 0x0000001005057211 */ /* 0x000fe200078fc2ff */
[----:B------:R-:W-:Y:S01]  /*6470*/  IMAD R22, R22, R2, R25 ;  /* 0x0000000216167224 */ /* 0x000fe200078e0219 */
[----:B------:R-:W-:-:S02]  /*6480*/  VIADDMNMX R13, R4, R17, 0x80, !PT ;  /* 0x00000080040d7446 */ /* 0x000fc40007800111 */
[----:B------:R-:W-:Y:S02]  /*6490*/  VIMNMX R4, PT, PT, RZ, R5, !PT ;  /* 0x00000005ff047248 */ /* 0x000fe40007fe0100 */
[C---:B------:R-:W-:Y:S02]  /*64a0*/  IADD3 R24, P4, PT, R22.reuse, R18, RZ ;  /* 0x0000001216187210 */ /* 0x040fe40007f9e0ff */
[----:B------:R-:W-:Y:S02]  /*64b0*/  VIADDMNMX R13, R13, 0xffffff80, R14, PT ;  /* 0xffffff800d0d7846 */ /* 0x000fe4000380010e */
[----:B------:R-:W-:Y:S02]  /*64c0*/  VIMNMX R5, PT, PT, R9, R4, PT ;  /* 0x0000000409057248 */ /* 0x000fe40003fe0100 */
[----:B------:R-:W-:Y:S02]  /*64d0*/  LEA.HI.X.SX32 R25, R22, R19, 0x1, P4 ;  /* 0x0000001316197211 */ /* 0x000fe400020f0eff */
[----:B0-----:R-:W-:-:S02]  /*64e0*/  LOP3.LUT R22, R6, 0xff, RZ, 0xc0, !PT ;  /* 0x000000ff06167812 */ /* 0x001fc400078ec0ff */
[----:B------:R-:W-:Y:S01]  /*64f0*/  LEA.HI.SX32 R6, R6, R16, 0x18 ;  /* 0x0000001006067211 */ /* 0x000fe200078fc2ff */
[----:B------:R-:W-:Y:S01]  /*6500*/  IMAD R5, R13, R2, R5 ;  /* 0x000000020d057224 */ /* 0x000fe200078e0205 */
[----:B------:R-:W-:Y:S01]  /*6510*/  VIADDMNMX R13, R22, R17, 0x80, !PT ;  /* 0x00000080160d7446 */ /* 0x000fe20007800111 */
[----:B------:R-:W2:Y:S01]  /*6520*/  LDG.E.U8.CONSTANT R24, desc[UR4][R24.64] ;  /* 0x0000000418187981 */ /* 0x000ea2000c1e9100 */
[----:B------:R-:W-:Y:S02]  /*6530*/  VIMNMX R6, PT, PT, RZ, R6, !PT ;  /* 0x00000006ff067248 */ /* 0x000fe40007fe0100 */
[----:B------:R-:W-:Y:S02]  /*6540*/  VIADDMNMX R22, R13, 0xffffff80, R14, PT ;  /* 0xffffff800d167846 */ /* 0x000fe4000380010e */
[----:B------:R-:W-:Y:S02]  /*6550*/  VIMNMX R13, PT, PT, R9, R6, PT ;  /* 0x00000006090d7248 */ /* 0x000fe40003fe0100 */
[----:B------:R-:W-:-:S03]  /*6560*/  IADD3 R4, P4, PT, R5, R18, RZ ;  /* 0x0000001205047210 */ /* 0x000fc60007f9e0ff */
[----:B------:R-:W-:Y:S01]  /*6570*/  IMAD R13, R22, R2, R13 ;  /* 0x00000002160d7224 */ /* 0x000fe200078e020d */
[C---:B------:R-:W-:Y:S02]  /*6580*/  LOP3.LUT R22, R7.reuse, 0xff, RZ, 0xc0, !PT ;  /* 0x000000ff07167812 */ /* 0x040fe400078ec0ff */
[----:B------:R-:W-:Y:S02]  /*6590*/  LEA.HI.SX32 R7, R7, R16, 0x18 ;  /* 0x0000001007077211 */ /* 0x000fe400078fc2ff */
[----:B------:R-:W-:Y:S02]  /*65a0*/  LEA.HI.X.SX32 R5, R5, R19, 0x1, P4 ;  /* 0x0000001305057211 */ /* 0x000fe400020f0eff */
[----:B---3--:R-:W-:Y:S02]  /*65b0*/  ISETP.GE.U32.AND P4, PT, R26, R23, PT ;  /* 0x000000171a00720c */ /* 0x008fe40003f86070 */
[----:B------:R-:W-:Y:S02]  /*65c0*/  VIADDMNMX R23, R22, R17, 0x80, !PT ;  /* 0x0000008016177446 */ /* 0x000fe40007800111 */
[----:B------:R-:W-:-:S02]  /*65d0*/  VIMNMX R22, PT, PT, RZ, R7, !PT ;  /* 0x00000007ff167248 */ /* 0x000fc40007fe0100 */
[----:B-----5:R-:W-:Y:S02]  /*65e0*/  ISETP.GE.U32.AND P6, PT, R12, R27, PT ;  /* 0x0000001b0c00720c */ /* 0x020fe40003fc6070 */
[----:B------:R-:W-:Y:S01]  /*65f0*/  VIADDMNMX R23, R23, 0xffffff80, R14, PT ;  /* 0xffffff8017177846 */ /* 0x000fe2000380010e */
[----:B------:R-:W0:Y:S01]  /*6600*/  LDC.64 R26, c[0x3][0x230] ;  /* 0x00c08c00ff1a7b82 */ /* 0x000e220000000a00 */
[----:B------:R-:W-:Y:S02]  /*6610*/  VIMNMX R7, PT, PT, R9, R22, PT ;  /* 0x0000001609077248 */ /* 0x000fe40003fe0100 */
[----:B------:R-:W-:Y:S02]  /*6620*/  P2R R6, PR, RZ, 0x40 ;  /* 0x00000040ff067803 */ /* 0x000fe40000000000 */
[----:B------:R-:W-:Y:S01]  /*6630*/  IADD3 R12, P6, PT, R13, R18, RZ ;  /* 0x000000120d0c7210 */ /* 0x000fe20007fde0ff */
[----:B------:R-:W-:-:S03]  /*6640*/  IMAD R7, R23, R2, R7 ;  /* 0x0000000217077224 */ /* 0x000fc600078e0207 */
[----:B------:R-:W-:Y:S02]  /*6650*/  LEA.HI.X.SX32 R13, R13, R19, 0x1, P6 ;  /* 0x000000130d0d7211 */ /* 0x000fe400030f0eff */
[----:B------:R-:W-:-:S04]  /*6660*/  IADD3 R22, P6, PT, R7, R18, RZ ;  /* 0x0000001207167210 */ /* 0x000fc80007fde0ff */
[----:B------:R-:W-:Y:S02]  /*6670*/  LEA.HI.X.SX32 R23, R7, R19, 0x1, P6 ;  /* 0x0000001307177211 */ /* 0x000fe400030f0eff */
[----:B------:R-:W-:Y:S02]  /*6680*/  ISETP.NE.AND P6, PT, R10, RZ, PT ;  /* 0x000000ff0a00720c */ /* 0x000fe40003fc5270 */
[----:B------:R-:W-:Y:S02]  /*6690*/  SEL R7, RZ, 0x1000000, P1 ;  /* 0x01000000ff077807 */ /* 0x000fe40000800000 */
[----:B------:R-:W-:Y:S02]  /*66a0*/  SEL R10, RZ, 0x800000, P6 ;  /* 0x00800000ff0a7807 */ /* 0x000fe40003000000 */
[----:B------:R-:W-:Y:S02]  /*66b0*/  SEL R35, RZ, 0x2000000, P2 ;  /* 0x02000000ff237807 */ /* 0x000fe40001000000 */
[----:B------:R-:W-:-:S04]  /*66c0*/  IADD3 R10, PT, PT, R7, R10, R15 ;  /* 0x0000000a070a7210 */ /* 0x000fc80007ffe00f */
[----:B------:R-:W-:Y:S02]  /*66d0*/  IADD3 R10, PT, PT, R34, R35, R10 ;  /* 0x00000023220a7210 */ /* 0x000fe40007ffe00a */
[C---:B0-----:R-:W-:Y:S02]  /*66e0*/  LOP3.LUT R34, R26.reuse, 0xff, RZ, 0xc0, !PT ;  /* 0x000000ff1a227812 */ /* 0x041fe400078ec0ff */
[----:B------:R-:W-:Y:S02]  /*66f0*/  LEA.HI.SX32 R26, R26, R16, 0x18 ;  /* 0x000000101a1a7211 */ /* 0x000fe400078fc2ff */
[----:B------:R-:W-:Y:S02]  /*6700*/  VIADDMNMX R7, R34, R17, 0x80, !PT ;  /* 0x0000008022077446 */ /* 0x000fe40007800111 */
[----:B------:R-:W-:Y:S01]  /*6710*/  VIMNMX R26, PT, PT, RZ, R26, !PT ;  /* 0x0000001aff1a7248 */ /* 0x000fe20007fe0100 */
[----:B------:R-:W0:Y:S01]  /*6720*/  LDC.64 R34, c[0x3][0x238] ;  /* 0x00c08e00ff227b82 */ /* 0x000e220000000a00 */
[----:B------:R-:W-:-:S02]  /*6730*/  VIADDMNMX R15, R7, 0xffffff80, R14, PT ;  /* 0xffffff80070f7846 */ /* 0x000fc4000380010e */
[----:B------:R-:W-:-:S05]  /*6740*/  VIMNMX R7, PT, PT, R9, R26, PT ;  /* 0x0000001a09077248 */ /* 0x000fca0003fe0100 */
[----:B------:R-:W-:Y:S01]  /*6750*/  IMAD R7, R15, R2, R7 ;  /* 0x000000020f077224 */ /* 0x000fe200078e0207 */
[C---:B------:R-:W-:Y:S02]  /*6760*/  LOP3.LUT R26, R27.reuse, 0xff, RZ, 0xc0, !PT ;  /* 0x000000ff1b1a7812 */ /* 0x040fe400078ec0ff */
[----:B------:R-:W-:Y:S02]  /*6770*/  LEA.HI.SX32 R27, R27, R16, 0x18 ;  /* 0x000000101b1b7211 */ /* 0x000fe400078fc2ff */
[C---:B-1----:R-:W-:Y:S02]  /*6780*/  IADD3 R28, P3, PT, R7.reuse, R18, RZ ;  /* 0x00000012071c7210 */ /* 0x042fe40007f7e0ff */
[----:B----4-:R-:W-:Y:S02]  /*6790*/  ISETP.GE.U32.AND P1, PT, R30, R29, PT ;  /* 0x0000001d1e00720c */ /* 0x010fe40003f26070 */
[----:B------:R-:W-:Y:S02]  /*67a0*/  LEA.HI.X.SX32 R29, R7, R19, 0x1, P3 ;  /* 0x00000013071d7211 */ /* 0x000fe400018f0eff */
[----:B------:R-:W-:-:S02]  /*67b0*/  VIADDMNMX R7, R26, R17, 0x80, !PT ;  /* 0x000000801a077446 */ /* 0x000fc40007800111 */
[----:B------:R-:W-:Y:S02]  /*67c0*/  VIMNMX R26, PT, PT, RZ, R27, !PT ;  /* 0x0000001bff1a7248 */ /* 0x000fe40007fe0100 */
[----:B------:R-:W-:Y:S02]  /*67d0*/  VIADDMNMX R15, R7, 0xffffff80, R14, PT ;  /* 0xffffff80070f7846 */ /* 0x000fe4000380010e */
[----:B------:R-:W-:Y:S02]  /*67e0*/  VIMNMX R7, PT, PT, R9, R26, PT ;  /* 0x0000001a09077248 */ /* 0x000fe40003fe0100 */
[C---:B0-----:R-:W-:Y:S02]  /*67f0*/  LOP3.LUT R30, R34.reuse, 0xff, RZ, 0xc0, !PT ;  /* 0x000000ff221e7812 */ /* 0x041fe400078ec0ff */
[----:B------:R-:W-:Y:S01]  /*6800*/  LEA.HI.SX32 R34, R34, R16, 0x18 ;  /* 0x0000001022227211 */ /* 0x000fe200078fc2ff */
[----:B------:R-:W-:Y:S01]  /*6810*/  IMAD R7, R15, R2, R7 ;  /* 0x000000020f077224 */ /* 0x000fe200078e0207 */
[----:B------:R-:W-:-:S02]  /*6820*/  VIADDMNMX R15, R30, R17, 0x80, !PT ;  /* 0x000000801e0f7446 */ /* 0x000fc40007800111 */
[----:B------:R-:W-:Y:S02]  /*6830*/  VIMNMX R34, PT, PT, RZ, R34, !PT ;  /* 0x00000022ff227248 */ /* 0x000fe40007fe0100 */
[----:B------:R-:W-:Y:S02]  /*6840*/  VIADDMNMX R30, R15, 0xffffff80, R14, PT ;  /* 0xffffff800f1e7846 */ /* 0x000fe4000380010e */
[----:B------:R-:W-:Y:S02]  /*6850*/  VIMNMX R15, PT, PT, R9, R34, PT ;  /* 0x00000022090f7248 */ /* 0x000fe40003fe0100 */
[C---:B------:R-:W-:Y:S01]  /*6860*/  IADD3 R26, P3, PT, R7.reuse, R18, RZ ;  /* 0x00000012071a7210 */ /* 0x040fe20007f7e0ff */
[----:B------:R0:W3:Y:S02]  /*6870*/  LDG.E.U8.CONSTANT R34, desc[UR4][R22.64] ;  /* 0x0000000416227981 */ /* 0x0000e4000c1e9100 */
[----:B------:R-:W-:Y:S01]  /*6880*/  IMAD R15, R30, R2, R15 ;  /* 0x000000021e0f7224 */ /* 0x000fe200078e020f */
[----:B------:R-:W-:-:S02]  /*6890*/  LEA.HI.X.SX32 R27, R7, R19, 0x1, P3 ;  /* 0x00000013071b7211 */ /* 0x000fc400018f0eff */
[----:B------:R1:W4:Y:S02]  /*68a0*/  LDG.E.U8.CONSTANT R7, desc[UR4][R20.64] ;  /* 0x0000000414077981 */ /* 0x000324000c1e9100 */
[----:B------:R-:W-:Y:S02]  /*68b0*/  IADD3 R30, P3, PT, R15, R18, RZ ;  /* 0x000000120f1e7210 */ /* 0x000fe40007f7e0ff */
[----:B------:R-:W-:Y:S01]  /*68c0*/  ISETP.NE.AND P2, PT, R3, RZ, PT ;  /* 0x000000ff0300720c */ /* 0x000fe20003f45270 */
[----:B0-----:R-:W0:Y:S01]  /*68d0*/  LDC.64 R22, c[0x3][0x248] ;  /* 0x00c09200ff167b82 */ /* 0x001e220000000a00 */
[----:B------:R-:W-:Y:S02]  /*68e0*/  LEA.HI.X.SX32 R31, R15, R19, 0x1, P3 ;  /* 0x000000130f1f7211 */ /* 0x000fe400018f0eff */
[----:B------:R5:W2:Y:S01]  /*68f0*/  LDG.E.U8.CONSTANT R15, desc[UR4][R4.64] ;  /* 0x00000004040f7981 */ /* 0x000aa2000c1e9100 */
[C---:B-1----:R-:W-:Y:S02]  /*6900*/  LOP3.LUT R20, R35.reuse, 0xff, RZ, 0xc0, !PT ;  /* 0x000000ff23147812 */ /* 0x042fe400078ec0ff */
[----:B------:R-:W-:-:S02]  /*6910*/  LEA.HI.SX32 R35, R35, R16, 0x18 ;  /* 0x0000001023237211 */ /* 0x000fc400078fc2ff */
[----:B------:R-:W-:Y:S02]  /*6920*/  VIADDMNMX R21, R20, R17, 0x80, !PT ;  /* 0x0000008014157446 */ /* 0x000fe40007800111 */
[----:B------:R-:W-:Y:S02]  /*6930*/  VIMNMX R20, PT, PT, RZ, R35, !PT ;  /* 0x00000023ff147248 */ /* 0x000fe40007fe0100 */
[----:B------:R-:W-:Y:S01]  /*6940*/  VIADDMNMX R25, R21, 0xffffff80, R14, PT ;  /* 0xffffff8015197846 */ /* 0x000fe2000380010e */
[----:B-----5:R-:W1:Y:S01]  /*6950*/  LDC.64 R4, c[0x3][0x240] ;  /* 0x00c09000ff047b82 */ /* 0x020e620000000a00 */
[----:B------:R-:W-:-:S05]  /*6960*/  VIMNMX R21, PT, PT, R9, R20, PT ;  /* 0x0000001409157248 */ /* 0x000fca0003fe0100 */
[----:B------:R-:W-:-:S05]  /*6970*/  IMAD R21, R25, R2, R21 ;  /* 0x0000000219157224 */ /* 0x000fca00078e0215 */
[----:B------:R-:W-:-:S04]  /*6980*/  IADD3 R20, P3, PT, R21, R18, RZ ;  /* 0x0000001215147210 */ /* 0x000fc80007f7e0ff */
[----:B------:R-:W-:Y:S02]  /*6990*/  LEA.HI.X.SX32 R21, R21, R19, 0x1, P3 ;  /* 0x0000001315157211 */ /* 0x000fe400018f0eff */
[----:B----4-:R-:W-:-:S04]  /*69a0*/  ISETP.GE.U32.AND P3, PT, R7, R32, PT ;  /* 0x000000200700720c */ /* 0x010fc80003f66070 */
[----:B------:R-:W-:Y:S02]  /*69b0*/  P2R R7, PR, RZ, 0x8 ;  /* 0x00000008ff077803 */ /* 0x000fe40000000000 */
[----:B--2---:R-:W-:Y:S02]  /*69c0*/  ISETP.GE.U32.AND P3, PT, R24, R15, PT ;  /* 0x0000000f1800720c */ /* 0x004fe40003f66070 */
[----:B------:R0:W3:Y:S01]  /*69d0*/  LDG.E.U8.CONSTANT R15, desc[UR4][R12.64] ;  /* 0x000000040c0f7981 */ /* 0x0000e2000c1e9100 */
[C---:B-1----:R-:W-:Y:S02]  /*69e0*/  LOP3.LUT R32, R4.reuse, 0xff, RZ, 0xc0, !PT ;  /* 0x000000ff04207812 */ /* 0x042fe400078ec0ff */
[----:B------:R-:W-:Y:S02]  /*69f0*/  LEA.HI.SX32 R4, R4, R16, 0x18 ;  /* 0x0000001004047211 */ /* 0x000fe400078fc2ff */
[----:B------:R-:W-:Y:S02]  /*6a00*/  VIADDMNMX R3, R32, R17, 0x80, !PT ;  /* 0x0000008020037446 */ /* 0x000fe40007800111 */
[----:B------:R-:W-:-:S02]  /*6a10*/  VIMNMX R4, PT, PT, RZ, R4, !PT ;  /* 0x00000004ff047248 */ /* 0x000fc40007fe0100 */
[----:B------:R-:W-:Y:S02]  /*6a20*/  VIADDMNMX R25, R3, 0xffffff80, R14, PT ;  /* 0xffffff8003197846 */ /* 0x000fe4000380010e */
[----:B------:R-:W-:-:S05]  /*6a30*/  VIMNMX R3, PT, PT, R9, R4, PT ;  /* 0x0000000409037248 */ /* 0x000fca0003fe0100 */
[----:B------:R-:W-:-:S05]  /*6a40*/  IMAD R3, R25, R2, R3 ;  /* 0x0000000219037224 */ /* 0x000fca00078e0203 */
[C---:B------:R-:W-:Y:S02]  /*6a50*/  IADD3 R24, P6, PT, R3.reuse, R18, RZ ;  /* 0x0000001203187210 */ /* 0x040fe40007fde0ff */
[----:B------:R-:W-:Y:S02]  /*6a60*/  SEL R32, RZ, 0x10000000, P5 ;  /* 0x10000000ff207807 */ /* 0x000fe40002800000 */
[----:B------:R-:W-:Y:S02]  /*6a70*/  LEA.HI.X.SX32 R25, R3, R19, 0x1, P6 ;  /* 0x0000001303197211 */ /* 0x000fe400030f0eff */
[----:B------:R-:W-:Y:S02]  /*6a80*/  SEL R3, RZ, 0x8000000, P0 ;  /* 0x08000000ff037807 */ /* 0x000fe40000000000 */
[----:B------:R-:W-:Y:S01]  /*6a90*/  LOP3.LUT R4, R5, 0xff, RZ, 0xc0, !PT ;  /* 0x000000ff05047812 */ /* 0x000fe200078ec0ff */
[----:B------:R-:W2:Y:S01]  /*6aa0*/  LDG.E.U8.CONSTANT R24, desc[UR4][R24.64] ;  /* 0x0000000418187981 */ /* 0x000ea2000c1e9100 */
[----:B------:R-:W-:-:S03]  /*6ab0*/  IADD3 R10, PT, PT, R32, R3, R10 ;  /* 0x00000003200a7210 */ /* 0x000fc60007ffe00a */
[----:B------:R1:W4:Y:S04]  /*6ac0*/  LDG.E.U8.CONSTANT R3, desc[UR4][R28.64] ;  /* 0x000000041c037981 */ /* 0x000328000c1e9100 */
[----:B------:R-:W4:Y:S01]  /*6ad0*/  LDG.E.U8.CONSTANT R32, desc[UR4][R26.64] ;  /* 0x000000041a207981 */ /* 0x000f22000c1e9100 */
[C---:B0-----:R-:W-:Y:S02]  /*6ae0*/  LOP3.LUT R12, R22.reuse, 0xff, RZ, 0xc0, !PT ;  /* 0x000000ff160c7812 */ /* 0x041fe400078ec0ff */
[-C--:B------:R-:W-:Y:S02]  /*6af0*/  LEA.HI.SX32 R5, R5, R16.reuse, 0x18 ;  /* 0x0000001005057211 */ /* 0x080fe400078fc2ff */
[----:B------:R-:W-:Y:S02]  /*6b00*/  LEA.HI.SX32 R22, R22, R16, 0x18 ;  /* 0x0000001016167211 */ /* 0x000fe400078fc2ff */
[----:B------:R-:W-:-:S02]  /*6b10*/  VIADDMNMX R33, R4, R17, 0x80, !PT ;  /* 0x0000008004217446 */ /* 0x000fc40007800111 */
[----:B------:R-:W-:Y:S02]  /*6b20*/  VIADDMNMX R13, R12, R17, 0x80, !PT ;  /* 0x000000800c0d7446 */ /* 0x000fe40007800111 */
[----:B------:R-:W-:Y:S02]  /*6b30*/  VIMNMX R4, PT, PT, RZ, R5, !PT ;  /* 0x00000005ff047248 */ /* 0x000fe40007fe0100 */
[----:B------:R-:W-:Y:S02]  /*6b40*/  VIMNMX R22, PT, PT, RZ, R22, !PT ;  /* 0x00000016ff167248 */ /* 0x000fe40007fe0100 */
[--C-:B------:R-:W-:Y:S02]  /*6b50*/  VIADDMNMX R12, R13, 0xffffff80, R14.reuse, PT ;  /* 0xffffff800d0c7846 */ /* 0x100fe4000380010e */
[----:B------:R-:W-:Y:S02]  /*6b60*/  VIADDMNMX R33, R33, 0xffffff80, R14, PT ;  /* 0xffffff8021217846 */ /* 0x000fe4000380010e */
[----:B------:R-:W-:-:S02]  /*6b70*/  VIMNMX R5, PT, PT, R9, R4, PT ;  /* 0x0000000409057248 */ /* 0x000fc40003fe0100 */
[----:B------:R-:W-:Y:S02]  /*6b80*/  VIMNMX R13, PT, PT, R9, R22, PT ;  /* 0x00000016090d7248 */ /* 0x000fe40003fe0100 */
[C---:B------:R-:W-:Y:S02]  /*6b90*/  LOP3.LUT R22, R23.reuse, 0xff, RZ, 0xc0, !PT ;  /* 0x000000ff17167812 */ /* 0x040fe400078ec0ff */
[----:B------:R-:W-:Y:S01]  /*6ba0*/  LEA.HI.SX32 R23, R23, R16, 0x18 ;  /* 0x0000001017177211 */ /* 0x000fe200078fc2ff */
[-C--:B------:R-:W-:Y:S01]  /*6bb0*/  IMAD R5, R33, R2.reuse, R5 ;  /* 0x0000000221057224 */ /* 0x080fe200078e0205 */
[----:B-1----:R-:W-:Y:S02]  /*6bc0*/  VIADDMNMX R29, R22, R17, 0x80, !PT ;  /* 0x00000080161d7446 */ /* 0x002fe40007800111 */
[----:B------:R-:W-:Y:S01]  /*6bd0*/  VIMNMX R22, PT, PT, RZ, R23, !PT ;  /* 0x00000017ff167248 */ /* 0x000fe20007fe0100 */
[----:B------:R-:W-:Y:S01]  /*6be0*/  IMAD R13, R12, R2, R13 ;  /* 0x000000020c0d7224 */ /* 0x000fe200078e020d */
[----:B------:R-:W-:-:S02]  /*6bf0*/  IADD3 R4, P0, PT, R5, R18, RZ ;  /* 0x0000001205047210 */ /* 0x000fc40007f1e0ff */
[----:B------:R-:W-:Y:S02]  /*6c00*/  VIADDMNMX R29, R29, 0xffffff80, R14, PT ;  /* 0xffffff801d1d7846 */ /* 0x000fe4000380010e */
[----:B------:R-:W-:Y:S02]  /*6c10*/  VIMNMX R23, PT, PT, R9, R22, PT ;  /* 0x0000001609177248 */ /* 0x000fe40003fe0100 */
[-C--:B------:R-:W-:Y:S02]  /*6c20*/  LEA.HI.X.SX32 R5, R5, R19.reuse, 0x1, P0 ;  /* 0x0000001305057211 */ /* 0x080fe400000f0eff */
[----:B------:R-:W-:Y:S01]  /*6c30*/  IADD3 R12, P0, PT, R13, R18, RZ ;  /* 0x000000120d0c7210 */ /* 0x000fe20007f1e0ff */
[----:B------:R-:W-:Y:S02]  /*6c40*/  IMAD R23, R29, R2, R23 ;  /* 0x000000021d177224 */ /* 0x000fe400078e0217 */
[----:B------:R0:W2:Y:S01]  /*6c50*/  LDG.E.U8.CONSTANT R35, desc[UR4][R4.64] ;  /* 0x0000000404237981 */ /* 0x0000a2000c1e9100 */
[----:B------:R-:W-:Y:S01]  /*6c60*/  LEA.HI.X.SX32 R13, R13, R19, 0x1, P0 ;  /* 0x000000130d0d7211 */ /* 0x000fe200000f0eff */
[----:B------:R-:W1:Y:S01]  /*6c70*/  LDC.64 R28, c[0x3][0x250] ;  /* 0x00c09400ff1c7b82 */ /* 0x000e620000000a00 */
[----:B------:R-:W-:-:S03]  /*6c80*/  IADD3 R22, P0, PT, R23, R18, RZ ;  /* 0x0000001217167210 */ /* 0x000fc60007f1e0ff */
[----:B------:R-:W5:Y:S01]  /*6c90*/  LDG.E.U8.CONSTANT R12, desc[UR4][R12.64] ;  /* 0x000000040c0c7981 */ /* 0x000f62000c1e9100 */
[----:B------:R-:W-:-:S03]  /*6ca0*/  LEA.HI.X.SX32 R23, R23, R19, 0x1, P0 ;  /* 0x0000001317177211 */ /* 0x000fc600000f0eff */
[----:B0-----:R-:W0:Y:S03]  /*6cb0*/  LDC.64 R4, c[0x3][0x260] ;  /* 0x00c09800ff047b82 */ /* 0x001e260000000a00 */
[----:B------:R-:W5:Y:S01]  /*6cc0*/  LDG.E.U8.CONSTANT R23, desc[UR4][R22.64] ;  /* 0x0000000416177981 */ /* 0x000f62000c1e9100 */
[----:B---3--:R-:W-:-:S03]  /*6cd0*/  ISETP.GE.U32.AND P0, PT, R15, R34, PT ;  /* 0x000000220f00720c */ /* 0x008fc60003f06070 */
[----:B------:R-:W3:Y:S04]  /*6ce0*/  LDG.E.U8.CONSTANT R15, desc[UR4][R30.64] ;  /* 0x000000041e0f7981 */ /* 0x000ee8000c1e9100 */
[----:B------:R0:W3:Y:S01]  /*6cf0*/  LDG.E.U8.CONSTANT R34, desc[UR4][R20.64] ;  /* 0x0000000414227981 */ /* 0x0000e2000c1e9100 */
[C---:B-1----:R-:W-:Y:S02]  /*6d00*/  LOP3.LUT R26, R28.reuse, 0xff, RZ, 0xc0, !PT ;  /* 0x000000ff1c1a7812 */ /* 0x042fe400078ec0ff */
[----:B------:R-:W-:Y:S02]  /*6d10*/  LEA.HI.SX32 R28, R28, R16, 0x18 ;  /* 0x000000101c1c7211 */ /* 0x000fe400078fc2ff */
[----:B------:R-:W-:Y:S02]  /*6d20*/  VIADDMNMX R27, R26, R17, 0x80, !PT ;  /* 0x000000801a1b7446 */ /* 0x000fe40007800111 */
[----:B------:R-:W-:-:S02]  /*6d30*/  VIMNMX R28, PT, PT, RZ, R28, !PT ;  /* 0x0000001cff1c7248 */ /* 0x000fc40007fe0100 */
[--C-:B------:R-:W-:Y:S01]  /*6d40*/  VIADDMNMX R26, R27, 0xffffff80, R14.reuse, PT ;  /* 0xffffff801b1a7846 */ /* 0x100fe2000380010e */
[----:B0-----:R-:W0:Y:S01]  /*6d50*/  LDC.64 R20, c[0x3][0x258] ;  /* 0x00c09600ff147b82 */ /* 0x001e220000000a00 */
        /* <DEDUP_REMOVED lines=10> */
[----:B------:R-:W-:-:S04]  /*6e00*/  LEA.HI.X.SX32 R27, R27, R19, 0x1, P5 ;  /* 0x000000131b1b7211 */ /* 0x000fc800028f0eff */
[C---:B------:R-:W-:Y:S01]  /*6e10*/  IADD3 R30, P5, PT, R29.reuse, R18, RZ ;  /* 0x000000121d1e7210 */ /* 0x040fe20007fbe0ff */
[----:B------:R-:W5:Y:S01]  /*6e20*/  LDG.E.U8.CONSTANT R26, desc[UR4][R26.64] ;  /* 0x000000041a1a7981 */ /* 0x000f62000c1e9100 */
[C---:B0-----:R-:W-:Y:S02]  /*6e30*/  LOP3.LUT R28, R20.reuse, 0xff, RZ, 0xc0, !PT ;  /* 0x000000ff141c7812 */ /* 0x041fe400078ec0ff */
[----:B------:R-:W-:Y:S02]  /*6e40*/  LEA.HI.SX32 R20, R20, R16, 0x18 ;  /* 0x0000001014147211 */ /* 0x000fe400078fc2ff */
[----:B------:R-:W-:Y:S02]  /*6e50*/  LEA.HI.X.SX32 R31, R29, R19, 0x1, P5 ;  /* 0x000000131d1f7211 */ /* 0x000fe400028f0eff */
[----:B----4-:R-:W-:Y:S02]  /*6e60*/  ISETP.GE.U32.AND P5, PT, R3, R32, PT ;  /* 0x000000200300720c */ /* 0x010fe40003fa6070 */
[----:B------:R-:W-:-:S02]  /*6e70*/  VIADDMNMX R3, R28, R17, 0x80, !PT ;  /* 0x000000801c037446 */ /* 0x000fc40007800111 */
[----:B------:R-:W-:Y:S01]  /*6e80*/  VIMNMX R20, PT, PT, RZ, R20, !PT ;  /* 0x00000014ff147248 */ /* 0x000fe20007fe0100 */
[----:B------:R-:W4:Y:S01]  /*6e90*/  LDG.E.U8.CONSTANT R31, desc[UR4][R30.64] ;  /* 0x000000041e1f7981 */ /* 0x000f22000c1e9100 */
        /* <DEDUP_REMOVED lines=13> */
[----:B------:R-:W-:-:S04]  /*6f70*/  LOP3.LUT R20, R4, 0xff, RZ, 0xc0, !PT ;  /* 0x000000ff04147812 */ /* 0x000fc800078ec0ff */
[C---:B------:R-:W-:Y:S02]  /*6f80*/  IADD3 R32, P6, PT, R3.reuse, R18, RZ ;  /* 0x0000001203207210 */ /* 0x040fe40007fde0ff */
[----:B------:R-:W-:Y:S02]  /*6f90*/  LEA.HI.SX32 R4, R4, R16, 0x18 ;  /* 0x0000001004047211 */ /* 0x000fe400078fc2ff */
[----:B------:R-:W-:Y:S02]  /*6fa0*/  LEA.HI.X.SX32 R33, R3, R19, 0x1, P6 ;  /* 0x0000001303217211 */ /* 0x000fe400030f0eff */
[----:B------:R-:W-:Y:S02]  /*6fb0*/  VIMNMX R4, PT, PT, RZ, R4, !PT ;  /* 0x00000004ff047248 */ /* 0x000fe40007fe0100 */
[----:B------:R-:W-:Y:S02]  /*6fc0*/  SEL R25, RZ, 0x20000000, P2 ;  /* 0x20000000ff197807 */ /* 0x000fe40001000000 */
[----:B------:R-:W-:Y:S01]  /*6fd0*/  ISETP.NE.AND P2, PT, R8, RZ, PT ;  /* 0x000000ff0800720c */ /* 0x000fe20003f45270 */
[----:B------:R-:W4:Y:S01]  /*6fe0*/  LDG.E.U8.CONSTANT R33, desc[UR4][R32.64] ;  /* 0x0000000420217981 */ /* 0x000f22000c1e9100 */
[----:B------:R-:W-:-:S02]  /*6ff0*/  SEL R8, RZ, 0x1, P4 ;  /* 0x00000001ff087807 */ /* 0x000fc40002000000 */
[----:B---3--:R-:W-:Y:S02]  /*7000*/  ISETP.GE.U32.AND P6, PT, R15, R34, PT ;  /* 0x000000220f00720c */ /* 0x008fe40003fc6070 */
[----:B------:R-:W-:-:S04]  /*7010*/  VIADDMNMX R15, R20, R17, 0x80, !PT ;  /* 0x00000080140f7446 */ /* 0x000fc80007800111 */
[----:B------:R-:W-:Y:S02]  /*7020*/  VIADDMNMX R20, R15, 0xffffff80, R14, PT ;  /* 0xffffff800f147846 */ /* 0x000fe4000380010e */
[----:B------:R-:W-:Y:S02]  /*7030*/  VIMNMX R15, PT, PT, R9, R4, PT ;  /* 0x00000004090f7248 */ /* 0x000fe40003fe0100 */
[----:B------:R-:W-:Y:S02]  /*7040*/  P2R R3, PR, RZ, 0x40 ;  /* 0x00000040ff037803 */ /* 0x000fe40000000000 */
[----:B--2---:R-:W-:Y:S01]  /*7050*/  ISETP.GE.U32.AND P6, PT, R24, R35, PT ;  /* 0x000000231800720c */ /* 0x004fe20003fc6070 */
[----:B------:R-:W-:-:S03]  /*7060*/  IMAD R15, R20, R2, R15 ;  /* 0x00000002140f7224 */ /* 0x000fc600078e020f */
[----:B------:R-:W-:Y:S02]  /*7070*/  P2R R34, PR, RZ, 0x40 ;  /* 0x00000040ff227803 */ /* 0x000fe40000000000 */
[----:B------:R-:W-:-:S04]  /*7080*/  IADD3 R20, P6, PT, R15, R18, RZ ;  /* 0x000000120f147210 */ /* 0x000fc80007fde0ff */
[----:B------:R-:W-:Y:S02]  /*7090*/  LEA.HI.X.SX32 R21, R15, R19, 0x1, P6 ;  /* 0x000000130f157211 */ /* 0x000fe400030f0eff */
[----:B------:R-:W-:Y:S02]  /*70a0*/  ISETP.NE.AND P6, PT, R6, RZ, PT ;  /* 0x000000ff0600720c */ /* 0x000fe40003fc5270 */
[----:B------:R-:W-:Y:S01]  /*70b0*/  SEL R6, RZ, 0x40000000, P2 ;  /* 0x40000000ff067807 */ /* 0x000fe20001000000 */
[----:B------:R-:W2:Y:S03]  /*70c0*/  LDG.E.U8.CONSTANT R20, desc[UR4][R20.64] ;  /* 0x0000000414147981 */ /* 0x000ea6000c1e9100 */
[----:B------:R-:W-:Y:S02]  /*70d0*/  IADD3 R6, PT, PT, R6, R25, R10 ;  /* 0x0000001906067210 */ /* 0x000fe40007ffe00a */
[----:B------:R-:W-:-:S02]  /*70e0*/  LOP3.LUT R10, R5, 0xff, RZ, 0xc0, !PT ;  /* 0x000000ff050a7812 */ /* 0x000fc400078ec0ff */
[----:B------:R-:W-:Y:S02]  /*70f0*/  LEA.HI.SX32 R5, R5, R16, 0x18 ;  /* 0x0000001005057211 */ /* 0x000fe400078fc2ff */
[----:B------:R-:W-:Y:S02]  /*7100*/  VIADDMNMX R25, R10, R17, 0x80, !PT ;  /* 0x000000800a197446 */ /* 0x000fe40007800111 */
[----:B------:R-:W-:Y:S02]  /*7110*/  VIMNMX R10, PT, PT, RZ, R5, !PT ;  /* 0x00000005ff0a7248 */ /* 0x000fe40007fe0100 */
[----:B------:R-:W-:Y:S02]  /*7120*/  VIADDMNMX R25, R25, 0xffffff80, R14, PT ;  /* 0xffffff8019197846 */ /* 0x000fe4000380010e */
[----:B------:R-:W-:-:S05]  /*7130*/  VIMNMX R5, PT, PT, R9, R10, PT ;  /* 0x0000000a09057248 */ /* 0x000fca0003fe0100 */
[----:B------:R-:W-:Y:S01]  /*7140*/  IMAD R5, R25, R2, R5 ;  /* 0x0000000219057224 */ /* 0x000fe200078e0205 */
[----:B------:R-:W-:-:S04]  /*7150*/  SEL R15, RZ, 0x4, P1 ;  /* 0x00000004ff0f7807 */ /* 0x000fc80000800000 */
[C---:B------:R-:W-:Y:S02]  /*7160*/  IADD3 R24, P1, PT, R5.reuse, R18, RZ ;  /* 0x0000001205187210 */ /* 0x040fe40007f3e0ff */
[----:B------:R-:W-:Y:S02]  /*7170*/  SEL R4, RZ, 0x2, P6 ;  /* 0x00000002ff047807 */ /* 0x000fe40003000000 */
[----:B------:R-:W-:Y:S02]  /*7180*/  LEA.HI.X.SX32 R25, R5, R19, 0x1, P1 ;  /* 0x0000001305197211 */ /* 0x000fe400008f0eff */
[----:B------:R-:W-:Y:S02]  /*7190*/  IADD3 R8, PT, PT, R15, R4, R8 ;  /* 0x000000040f087210 */ /* 0x000fe40007ffe008 */
[----:B------:R-:W0:Y:S02]  /*71a0*/  LDC.64 R4, c[0x3][0x268] ;  /* 0x00c09a00ff047b82 */ /* 0x000e240000000a00 */
[----:B------:R-:W2:Y:S01]  /*71b0*/  LDG.E.U8.CONSTANT R25, desc[UR4][R24.64] ;  /* 0x0000000418197981 */ /* 0x000ea2000c1e9100 */
[----:B0-----:R-:W-:-:S02]  /*71c0*/  LOP3.LUT R10, R4, 0xff, RZ, 0xc0, !PT ;  /* 0x000000ff040a7812 */ /* 0x001fc400078ec0ff */
[----:B------:R-:W-:Y:S02]  /*71d0*/  LEA.HI.SX32 R4, R4, R16, 0x18 ;  /* 0x0000001004047211 */ /* 0x000fe400078fc2ff */
[----:B------:R-:W-:Y:S02]  /*71e0*/  VIADDMNMX R13, R10, R17, 0x80, !PT ;  /* 0x000000800a0d7446 */ /* 0x000fe40007800111 */
        /* <DEDUP_REMOVED lines=12> */
[----:B-----5:R-:W-:Y:S02]  /*72b0*/  ISETP.GE.U32.AND P2, PT, R12, R23, PT ;  /* 0x000000170c00720c */ /* 0x020fe40003f46070 */
[----:B------:R-:W-:Y:S02]  /*72c0*/  LEA.HI.X.SX32 R23, R10, R19, 0x1, P1 ;  /* 0x000000130a177211 */ /* 0x000fe400008f0eff */
[----:B------:R-:W-:-:S03]  /*72d0*/  IADD3 R12, P1, PT, R5, R18, RZ ;  /* 0x00000012050c7210 */ /* 0x000fc60007f3e0ff */
[----:B------:R-:W3:Y:S01]  /*72e0*/  LDG.E.U8.CONSTANT R22, desc[UR4][R22.64] ;  /* 0x0000000416167981 */ /* 0x000ee2000c1e9100 */
[----:B------:R-:W-:Y:S02]  /*72f0*/  LEA.HI.X.SX32 R13, R5, R19, 0x1, P1 ;  /* 0x00000013050d7211 */ /* 0x000fe400008f0eff */
[----:B------:R-:W0:Y:S04]  /*7300*/  LDC.64 R4, c[0x3][0x270] ;  /* 0x00c09c00ff047b82 */ /* 0x000e280000000a00 */
[----:B------:R-:W3:Y:S01]  /*7310*/  LDG.E.U8.CONSTANT R13, desc[UR4][R12.64] ;  /* 0x000000040c0d7981 */ /* 0x000ee2000c1e9100 */
[C---:B0-----:R-:W-:Y:S02]  /*7320*/  LOP3.LUT R10, R4.reuse, 0xff, RZ, 0xc0, !PT ;  /* 0x000000ff040a7812 */ /* 0x041fe400078ec0ff */
[----:B------:R-:W-:-:S02]  /*7330*/  LEA.HI.SX32 R4, R4, R16, 0x18 ;  /* 0x0000001004047211 */ /* 0x000fc400078fc2ff */
[-C--:B------:R-:W-:Y:S02]  /*7340*/  VIADDMNMX R15, R10, R17.reuse, 0x80, !PT ;  /* 0x000000800a0f7446 */ /* 0x080fe40007800111 */
        /* <DEDUP_REMOVED lines=8> */
[----:B------:R-:W-:Y:S02]  /*73d0*/  VIADDMNMX R15, R15, 0xffffff80, R14, PT ;  /* 0xffffff800f0f7846 */ /* 0x000fe4000380010e */
[----:B------:R-:W-:Y:S02]  /*73e0*/  VIMNMX R5, PT, PT, R9, R4, PT ;  /* 0x0000000409057248 */ /* 0x000fe40003fe0100 */
[----:B----4-:R-:W-:Y:S02]  /*73f0*/  ISETP.GE.U32.AND P4, PT, R26, R31, PT ;  /* 0x0000001f1a00720c */ /* 0x010fe40003f86070 */
[----:B------:R-:W-:Y:S01]  /*7400*/  IADD3 R26, P1, PT, R10, R18, RZ ;  /* 0x000000120a1a7210 */ /* 0x000fe20007f3e0ff */
[----:B------:R-:W-:-:S03]  /*7410*/  IMAD R5, R15, R2, R5 ;  /* 0x000000020f057224 */ /* 0x000fc600078e0205 */
[----:B------:R-:W-:Y:S02]  /*7420*/  LEA.HI.X.SX32 R27, R10, R19, 0x1, P1 ;  /* 0x000000130a1b7211 */ /* 0x000fe400008f0eff */
[----:B------:R-:W-:-:S03]  /*7430*/  IADD3 R30, P1, PT, R5, R18, RZ ;  /* 0x00000012051e7210 */ /* 0x000fc60007f3e0ff */
[----:B------:R-:W4:Y:S01]  /*7440*/  LDG.E.U8.CONSTANT R26, desc[UR4][R26.64] ;  /* 0x000000041a1a7981 */ /* 0x000f22000c1e9100 */
[----:B------:R-:W-:Y:S02]  /*7450*/  LEA.HI.X.SX32 R31, R5, R19, 0x1, P1 ;  /* 0x00000013051f7211 */ /* 0x000fe400008f0eff */
[----:B------:R-:W0:Y:S01]  /*7460*/  LDC.64 R4, c[0x3][0x278] ;  /* 0x00c09e00ff047b82 */ /* 0x000e220000000a00 */
[----:B------:R-:W-:-:S03]  /*7470*/  ISETP.GE.U32.AND P1, PT, R28, R33, PT ;  /* 0x000000211c00720c */ /* 0x000fc60003f26070 */
[----:B------:R-:W4:Y:S01]  /*7480*/  LDG.E.U8.CONSTANT R31, desc[UR4][R30.64] ;  /* 0x000000041e1f7981 */ /* 0x000f22000c1e9100 */
[C---:B0-----:R-:W-:Y:S02]  /*7490*/  LOP3.LUT R10, R4.reuse, 0xff, RZ, 0xc0, !PT ;  /* 0x000000ff040a7812 */ /* 0x041fe400078ec0ff */
        /* <DEDUP_REMOVED lines=12> */
[----:B------:R-:W-:Y:S02]  /*7560*/  P2R R15, PR, RZ, 0x2 ;  /* 0x00000002ff0f7803 */ /* 0x000fe40000000000 */
[----:B------:R-:W-:Y:S01]  /*7570*/  IADD3 R28, P1, PT, R10, R18, RZ ;  /* 0x000000120a1c7210 */ /* 0x000fe20007f3e0ff */
[----:B------:R-:W-:-:S03]  /*7580*/  IMAD R5, R33, R2, R5 ;  /* 0x0000000221057224 */ /* 0x000fc600078e0205 */
[----:B------:R-:W-:Y:S02]  /*7590*/  LEA.HI.X.SX32 R29, R10, R19, 0x1, P1 ;  /* 0x000000130a1d7211 */ /* 0x000fe400008f0eff */
[----:B------:R-:W-:-:S03]  /*75a0*/  IADD3 R32, P1, PT, R5, R18, RZ ;  /* 0x0000001205207210 */ /* 0x000fc60007f3e0ff */
[----:B------:R-:W5:Y:S01]  /*75b0*/  LDG.E.U8.CONSTANT R28, desc[UR4][R28.64] ;  /* 0x000000041c1c7981 */ /* 0x000f62000c1e9100 */
[----:B------:R-:W-:-:S06]  /*75c0*/  LEA.HI.X.SX32 R33, R5, R19, 0x1, P1 ;  /* 0x0000001305217211 */ /* 0x000fcc00008f0eff */
[----:B------:R-:W5:Y:S01]  /*75d0*/  LDG.E.U8.CONSTANT R33, desc[UR4][R32.64] ;  /* 0x0000000420217981 */ /* 0x000f62000c1e9100 */
[----:B------:R-:W-:Y:S02]  /*75e0*/  SEL R10, RZ, 0x20, P0 ;  /* 0x00000020ff0a7807 */ /* 0x000fe40000000000 */
        /* <DEDUP_REMOVED lines=11> */
[----:B------:R-:W-:Y:S02]  /*76a0*/  ISETP.NE.AND P6, PT, R7, RZ, PT ;  /* 0x000000ff0700720c */ /* 0x000fe40003fc5270 */
[----:B------:R-:W-:Y:S01]  /*76b0*/  SEL R20, RZ, 0x10, P3 ;  /* 0x00000010ff147807 */ /* 0x000fe20001800000 */
[----:B------:R-:W2:Y:S01]  /*76c0*/  LDG.E.U8.CONSTANT R4, desc[UR4][R4.64] ;  /* 0x0000000404047981 */ /* 0x000ea2000c1e9100 */
[----:B------:R-:W-:-:S04]  /*76d0*/  SEL R25, RZ, 0x8, P6 ;  /* 0x00000008ff197807 */ /* 0x000fc80003000000 */
[----:B------:R-:W-:Y:S02]  /*76e0*/  IADD3 R8, PT, PT, R20, R25, R8 ;  /* 0x0000001914087210 */ /* 0x000fe40007ffe008 */
[C---:B------:R-:W-:Y:S02]  /*76f0*/  LOP3.LUT R20, R21.reuse, 0xff, RZ, 0xc0, !PT ;  /* 0x000000ff15147812 */ /* 0x040fe400078ec0ff */
[----:B------:R-:W-:Y:S02]  /*7700*/  LEA.HI.SX32 R21, R21, R16, 0x18 ;  /* 0x0000001015157211 */ /* 0x000fe400078fc2ff */
[----:B------:R-:W-:Y:S02]  /*7710*/  VIADDMNMX R25, R20, R17, 0x80, !PT ;  /* 0x0000008014197446 */ /* 0x000fe40007800111 */
[----:B------:R-:W-:Y:S02]  /*7720*/  VIMNMX R20, PT, PT, RZ, R21, !PT ;  /* 0x00000015ff147248 */ /* 0x000fe40007fe0100 */
[----:B---3--:R-:W-:-:S02]  /*7730*/  ISETP.GE.U32.AND P3, PT, R22, R13, PT ;  /* 0x0000000d1600720c */ /* 0x008fc40003f66070 */
[----:B------:R-:W-:Y:S02]  /*7740*/  VIADDMNMX R25, R25, 0xffffff80, R14, PT ;  /* 0xffffff8019197846 */ /* 0x000fe4000380010e */
[----:B------:R-:W-:-:S05]  /*7750*/  VIMNMX R13, PT, PT, R9, R20, PT ;  /* 0x00000014090d7248 */ /* 0x000fca0003fe0100 */
[----:B------:R-:W-:-:S05]  /*7760*/  IMAD R13, R25, R2, R13 ;  /* 0x00000002190d7224 */ /* 0x000fca00078e020d */
[----:B------:R-:W-:-:S04]  /*7770*/  IADD3 R24, P0, PT, R13, R18, RZ ;  /* 0x000000120d187210 */ /* 0x000fc80007f1e0ff */
[----:B------:R-:W-:Y:S02]  /*7780*/  LEA.HI.X.SX32 R25, R13, R19, 0x1, P0 ;  /* 0x000000130d197211 */ /* 0x000fe400000f0eff */
[----:B------:R-:W0:Y:S04]  /*7790*/  LDC.64 R12, c[0x3][0x288] ;  /* 0x00c0a200ff0c7b82 */ /* 0x000e280000000a00 */
[----:B------:R-:W2:Y:S01]  /*77a0*/  LDG.E.U8.CONSTANT R25, desc[UR4][R24.64] ;  /* 0x0000000418197981 */ /* 0x000ea2000c1e9100 */
        /* <DEDUP_REMOVED lines=18> */
[----:B------:R-:W-:Y:S02]  /*78d0*/  IMAD R7, R12, R2, R7 ;  /* 0x000000020c077224 */ /* 0x000fe400078e0207 */
[----:B------:R-:W0:Y:S03]  /*78e0*/  LDC.64 R12, c[0x3][0x290] ;  /* 0x00c0a400ff0c7b82 */ /* 0x000e260000000a00 */
[----:B------:R-:W-:-:S04]  /*78f0*/  IADD3 R20, P0, PT, R7, R18, RZ ;  /* 0x0000001207147210 */ /* 0x000fc80007f1e0ff */
[----:B------:R-:W-:-:S06]  /*7900*/  LEA.HI.X.SX32 R21, R7, R19, 0x1, P0 ;  /* 0x0000001307157211 */ /* 0x000fcc00000f0eff */
[----:B------:R-:W3:Y:S01]  /*7910*/  LDG.E.U8.CONSTANT R21, desc[UR4][R20.64] ;  /* 0x0000000414157981 */ /* 0x000ee2000c1e9100 */
[C---:B0-----:R-:W-:Y:S02]  /*7920*/  LOP3.LUT R10, R12.reuse, 0xff, RZ, 0xc0, !PT ;  /* 0x000000ff0c0a7812 */ /* 0x041fe400078ec0ff */
[----:B------:R-:W-:Y:S02]  /*7930*/  LEA.HI.SX32 R12, R12, R16, 0x18 ;  /* 0x000000100c0c7211 */ /* 0x000fe400078fc2ff */
[----:B------:R-:W-:Y:S02]  /*7940*/  VIADDMNMX R7, R10, R17, 0x80, !PT ;  /* 0x000000800a077446 */ /* 0x000fe40007800111 */
[----:B------:R-:W-:Y:S02]  /*7950*/  VIMNMX R12, PT, PT, RZ, R12, !PT ;  /* 0x0000000cff0c7248 */ /* 0x000fe40007fe0100 */
[----:B------:R-:W-:Y:S02]  /*7960*/  VIADDMNMX R10, R7, 0xffffff80, R14, PT ;  /* 0xffffff80070a7846 */ /* 0x000fe4000380010e */
[----:B------:R-:W-:-:S05]  /*7970*/  VIMNMX R7, PT, PT, R9, R12, PT ;  /* 0x0000000c09077248 */ /* 0x000fca0003fe0100 */
[----:B------:R-:W-:Y:S01]  /*7980*/  IMAD R7, R10, R2, R7 ;  /* 0x000000020a077224 */ /* 0x000fe200078e0207 */
[----:B----4-:R-:W-:Y:S02]  /*7990*/  ISETP.GE.U32.AND P5, PT, R26, R31, PT ;  /* 0x0000001f1a00720c */ /* 0x010fe40003fa6070 */
[----:B------:R-:W-:Y:S02]  /*79a0*/  LOP3.LUT R10, R13, 0xff, RZ, 0xc0, !PT ;  /* 0x000000ff0d0a7812 */ /* 0x000fe400078ec0ff */
[----:B------:R-:W-:Y:S02]  /*79b0*/  IADD3 R26, P0, PT, R7, R18, RZ ;  /* 0x00000012071a7210 */ /* 0x000fe40007f1e0ff */
[----:B------:R-:W-:Y:S02]  /*79c0*/  LEA.HI.SX32 R13, R13, R16, 0x18 ;  /* 0x000000100d0d7211 */ /* 0x000fe400078fc2ff */
[----:B------:R-:W-:Y:S02]  /*79d0*/  LEA.HI.X.SX32 R27, R7, R19, 0x1, P0 ;  /* 0x00000013071b7211 */ /* 0x000fe400000f0eff */
[----:B------:R-:W-:-:S02]  /*79e0*/  VIADDMNMX R7, R10, R17, 0x80, !PT ;  /* 0x000000800a077446 */ /* 0x000fc40007800111 */
[----:B------:R-:W-:Y:S01]  /*79f0*/  VIMNMX R10, PT, PT, RZ, R13, !PT ;  /* 0x0000000dff0a7248 */ /* 0x000fe20007fe0100 */
[----:B------:R-:W4:Y:S01]  /*7a00*/  LDG.E.U8.CONSTANT R26, desc[UR4][R26.64] ;  /* 0x000000041a1a7981 */ /* 0x000f22000c1e9100 */
[----:B------:R-:W-:Y:S02]  /*7a10*/  VIADDMNMX R12, R7, 0xffffff80, R14, PT ;  /* 0xffffff80070c7846 */ /* 0x000fe4000380010e */
[----:B------:R-:W-:-:S05]  /*7a20*/  VIMNMX R7, PT, PT, R9, R10, PT ;  /* 0x0000000a09077248 */ /* 0x000fca0003fe0100 */
[----:B------:R-:W-:Y:S02]  /*7a30*/  IMAD R7, R12, R2, R7 ;  /* 0x000000020c077224 */ /* 0x000fe400078e0207 */
[----:B------:R-:W0:Y:S03]  /*7a40*/  LDC.64 R12, c[0x3][0x298] ;  /* 0x00c0a600ff0c7b82 */ /* 0x000e260000000a00 */
[----:B------:R-:W-:-:S04]  /*7a50*/  IADD3 R30, P0, PT, R7, R18, RZ ;  /* 0x00000012071e7210 */ /* 0x000fc80007f1e0ff */
[----:B------:R-:W-:Y:S02]  /*7a60*/  LEA.HI.X.SX32 R31, R7, R19, 0x1, P0 ;  /* 0x00000013071f7211 */ /* 0x000fe400000f0eff */
[----:B-----5:R-:W-:Y:S02]  /*7a70*/  ISETP.GE.U32.AND P0, PT, R28, R33, PT ;  /* 0x000000211c00720c */ /* 0x020fe40003f06070 */
[C---:B0-----:R-:W-:Y:S02]  /*7a80*/  LOP3.LUT R10, R12.reuse, 0xff, RZ, 0xc0, !PT ;  /* 0x000000ff0c0a7812 */ /* 0x041fe400078ec0ff */
[----:B------:R-:W4:Y:S01]  /*7a90*/  LDG.E.U8.CONSTANT R31, desc[UR4][R30.64] ;  /* 0x000000041e1f7981 */ /* 0x000f22000c1e9100 */
[----:B------:R-:W-:Y:S02]  /*7aa0*/  LEA.HI.SX32 R12, R12, R16, 0x18 ;  /* 0x000000100c0c7211 */ /* 0x000fe400078fc2ff */
        /* <DEDUP_REMOVED lines=10> */
[----:B------:R-:W5:Y:S01]  /*7b50*/  LDG.E.U8.CONSTANT R28, desc[UR4][R28.64] ;  /* 0x000000041c1c7981 */ /* 0x000f62000c1e9100 */
[----:B------:R-:W-:Y:S02]  /*7b60*/  VIADDMNMX R33, R10, R17, 0x80, !PT ;  /* 0x000000800a217446 */ /* 0x000fe40007800111 */
[----:B------:R-:W-:Y:S02]  /*7b70*/  VIMNMX R10, PT, PT, RZ, R13, !PT ;  /* 0x0000000dff0a7248 */ /* 0x000fe40007fe0100 */
[----:B------:R-:W-:-:S02]  /*7b80*/  VIADDMNMX R33, R33, 0xffffff80, R14, PT ;  /* 0xffffff8021217846 */ /* 0x000fc4000380010e */
[----:B------:R-:W-:-:S05]  /*7b90*/  VIMNMX R13, PT, PT, R9, R10, PT ;  /* 0x0000000a090d7248 */ /* 0x000fca0003fe0100 */
[----:B------:R-:W-:-:S05]  /*7ba0*/  IMAD R13, R33, R2, R13 ;  /* 0x00000002210d7224 */ /* 0x000fca00078e020d */
[----:B------:R-:W-:-:S04]  /*7bb0*/  IADD3 R32, P0, PT, R13, R18, RZ ;  /* 0x000000120d207210 */ /* 0x000fc80007f1e0ff */
[----:B------:R-:W-:Y:S02]  /*7bc0*/  LEA.HI.X.SX32 R33, R13, R19, 0x1, P0 ;  /* 0x000000130d217211 */ /* 0x000fe400000f0eff */
[----:B------:R-:W-:-:S04]  /*7bd0*/  SEL R35, RZ, 0x200, P2 ;  /* 0x00000200ff237807 */ /* 0x000fc80001000000 */
[----:B------:R-:W5:Y:S01]  /*7be0*/  LDG.E.U8.CONSTANT R33, desc[UR4][R32.64] ;  /* 0x0000000420217981 */ /* 0x000f62000c1e9100 */
[----:B--2---:R-:W-:Y:S02]  /*7bf0*/  ISETP.GE.U32.AND P0, PT, R4, R25, PT ;  /* 0x000000190400720c */ /* 0x004fe40003f06070 */
[----:B------:R-:W0:Y:S02]  /*7c00*/  LDC.64 R4, c[0x3][0x2a0] ;  /* 0x00c0a800ff047b82 */ /* 0x000e240000000a00 */
[C---:B0-----:R-:W-:Y:S02]  /*7c10*/  LOP3.LUT R12, R4.reuse, 0xff, RZ, 0xc0, !PT ;  /* 0x000000ff040c7812 */ /* 0x041fe400078ec0ff */
[----:B------:R-:W-:Y:S02]  /*7c20*/  LEA.HI.SX32 R4, R4, R16, 0x18 ;  /* 0x0000001004047211 */ /* 0x000fe400078fc2ff */
[----:B------:R-:W-:Y:S02]  /*7c30*/  VIADDMNMX R13, R12, R17, 0x80, !PT ;  /* 0x000000800c0d7446 */ /* 0x000fe40007800111 */
[----:B------:R-:W-:-:S02]  /*7c40*/  VIMNMX R4, PT, PT, RZ, R4, !PT ;  /* 0x00000004ff047248 */ /* 0x000fc40007fe0100 */
[----:B------:R-:W-:Y:S02]  /*7c50*/  VIADDMNMX R12, R13, 0xffffff80, R14, PT ;  /* 0xffffff800d0c7846 */ /* 0x000fe4000380010e */
[----:B------:R-:W-:-:S05]  /*7c60*/  VIMNMX R13, PT, PT, R9, R4, PT ;  /* 0x00000004090d7248 */ /* 0x000fca0003fe0100 */
[----:B------:R-:W-:Y:S01]  /*7c70*/  IMAD R13, R12, R2, R13 ;  /* 0x000000020c0d7224 */ /* 0x000fe200078e020d */
[----:B------:R-:W-:-:S04]  /*7c80*/  P2R R10, PR, RZ, 0x1 ;  /* 0x00000001ff0a7803 */ /* 0x000fc80000000000 */
[C---:B------:R-:W-:Y:S02]  /*7c90*/  IADD3 R12, P6, PT, R13.reuse, R18, RZ ;  /* 0x000000120d0c7210 */ /* 0x040fe40007fde0ff */
[----:B------:R-:W-:Y:S02]  /*7ca0*/  ISETP.NE.AND P0, PT, R34, RZ, PT ;  /* 0x000000ff2200720c */ /* 0x000fe40003f05270 */
        /* <DEDUP_REMOVED lines=9> */
[----:B---3--:R-:W-:Y:S02]  /*7d40*/  ISETP.GE.U32.AND P0, PT, R22, R21, PT ;  /* 0x000000151600720c */ /* 0x008fe40003f06070 */
[----:B------:R-:W-:-:S02]  /*7d50*/  VIMNMX R22, PT, PT, RZ, R5, !PT ;  /* 0x00000005ff167248 */ /* 0x000fc40007fe0100 */
[----:B------:R-:W-:Y:S02]  /*7d60*/  VIADDMNMX R25, R25, 0xffffff80, R14, PT ;  /* 0xffffff8019197846 */ /* 0x000fe4000380010e */
[----:B------:R-:W-:-:S05]  /*7d70*/  VIMNMX R5, PT, PT, R9, R22, PT ;  /* 0x0000001609057248 */ /* 0x000fca0003fe0100 */
[----:B------:R-:W-:Y:S01]  /*7d80*/  IMAD R5, R25, R2, R5 ;  /* 0x0000000219057224 */ /* 0x000fe200078e0205 */
[----:B------:R-:W-:-:S04]  /*7d90*/  SEL R4, RZ, 0x400, P4 ;  /* 0x00000400ff047807 */ /* 0x000fc80002000000 */
[C---:B------:R-:W-:Y:S02]  /*7da0*/  IADD3 R24, P2, PT, R5.reuse, R18, RZ ;  /* 0x0000001205187210 */ /* 0x040fe40007f5e0ff */
[----:B------:R-:W-:Y:S02]  /*7db0*/  IADD3 R8, PT, PT, R4, R35, R8 ;  /* 0x0000002304087210 */ /* 0x000fe40007ffe008 */
[----:B------:R-:W-:Y:S02]  /*7dc0*/  LEA.HI.X.SX32 R25, R5, R19, 0x1, P2 ;  /* 0x0000001305197211 */ /* 0x000fe400010f0eff */
[----:B------:R-:W0:Y:S04]  /*7dd0*/  LDC.64 R4, c[0x3][0x2a8] ;  /* 0x00c0aa00ff047b82 */ /* 0x000e280000000a00 */
[----:B------:R1:W2:Y:S01]  /*7de0*/  LDG.E.U8.CONSTANT R25, desc[UR4][R24.64] ;  /* 0x0000000418197981 */ /* 0x0002a2000c1e9100 */
        /* <DEDUP_REMOVED lines=15> */
[----:B------:R-:W-:-:S04]  /*7ee0*/  LEA.HI.X.SX32 R23, R20, R19, 0x1, P2 ;  /* 0x0000001314177211 */ /* 0x000fc800010f0eff */
[C---:B------:R-:W-:Y:S01]  /*7ef0*/  IADD3 R20, P2, PT, R5.reuse, R18, RZ ;  /* 0x0000001205147210 */ /* 0x040fe20007f5e0ff */
[----:B------:R-:W3:Y:S03]  /*7f00*/  LDG.E.U8.CONSTANT R22, desc[UR4][R22.64] ;  /* 0x0000000416167981 */ /* 0x000ee6000c1e9100 */
[----:B------:R-:W-:Y:S02]  /*7f10*/  LEA.HI.X.SX32 R21, R5, R19, 0x1, P2 ;  /* 0x0000001305157211 */ /* 0x000fe400010f0eff */
[----:B------:R-:W0:Y:S04]  /*7f20*/  LDC.64 R4, c[0x3][0x2b0] ;  /* 0x00c0ac00ff047b82 */ /* 0x000e280000000a00 */
[----:B------:R-:W3:Y:S01]  /*7f30*/  LDG.E.U8.CONSTANT R21, desc[UR4][R20.64] ;  /* 0x0000000414157981 */ /* 0x000ee2000c1e9100 */
[----:B----4-:R-:W-:-:S02]  /*7f40*/  ISETP.GE.U32.AND P2, PT, R26, R31, PT ;  /* 0x0000001f1a00720c */ /* 0x010fc40003f46070 */
        /* <DEDUP_REMOVED lines=16> */
[C---:B------:R-:W-:Y:S01]  /*8050*/  IADD3 R30, P4, PT, R5.reuse, R18, RZ ;  /* 0x00000012051e7210 */ /* 0x040fe20007f9e0ff */
[----:B------:R-:W4:Y:S03]  /*8060*/  LDG.E.U8.CONSTANT R26, desc[UR4][R26.64] ;  /* 0x000000041a1a7981 */ /* 0x000f26000c1e9100 */
[----:B------:R-:W-:Y:S02]  /*8070*/  LEA.HI.X.SX32 R31, R5, R19, 0x1, P4 ;  /* 0x00000013051f7211 */ /* 0x000fe400020f0eff */
[----:B------:R-:W0:Y:S04]  /*8080*/  LDC.64 R4, c[0x3][0x2b8] ;  /* 0x00c0ae00ff047b82 */ /* 0x000e280000000a00 */
[----:B------:R-:W4:Y:S01]  /*8090*/  LDG.E.U8.CONSTANT R31, desc[UR4][R30.64] ;  /* 0x000000041e1f7981 */ /* 0x000f22000c1e9100 */
[----:B-----5:R-:W-:-:S02]  /*80a0*/  ISETP.GE.U32.AND P4, PT, R28, R33, PT ;  /* 0x000000211c00720c */ /* 0x020fc40003f86070 */
        /* <DEDUP_REMOVED lines=14> */
[----:B------:R-:W-:Y:S01]  /*8190*/  ISETP.NE.AND P0, PT, R15, RZ, PT ;  /* 0x000000ff0f00720c */ /* 0x000fe20003f05270 */
[----:B------:R-:W-:Y:S01]  /*81a0*/  IMAD R5, R33, R2, R5 ;  /* 0x0000000221057224 */ /* 0x000fe200078e0205 */
[----:B------:R-:W-:Y:S02]  /*81b0*/  P2R R15, PR, RZ, 0x10 ;  /* 0x00000010ff0f7803 */ /* 0x000fe40000000000 */
[----:B------:R-:W-:-:S04]  /*81c0*/  IADD3 R28, P4, PT, R29, R18, RZ ;  /* 0x000000121d1c7210 */ /* 0x000fc80007f9e0ff */
[----:B------:R-:W-:Y:S02]  /*81d0*/  LEA.HI.X.SX32 R29, R29, R19, 0x1, P4 ;  /* 0x000000131d1d7211 */ /* 0x000fe400020f0eff */
[----:B------:R-:W-:-:S03]  /*81e0*/  IADD3 R32, P4, PT, R5, R18, RZ ;  /* 0x0000001205207210 */ /* 0x000fc60007f9e0ff */
[----:B------:R-:W5:Y:S01]  /*81f0*/  LDG.E.U8.CONSTANT R28, desc[UR4][R28.64] ;  /* 0x000000041c1c7981 */ /* 0x000f62000c1e9100 */
[----:B------:R-:W-:-:S06]  /*8200*/  LEA.HI.X.SX32 R33, R5, R19, 0x1, P4 ;  /* 0x0000001305217211 */ /* 0x000fcc00020f0eff */
[----:B------:R-:W5:Y:S01]  /*8210*/  LDG.E.U8.CONSTANT R33, desc[UR4][R32.64] ;  /* 0x0000000420217981 */ /* 0x000f62000c1e9100 */
[----:B-1----:R-:W-:Y:S02]  /*8220*/  SEL R24, RZ, 0x1000, P1 ;  /* 0x00001000ff187807 */ /* 0x002fe40000800000 */
[----:B------:R-:W-:Y:S02]  /*8230*/  SEL R35, RZ, 0x2000, P3 ;  /* 0x00002000ff237807 */ /* 0x000fe40001800000 */
[----:B--2---:R-:W-:Y:S02]  /*8240*/  ISETP.GE.U32.AND P4, PT, R12, R25, PT ;  /* 0x000000190c00720c */ /* 0x004fe40003f86070 */
[----:B------:R-:W0:Y:S01]  /*8250*/  LDC.64 R12, c[0x3][0x2c0] ;  /* 0x00c0b000ff0c7b82 */ /* 0x000e220000000a00 */
[----:B------:R-:W-:-:S04]  /*8260*/  SEL R25, RZ, 0x800, P0 ;  /* 0x00000800ff197807 */ /* 0x000fc80000000000 */
[----:B------:R-:W-:Y:S02]  /*8270*/  IADD3 R8, PT, PT, R24, R25, R8 ;  /* 0x0000001918087210 */ /* 0x000fe40007ffe008 */
[C---:B0-----:R-:W-:Y:S02]  /*8280*/  LOP3.LUT R24, R13.reuse, 0xff, RZ, 0xc0, !PT ;  /* 0x000000ff0d187812 */ /* 0x041fe400078ec0ff */
[-C--:B------:R-:W-:Y:S02]  /*8290*/  LEA.HI.SX32 R13, R13, R16.reuse, 0x18 ;  /* 0x000000100d0d7211 */ /* 0x080fe400078fc2ff */
[----:B------:R-:W-:Y:S02]  /*82a0*/  LOP3.LUT R4, R12, 0xff, RZ, 0xc0, !PT ;  /* 0x000000ff0c047812 */ /* 0x000fe400078ec0ff */
[----:B------:R-:W-:Y:S02]  /*82b0*/  VIADDMNMX R25, R24, R17, 0x80, !PT ;  /* 0x0000008018197446 */ /* 0x000fe40007800111 */
[----:B------:R-:W-:-:S02]  /*82c0*/  LEA.HI.SX32 R12, R12, R16, 0x18 ;  /* 0x000000100c0c7211 */ /* 0x000fc400078fc2ff */
[----:B------:R-:W-:Y:S02]  /*82d0*/  VIADDMNMX R5, R4, R17, 0x80, !PT ;  /* 0x0000008004057446 */ /* 0x000fe40007800111 */
[--C-:B------:R-:W-:Y:S02]  /*82e0*/  VIADDMNMX R25, R25, 0xffffff80, R14.reuse, PT ;  /* 0xffffff8019197846 */ /* 0x100fe4000380010e */
[----:B------:R-:W-:Y:S02]  /*82f0*/  VIMNMX R12, PT, PT, RZ, R12, !PT ;  /* 0x0000000cff0c7248 */ /* 0x000fe40007fe0100 */
[----:B------:R-:W-:Y:S02]  /*8300*/  VIADDMNMX R4, R5, 0xffffff80, R14, PT ;  /* 0xffffff8005047846 */ /* 0x000fe4000380010e */
[----:B---3--:R-:W-:Y:S02]  /*8310*/  ISETP.GE.U32.AND P1, PT, R22, R21, PT ;  /* 0x000000151600720c */ /* 0x008fe40003f26070 */
[----:B------:R-:W0:Y:S01]  /*8320*/  LDC.64 R20, c[0x3][0x2c8] ;  /* 0x00c0b200ff147b82 */ /* 0x000e220000000a00 */
[----:B------:R-:W-:-:S04]  /*8330*/  VIMNMX R22, PT, PT, RZ, R13, !PT ;  /* 0x0000000dff167248 */ /* 0x000fc80007fe0100 */
[C---:B------:R-:W-:Y:S02]  /*8340*/  VIMNMX R13, PT, PT, R9.reuse, R22, PT ;  /* 0x00000016090d7248 */ /* 0x040fe40003fe0100 */
[----:B------:R-:W-:Y:S02]  /*8350*/  VIMNMX R5, PT, PT, R9, R12, PT ;  /* 0x0000000c09057248 */ /* 0x000fe40003fe0100 */
[----:B------:R-:W-:Y:S01]  /*8360*/  SEL R12, RZ, 0x4000, P5 ;  /* 0x00004000ff0c7807 */ /* 0x000fe20002800000 */
[----:B------:R-:W-:-:S03]  /*8370*/  IMAD R13, R25, R2, R13 ;  /* 0x00000002190d7224 */ /* 0x000fc600078e020d */
[----:B------:R-:W-:Y:S02]  /*8380*/  IADD3 R8, PT, PT, R12, R35, R8 ;  /* 0x000000230c087210 */ /* 0x000fe40007ffe008 */
[----:B------:R-:W-:-:S04]  /*8390*/  IADD3 R24, P3, PT, R13, R18, RZ ;  /* 0x000000120d187210 */ /* 0x000fc80007f7e0ff */
[----:B------:R-:W-:Y:S02]  /*83a0*/  LEA.HI.X.SX32 R25, R13, R19, 0x1, P3 ;  /* 0x000000130d197211 */ /* 0x000fe400018f0eff */
[----:B0-----:R-:W-:Y:S01]  /*83b0*/  LOP3.LUT R12, R20, 0xff, RZ, 0xc0, !PT ;  /* 0x000000ff140c7812 */ /* 0x001fe200078ec0ff */
[----:B------:R-:W-:Y:S01]  /*83c0*/  IMAD R5, R4, R2, R5 ;  /* 0x0000000204057224 */ /* 0x000fe200078e0205 */
[----:B------:R-:W-:Y:S02]  /*83d0*/  LEA.HI.SX32 R20, R20, R16, 0x18 ;  /* 0x0000001014147211 */ /* 0x000fe400078fc2ff */
[----:B------:R-:W2:Y:S01]  /*83e0*/  LDG.E.U8.CONSTANT R25, desc[UR4][R24.64] ;  /* 0x0000000418197981 */ /* 0x000ea2000c1e9100 */
[----:B------:R-:W-:Y:S02]  /*83f0*/  VIADDMNMX R13, R12, R17, 0x80, !PT ;  /* 0x000000800c0d7446 */ /* 0x000fe40007800111 */
[----:B------:R-:W-:Y:S02]  /*8400*/  VIMNMX R20, PT, PT, RZ, R20, !PT ;  /* 0x00000014ff147248 */ /* 0x000fe40007fe0100 */
[----:B------:R-:W-:-:S02]  /*8410*/  VIADDMNMX R12, R13, 0xffffff80, R14, PT ;  /* 0xffffff800d0c7846 */ /* 0x000fc4000380010e */
[----:B------:R-:W-:Y:S02]  /*8420*/  VIMNMX R13, PT, PT, R9, R20, PT ;  /* 0x00000014090d7248 */ /* 0x000fe40003fe0100 */
[C---:B------:R-:W-:Y:S02]  /*8430*/  LOP3.LUT R20, R21.reuse, 0xff, RZ, 0xc0, !PT ;  /* 0x000000ff15147812 */ /* 0x040fe400078ec0ff */
[----:B------:R-:W-:Y:S02]  /*8440*/  LEA.HI.SX32 R21, R21, R16, 0x18 ;  /* 0x0000001015157211 */ /* 0x000fe400078fc2ff */
[----:B------:R-:W-:Y:S02]  /*8450*/  VIADDMNMX R23, R20, R17, 0x80, !PT ;  /* 0x0000008014177446 */ /* 0x000fe40007800111 */
[C---:B------:R-:W-:Y:S02]  /*8460*/  IADD3 R4, P6, PT, R5.reuse, R18, RZ ;  /* 0x0000001205047210 */ /* 0x040fe40007fde0ff */
[----:B------:R-:W-:Y:S01]  /*8470*/  VIMNMX R20, PT, PT, RZ, R21, !PT ;  /* 0x00000015ff147248 */ /* 0x000fe20007fe0100 */
[----:B------:R-:W-:Y:S01]  /*8480*/  IMAD R13, R12, R2, R13 ;  /* 0x000000020c0d7224 */ /* 0x000fe200078e020d */
[----:B------:R-:W-:-:S02]  /*8490*/  LEA.HI.X.SX32 R5, R5, R19, 0x1, P6 ;  /* 0x0000001305057211 */ /* 0x000fc400030f0eff */
[----:B------:R-:W-:Y:S02]  /*84a0*/  VIADDMNMX R23, R23, 0xffffff80, R14, PT ;  /* 0xffffff8017177846 */ /* 0x000fe4000380010e */
[----:B------:R-:W-:Y:S01]  /*84b0*/  VIMNMX R21, PT, PT, R9, R20, PT ;  /* 0x0000001409157248 */ /* 0x000fe20003fe0100 */
[----:B------:R-:W2:Y:S01]  /*84c0*/  LDG.E.U8.CONSTANT R4, desc[UR4][R4.64] ;  /* 0x0000000404047981 */ /* 0x000ea2000c1e9100 */
[----:B------:R-:W-:-:S03]  /*84d0*/  IADD3 R12, P3, PT, R13, R18, RZ ;  /* 0x000000120d0c7210 */ /* 0x000fc60007f7e0ff */
[----:B------:R-:W-:Y:S01]  /*84e0*/  IMAD R21, R23, R2, R21 ;  /* 0x0000000217157224 */ /* 0x000fe200078e0215 */
[----:B------:R-:W-:-:S04]  /*84f0*/  LEA.HI.X.SX32 R13, R13, R19, 0x1, P3 ;  /* 0x000000130d0d7211 */ /* 0x000fc800018f0eff */
[C---:B------:R-:W-:Y:S01]  /*8500*/  IADD3 R22, P3, PT, R21.reuse, R18, RZ ;  /* 0x0000001215167210 */ /* 0x040fe20007f7e0ff */
[----:B------:R-:W3:Y:S03]  /*8510*/  LDG.E.U8.CONSTANT R12, desc[UR4][R12.64] ;  /* 0x000000040c0c7981 */ /* 0x000ee6000c1e9100 */
[----:B------:R-:W-:-:S06]  /*8520*/  LEA.HI.X.SX32 R23, R21, R19, 0x1, P3 ;  /* 0x0000001315177211 */ /* 0x000fcc00018f0eff */
[----:B------:R-:W3:Y:S01]  /*8530*/  LDG.E.U8.CONSTANT R23, desc[UR4][R22.64] ;  /* 0x0000000416177981 */ /* 0x000ee2000c1e9100 */
[----:B----4-:R-:W-:Y:S02]  /*8540*/  ISETP.GE.U32.AND P5, PT, R26, R31, PT ;  /* 0x0000001f1a00720c */ /* 0x010fe40003fa6070 */
        /* <DEDUP_REMOVED lines=18> */
[----:B------:R-:W4:Y:S03]  /*8670*/  LDG.E.U8.CONSTANT R20, desc[UR4][R20.64] ;  /* 0x0000000414147981 */ /* 0x000f26000c1e9100 */
[----:B------:R-:W-:-:S06]  /*8680*/  LEA.HI.X.SX32 R31, R27, R19, 0x1, P3 ;  /* 0x000000131b1f7211 */ /* 0x000fcc00018f0eff */
[----:B------:R-:W4:Y:S01]  /*8690*/  LDG.E.U8.CONSTANT R31, desc[UR4][R30.64] ;  /* 0x000000041e1f7981 */ /* 0x000f22000c1e9100 */
[----:B-----5:R-:W-:Y:S02]  /*86a0*/  ISETP.GE.U32.AND P3, PT, R28, R33, PT ;  /* 0x000000211c00720c */ /* 0x020fe40003f66070 */
[----:B------:R-:W0:Y:S01]  /*86b0*/  LDC.64 R28, c[0x3][0x2d8] ;  /* 0x00c0b600ff1c7b82 */ /* 0x000e220000000a00 */
[----:B------:R-:W-:Y:S02]  /*86c0*/  ISETP.NE.AND P0, PT, R7, RZ, PT ;  /* 0x000000ff0700720c */ /* 0x000fe40003f05270 */
[C---:B0-----:R-:W-:Y:S02]  /*86d0*/  LOP3.LUT R26, R28.reuse, 0xff, RZ, 0xc0, !PT ;  /* 0x000000ff1c1a7812 */ /* 0x041fe400078ec0ff */
[----:B------:R-:W-:Y:S02]  /*86e0*/  LEA.HI.SX32 R28, R28, R16, 0x18 ;  /* 0x000000101c1c7211 */ /* 0x000fe400078fc2ff */
[----:B------:R-:W-:-:S02]  /*86f0*/  VIADDMNMX R27, R26, R17, 0x80, !PT ;  /* 0x000000801a1b7446 */ /* 0x000fc40007800111 */
        /* <DEDUP_REMOVED lines=10> */
[----:B------:R-:W-:Y:S02]  /*87a0*/  P2R R7, PR, RZ, 0x8 ;  /* 0x00000008ff077803 */ /* 0x000fe40000000000 */
[----:B------:R-:W-:Y:S01]  /*87b0*/  IADD3 R26, P3, PT, R27, R18, RZ ;  /* 0x000000121b1a7210 */ /* 0x000fe20007f7e0ff */
[----:B------:R-:W-:-:S03]  /*87c0*/  IMAD R29, R33, R2, R29 ;  /* 0x00000002211d7224 */ /* 0x000fc600078e021d */
[----:B------:R-:W-:Y:S02]  /*87d0*/  LEA.HI.X.SX32 R27, R27, R19, 0x1, P3 ;  /* 0x000000131b1b7211 */ /* 0x000fe400018f0eff */
[----:B------:R-:W-:-:S03]  /*87e0*/  IADD3 R32, P3, PT, R29, R18, RZ ;  /* 0x000000121d207210 */ /* 0x000fc60007f7e0ff */
[----:B------:R-:W5:Y:S01]  /*87f0*/  LDG.E.U8.CONSTANT R26, desc[UR4][R26.64] ;  /* 0x000000041a1a7981 */ /* 0x000f62000c1e9100 */
[----:B------:R-:W-:Y:S02]  /*8800*/  LEA.HI.X.SX32 R33, R29, R19, 0x1, P3 ;  /* 0x000000131d217211 */ /* 0x000fe400018f0eff */
[----:B------:R-:W0:Y:S04]  /*8810*/  LDC.64 R28, c[0x3][0x2e0] ;  /* 0x00c0b800ff1c7b82 */ /* 0x000e280000000a00 */
[----:B------:R-:W5:Y:S01]  /*8820*/  LDG.E.U8.CONSTANT R33, desc[UR4][R32.64] ;  /* 0x0000000420217981 */ /* 0x000f62000c1e9100 */
[----:B--2---:R-:W-:Y:S02]  /*8830*/  ISETP.GE.U32.AND P3, PT, R4, R25, PT ;  /* 0x000000190400720c */ /* 0x004fe40003f66070 */
[----:B------:R-:W-:-:S02]  /*8840*/  SEL R25, RZ, 0x8000, P0 ;  /* 0x00008000ff197807 */ /* 0x000fc40000000000 */
[----:B------:R-:W-:-:S04]  /*8850*/  ISETP.NE.AND P0, PT, R10, RZ, PT ;  /* 0x000000ff0a00720c */ /* 0x000fc80003f05270 */
[----:B------:R-:W-:-:S04]  /*8860*/  SEL R24, RZ, 0x10000, P0 ;  /* 0x00010000ff187807 */ /* 0x000fc80000000000 */
[----:B------:R-:W-:Y:S02]  /*8870*/  IADD3 R8, PT, PT, R24, R25, R8 ;  /* 0x0000001918087210 */ /* 0x000fe40007ffe008 */
[C---:B0-----:R-:W-:Y:S02]  /*8880*/  LOP3.LUT R24, R29.reuse, 0xff, RZ, 0xc0, !PT ;  /* 0x000000ff1d187812 */ /* 0x041fe400078ec0ff */
[----:B------:R-:W-:Y:S02]  /*8890*/  LEA.HI.SX32 R29, R29, R16, 0x18 ;  /* 0x000000101d1d7211 */ /* 0x000fe400078fc2ff */
[----:B------:R-:W-:Y:S02]  /*88a0*/  VIADDMNMX R25, R24, R17, 0x80, !PT ;  /* 0x0000008018197446 */ /* 0x000fe40007800111 */
[----:B---3--:R-:W-:Y:S02]  /*88b0*/  ISETP.GE.U32.AND P0, PT, R12, R23, PT ;  /* 0x000000170c00720c */ /* 0x008fe40003f06070 */
[----:B------:R-:W-:-:S02]  /*88c0*/  VIMNMX R12, PT, PT, RZ, R29, !PT ;  /* 0x0000001dff0c7248 */ /* 0x000fc40007fe0100 */
[C---:B------:R-:W-:Y:S02]  /*88d0*/  LOP3.LUT R4, R28.reuse, 0xff, RZ, 0xc0, !PT ;  /* 0x000000ff1c047812 */ /* 0x040fe400078ec0ff */
[----:B------:R-:W-:Y:S02]  /*88e0*/  LEA.HI.SX32 R28, R28, R16, 0x18 ;  /* 0x000000101c1c7211 */ /* 0x000fe400078fc2ff */
[--C-:B------:R-:W-:Y:S02]  /*88f0*/  VIADDMNMX R25, R25, 0xffffff80, R14.reuse, PT ;  /* 0xffffff8019197846 */ /* 0x100fe4000380010e */
[----:B------:R-:W-:Y:S02]  /*8900*/  VIMNMX R13, PT, PT, R9, R12, PT ;  /* 0x0000000c090d7248 */ /* 0x000fe40003fe0100 */
[----:B------:R-:W-:Y:S02]  /*8910*/  VIADDMNMX R5, R4, R17, 0x80, !PT ;  /* 0x0000008004057446 */ /* 0x000fe40007800111 */
[----:B------:R-:W-:Y:S01]  /*8920*/  VIMNMX R28, PT, PT, RZ, R28, !PT ;  /* 0x0000001cff1c7248 */ /* 0x000fe20007fe0100 */
[----:B------:R-:W-:Y:S01]  /*8930*/  IMAD R13, R25, R2, R13 ;  /* 0x00000002190d7224 */ /* 0x000fe200078e020d */
[----:B------:R-:W-:-:S02]  /*8940*/  VIADDMNMX R4, R5, 0xffffff80, R14, PT ;  /* 0xffffff8005047846 */ /* 0x000fc4000380010e */
[----:B------:R-:W-:Y:S02]  /*8950*/  VIMNMX R5, PT, PT, R9, R28, PT ;  /* 0x0000001c09057248 */ /* 0x000fe40003fe0100 */
[----:B------:R-:W-:Y:S02]  /*8960*/  SEL R10, RZ, 0x40000, P2 ;  /* 0x00040000ff0a7807 */ /* 0x000fe40001000000 */
[----:B------:R-:W-:Y:S01]  /*8970*/  IADD3 R28, P2, PT, R13, R18, RZ ;  /* 0x000000120d1c7210 */ /* 0x000fe20007f5e0ff */
[----:B------:R-:W-:-:S03]  /*8980*/  IMAD R5, R4, R2, R5 ;  /* 0x0000000204057224 */ /* 0x000fc600078e0205 */
[----:B------:R-:W-:Y:S02]  /*8990*/  LEA.HI.X.SX32 R29, R13, R19, 0x1, P2 ;  /* 0x000000130d1d7211 */ /* 0x000fe400010f0eff */
[----:B------:R-:W0:Y:S01]  /*89a0*/  LDC.64 R12, c[0x3][0x2e8] ;  /* 0x00c0ba00ff0c7b82 */ /* 0x000e220000000a00 */
[----:B------:R-:W-:-:S03]  /*89b0*/  IADD3 R4, P6, PT, R5, R18, RZ ;  /* 0x0000001205047210 */ /* 0x000fc60007fde0ff */
[----:B------:R1:W2:Y:S01]  /*89c0*/  LDG.E.U8.CONSTANT R29, desc[UR4][R28.64] ;  /* 0x000000041c1d7981 */ /* 0x0002a2000c1e9100 */
[----:B------:R-:W-:-:S05]  /*89d0*/  LEA.HI.X.SX32 R5, R5, R19, 0x1, P6 ;  /* 0x0000001305057211 */ /* 0x000fca00030f0eff */
[----:B------:R-:W2:Y:S01]  /*89e0*/  LDG.E.U8.CONSTANT R4, desc[UR4][R4.64] ;  /* 0x0000000404047981 */ /* 0x000ea2000c1e9100 */
[----:B------:R-:W-:-:S04]  /*89f0*/  ISETP.NE.AND P6, PT, R3, RZ, PT ;  /* 0x000000ff0300720c */ /* 0x000fc80003fc5270 */
        /* <DEDUP_REMOVED lines=44> */
[----:B-----5:R-:W-:-:S04]  /*8cc0*/  ISETP.GE.U32.AND P6, PT, R26, R33, PT ;  /* 0x000000211a00720c */ /* 0x020fc80003fc6070 */
[----:B------:R-:W4:Y:S01]  /*8cd0*/  LDG.E.U8.CONSTANT R31, desc[UR4][R30.64] ;  /* 0x000000041e1f7981 */ /* 0x000f22000c1e9100 */
[C---:B0-----:R-:W-:Y:S02]  /*8ce0*/  LOP3.LUT R8, R20.reuse, 0xff, RZ, 0xc0, !PT ;  /* 0x000000ff14087812 */ /* 0x041fe400078ec0ff */
        /* <DEDUP_REMOVED lines=19> */
[----:B-1----:R-:W-:-:S04]  /*8e20*/  SEL R28, RZ, 0x100000, P4 ;  /* 0x00100000ff1c7807 */ /* 0x002fc80002000000 */
[----:B------:R-:W5:Y:S01]  /*8e30*/  LDG.E.U8.CONSTANT R33, desc[UR4][R32.64] ;  /* 0x0000000420217981 */ /* 0x000f62000c1e9100 */
[----:B------:R-:W-:Y:S02]  /*8e40*/  SEL R35, RZ, 0x200000, P1 ;  /* 0x00200000ff237807 */ /* 0x000fe40000800000 */
[----:B--2---:R-:W-:Y:S02]  /*8e50*/  ISETP.GE.U32.AND P6, PT, R4, R29, PT ;  /* 0x0000001d0400720c */ /* 0x004fe40003fc6070 */
[----:B------:R-:W0:Y:S02]  /*8e60*/  LDC.64 R4, c[0x3][0x308] ;  /* 0x00c0c200ff047b82 */ /* 0x000e240000000a00 */
[----:B------:R-:W-:Y:S02]  /*8e70*/  P2R R8, PR, RZ, 0x40 ;  /* 0x00000040ff087803 */ /* 0x000fe40000000000 */
[C---:B0-----:R-:W-:Y:S02]  /*8e80*/  LOP3.LUT R20, R4.reuse, 0xff, RZ, 0xc0, !PT ;  /* 0x000000ff04147812 */ /* 0x041fe400078ec0ff */
[----:B------:R-:W-:-:S02]  /*8e90*/  LEA.HI.SX32 R4, R4, R16, 0x18 ;  /* 0x0000001004047211 */ /* 0x000fc400078fc2ff */
[----:B------:R-:W-:Y:S02]  /*8ea0*/  VIADDMNMX R21, R20, R17, 0x80, !PT ;  /* 0x0000008014157446 */ /* 0x000fe40007800111 */
[----:B------:R-:W-:Y:S02]  /*8eb0*/  VIMNMX R4, PT, PT, RZ, R4, !PT ;  /* 0x00000004ff047248 */ /* 0x000fe40007fe0100 */
[----:B------:R-:W-:Y:S02]  /*8ec0*/  VIADDMNMX R20, R21, 0xffffff80, R14, PT ;  /* 0xffffff8015147846 */ /* 0x000fe4000380010e */
[----:B------:R-:W-:-:S05]  /*8ed0*/  VIMNMX R21, PT, PT, R9, R4, PT ;  /* 0x0000000409157248 */ /* 0x000fca0003fe0100 */
[----:B------:R-:W-:-:S05]  /*8ee0*/  IMAD R21, R20, R2, R21 ;  /* 0x0000000214157224 */ /* 0x000fca00078e0215 */
[----:B------:R-:W-:-:S04]  /*8ef0*/  IADD3 R20, P6, PT, R21, R18, RZ ;  /* 0x0000001215147210 */ /* 0x000fc80007fde0ff */
[----:B------:R-:W-:Y:S02]  /*8f00*/  LEA.HI.X.SX32 R21, R21, R19, 0x1, P6 ;  /* 0x0000001315157211 */ /* 0x000fe400030f0eff */
[----:B------:R-:W-:Y:S02]  /*8f10*/  ISETP.NE.AND P6, PT, R15, RZ, PT ;  /* 0x000000ff0f00720c */ /* 0x000fe40003fc5270 */
[----:B---3--:R-:W-:Y:S01]  /*8f20*/  ISETP.GE.U32.AND P4, PT, R24, R23, PT ;  /* 0x000000171800720c */ /* 0x008fe20003f86070 */
[----:B------:R-:W2:Y:S01]  /*8f30*/  LDG.E.U8.CONSTANT R20, desc[UR4][R20.64] ;  /* 0x0000000414147981 */ /* 0x000ea2000c1e9100 */
[----:B------:R-:W-:-:S04]  /*8f40*/  SEL R29, RZ, 0x80000, P6 ;  /* 0x00080000ff1d7807 */ /* 0x000fc80003000000 */
[----:B------:R-:W-:Y:S02]  /*8f50*/  IADD3 R10, PT, PT, R28, R29, R10 ;  /* 0x0000001d1c0a7210 */ /* 0x000fe40007ffe00a */
[C---:B------:R-:W-:Y:S02]  /*8f60*/  LOP3.LUT R28, R5.reuse, 0xff, RZ, 0xc0, !PT ;  /* 0x000000ff051c7812 */ /* 0x040fe400078ec0ff */
[----:B------:R-:W-:Y:S02]  /*8f70*/  LEA.HI.SX32 R5, R5, R16, 0x18 ;  /* 0x0000001005057211 */ /* 0x000fe400078fc2ff */
[----:B------:R-:W-:Y:S02]  /*8f80*/  VIADDMNMX R29, R28, R17, 0x80, !PT ;  /* 0x000000801c1d7446 */ /* 0x000fe40007800111 */
[----:B------:R-:W-:Y:S02]  /*8f90*/  VIMNMX R24, PT, PT, RZ, R5, !PT ;  /* 0x00000005ff187248 */ /* 0x000fe40007fe0100 */
[----:B------:R-:W-:-:S02]  /*8fa0*/  VIADDMNMX R29, R29, 0xffffff80, R14, PT ;  /* 0xffffff801d1d7846 */ /* 0x000fc4000380010e */
        /* <DEDUP_REMOVED lines=73> */
[----:B------:R-:W-:Y:S02]  /*9440*/  LEA.HI.X.SX32 R33, R13, R19, 0x1, P1 ;  /* 0x000000130d217211 */ /* 0x000fe400008f0eff */
[----:B------:R-:W0:Y:S04]  /*9450*/  LDC.64 R12, c[0x3][0x328] ;  /* 0x00c0ca00ff0c7b82 */ /* 0x000e280000000a00 */
[----:B------:R-:W5:Y:S01]  /*9460*/  LDG.E.U8.CONSTANT R33, desc[UR4][R32.64] ;  /* 0x0000000420217981 */ /* 0x000f62000c1e9100 */
[----:B-1----:R-:W-:Y:S02]  /*9470*/  SEL R28, RZ, 0x1000000, P3 ;  /* 0x01000000ff1c7807 */ /* 0x002fe40001800000 */
[----:B--2---:R-:W-:-:S02]  /*9480*/  ISETP.GE.U32.AND P1, PT, R20, R29, PT ;  /* 0x0000001d1400720c */ /* 0x004fc40003f26070 */
[----:B------:R-:W-:Y:S02]  /*9490*/  SEL R29, RZ, 0x800000, P4 ;  /* 0x00800000ff1d7807 */ /* 0x000fe40002000000 */
[----:B0-----:R-:W-:Y:S02]  /*94a0*/  LOP3.LUT R20, R12, 0xff, RZ, 0xc0, !PT ;  /* 0x000000ff0c147812 */ /* 0x001fe400078ec0ff */
[----:B------:R-:W-:Y:S02]  /*94b0*/  IADD3 R10, PT, PT, R28, R29, R10 ;  /* 0x0000001d1c0a7210 */ /* 0x000fe40007ffe00a */
[C---:B------:R-:W-:Y:S02]  /*94c0*/  LOP3.LUT R28, R13.reuse, 0xff, RZ, 0xc0, !PT ;  /* 0x000000ff0d1c7812 */ /* 0x040fe400078ec0ff */
[-C--:B------:R-:W-:Y:S02]  /*94d0*/  LEA.HI.SX32 R13, R13, R16.reuse, 0x18 ;  /* 0x000000100d0d7211 */ /* 0x080fe400078fc2ff */
[----:B------:R-:W-:-:S02]  /*94e0*/  LEA.HI.SX32 R12, R12, R16, 0x18 ;  /* 0x000000100c0c7211 */ /* 0x000fc400078fc2ff */
[-C--:B------:R-:W-:Y:S02]  /*94f0*/  VIADDMNMX R21, R20, R17.reuse, 0x80, !PT ;  /* 0x0000008014157446 */ /* 0x080fe40007800111 */
[----:B------:R-:W-:Y:S02]  /*9500*/  VIADDMNMX R29, R28, R17, 0x80, !PT ;  /* 0x000000801c1d7446 */ /* 0x000fe40007800111 */
[----:B------:R-:W-:Y:S02]  /*9510*/  VIMNMX R12, PT, PT, RZ, R12, !PT ;  /* 0x0000000cff0c7248 */ /* 0x000fe40007fe0100 */
[--C-:B------:R-:W-:Y:S02]  /*9520*/  VIADDMNMX R20, R21, 0xffffff80, R14.reuse, PT ;  /* 0xffffff8015147846 */ /* 0x100fe4000380010e */
[----:B------:R-:W-:Y:S02]  /*9530*/  VIADDMNMX R29, R29, 0xffffff80, R14, PT ;  /* 0xffffff801d1d7846 */ /* 0x000fe4000380010e */
[----:B------:R-:W-:-:S02]  /*9540*/  VIMNMX R21, PT, PT, R9, R12, PT ;  /* 0x0000000c09157248 */ /* 0x000fc40003fe0100 */
[----:B------:R-:W-:Y:S02]  /*9550*/  ISETP.NE.AND P4, PT, R3, RZ, PT ;  /* 0x000000ff0300720c */ /* 0x000fe40003f85270 */
[----:B------:R-:W-:Y:S02]  /*9560*/  SEL R12, RZ, 0x2000000, P0 ;  /* 0x02000000ff0c7807 */ /* 0x000fe40000000000 */
[----:B------:R-:W-:Y:S01]  /*9570*/  SEL R3, RZ, 0x4000000, P2 ;  /* 0x04000000ff037807 */ /* 0x000fe20001000000 */
[----:B------:R-:W-:-:S03]  /*9580*/  IMAD R21, R20, R2, R21 ;  /* 0x0000000214157224 */ /* 0x000fc600078e0215 */
[----:B------:R-:W-:Y:S02]  /*9590*/  IADD3 R10, PT, PT, R3, R12, R10 ;  /* 0x0000000c030a7210 */ /* 0x000fe40007ffe00a */
[----:B------:R-:W-:-:S04]  /*95a0*/  IADD3 R20, P5, PT, R21, R18, RZ ;  /* 0x0000001215147210 */ /* 0x000fc80007fbe0ff */
[----:B------:R-:W-:-:S05]  /*95b0*/  LEA.HI.X.SX32 R21, R21, R19, 0x1, P5 ;  /* 0x0000001315157211 */ /* 0x000fca00028f0eff */
[----:B------:R-:W2:Y:S01]  /*95c0*/  LDG.E.U8.CONSTANT R20, desc[UR4][R20.64] ;  /* 0x0000000414147981 */ /* 0x000ea2000c1e9100 */
[----:B---3--:R-:W-:Y:S02]  /*95d0*/  ISETP.GE.U32.AND P3, PT, R24, R5, PT ;  /* 0x000000051800720c */ /* 0x008fe40003f66070 */
[----:B------:R-:W-:Y:S02]  /*95e0*/  VIMNMX R24, PT, PT, RZ, R13, !PT ;  /* 0x0000000dff187248 */ /* 0x000fe40007fe0100 */
[----:B------:R-:W0:Y:S02]  /*95f0*/  LDC.64 R12, c[0x3][0x330] ;  /* 0x00c0cc00ff0c7b82 */ /* 0x000e240000000a00 */
[----:B------:R-:W-:-:S05]  /*9600*/  VIMNMX R5, PT, PT, R9, R24, PT ;  /* 0x0000001809057248 */ /* 0x000fca0003fe0100 */
[----:B------:R-:W-:-:S05]  /*9610*/  IMAD R5, R29, R2, R5 ;  /* 0x000000021d057224 */ /* 0x000fca00078e0205 */
[----:B------:R-:W-:-:S04]  /*9620*/  IADD3 R28, P0, PT, R5, R18, RZ ;  /* 0x00000012051c7210 */ /* 0x000fc80007f1e0ff */
[----:B------:R-:W-:-:S06]  /*9630*/  LEA.HI.X.SX32 R29, R5, R19, 0x1, P0 ;  /* 0x00000013051d7211 */ /* 0x000fcc00000f0eff */
[----:B------:R-:W2:Y:S01]  /*9640*/  LDG.E.U8.CONSTANT R29, desc[UR4][R28.64] ;  /* 0x000000041c1d7981 */ /* 0x000ea2000c1e9100 */
[C---:B0-----:R-:W-:Y:S02]  /*9650*/  LOP3.LUT R4, R12.reuse, 0xff, RZ, 0xc0, !PT ;  /* 0x000000ff0c047812 */ /* 0x041fe400078ec0ff */
        /* <DEDUP_REMOVED lines=37> */
[----:B------:R-:W-:-:S05]  /*98b0*/  IMAD R3, R23, R2, R3 ;  /* 0x0000000217037224 */ /* 0x000fca00078e0203 */
[----:B------:R-:W-:-:S04]  /*98c0*/  IADD3 R30, P0, PT, R3, R18, RZ ;  /* 0x00000012031e7210 */ /* 0x000fc80007f1e0ff */
[----:B------:R-:W-:Y:S02]  /*98d0*/  LEA.HI.X.SX32 R31, R3, R19, 0x1, P0 ;  /* 0x00000013031f7211 */ /* 0x000fe400000f0eff */
[----:B-----5:R-:W-:Y:S02]  /*98e0*/  ISETP.GE.U32.AND P0, PT, R26, R33, PT ;  /* 0x000000211a00720c */ /* 0x020fe40003f06070 */
[----:B------:R-:W0:Y:S02]  /*98f0*/  LDC.64 R26, c[0x3][0x340] ;  /* 0x00c0d000ff1a7b82 */ /* 0x000e240000000a00 */
[----:B------:R-:W4:Y:S01]  /*9900*/  LDG.E.U8.CONSTANT R31, desc[UR4][R30.64] ;  /* 0x000000041e1f7981 */ /* 0x000f22000c1e9100 */
        /* <DEDUP_REMOVED lines=13> */
[----:B------:R-:W5:Y:S01]  /*99e0*/  LDG.E.U8.CONSTANT R22, desc[UR4][R22.64] ;  /* 0x0000000416167981 */ /* 0x000f62000c1e9100 */
[----:B------:R-:W-:Y:S02]  /*99f0*/  VIADDMNMX R27, R3, 0xffffff80, R14, PT ;  /* 0xffffff80031b7846 */ /* 0x000fe4000380010e */
[----:B------:R-:W-:-:S05]  /*9a00*/  VIMNMX R3, PT, PT, R9, R26, PT ;  /* 0x0000001a09037248 */ /* 0x000fca0003fe0100 */
[----:B------:R-:W-:-:S05]  /*9a10*/  IMAD R3, R27, R2, R3 ;  /* 0x000000021b037224 */ /* 0x000fca00078e0203 */
[----:B------:R-:W-:-:S04]  /*9a20*/  IADD3 R32, P5, PT, R3, R18, RZ ;  /* 0x0000001203207210 */ /* 0x000fc80007fbe0ff */
[----:B------:R-:W-:-:S06]  /*9a30*/  LEA.HI.X.SX32 R33, R3, R19, 0x1, P5 ;  /* 0x0000001303217211 */ /* 0x000fcc00028f0eff */
[----:B------:R-:W5:Y:S01]  /*9a40*/  LDG.E.U8.CONSTANT R33, desc[UR4][R32.64] ;  /* 0x0000000420217981 */ /* 0x000f62000c1e9100 */
[----:B--2---:R-:W-:Y:S02]  /*9a50*/  ISETP.GE.U32.AND P5, PT, R20, R29, PT ;  /* 0x0000001d1400720c */ /* 0x004fe40003fa6070 */
[----:B------:R-:W0:Y:S02]  /*9a60*/  LDC.64 R20, c[0x3][0x348] ;  /* 0x00c0d200ff147b82 */ /* 0x000e240000000a00 */
[----:B------:R-:W-:Y:S02]  /*9a70*/  P2R R3, PR, RZ, 0x20 ;  /* 0x00000020ff037803 */ /* 0x000fe40000000000 */
        /* <DEDUP_REMOVED lines=16> */
[----:B---3--:R-:W-:Y:S02]  /*9b80*/  ISETP.GE.U32.AND P5, PT, R4, R13, PT ;  /* 0x0000000d0400720c */ /* 0x008fe40003fa6070 */
[----:B------:R-:W-:Y:S02]  /*9b90*/  VIADDMNMX R29, R20, R17, 0x80, !PT ;  /* 0x00000080141d7446 */ /* 0x000fe40007800111 */
[----:B------:R-:W-:-:S02]  /*9ba0*/  VIMNMX R4, PT, PT, RZ, R21, !PT ;  /* 0x00000015ff047248 */ /* 0x000fc40007fe0100 */
[----:B------:R-:W-:Y:S02]  /*9bb0*/  VIADDMNMX R29, R29, 0xffffff80, R14, PT ;  /* 0xffffff801d1d7846 */ /* 0x000fe4000380010e */
[----:B------:R-:W-:Y:S02]  /*9bc0*/  VIMNMX R5, PT, PT, R9, R4, PT ;  /* 0x0000000409057248 */ /* 0x000fe40003fe0100 */
[----:B------:R-:W-:-:S03]  /*9bd0*/  ISETP.NE.AND P4, PT, R15, RZ, PT ;  /* 0x000000ff0f00720c */ /* 0x000fc60003f85270 */
[----:B------:R-:W-:Y:S01]  /*9be0*/  IMAD R5, R29, R2, R5 ;  /* 0x000000021d057224 */ /* 0x000fe200078e0205 */
[----:B------:R-:W-:-:S04]  /*9bf0*/  SEL R15, RZ, 0x20000000, P4 ;  /* 0x20000000ff0f7807 */ /* 0x000fc80002000000 */
[----:B------:R-:W-:-:S04]  /*9c00*/  IADD3 R20, P4, PT, R5, R18, RZ ;  /* 0x0000001205147210 */ /* 0x000fc80007f9e0ff */
[----:B------:R-:W-:Y:S02]  /*9c10*/  LEA.HI.X.SX32 R21, R5, R19, 0x1, P4 ;  /* 0x0000001305157211 */ /* 0x000fe400020f0eff */
[----:B------:R-:W0:Y:S04]  /*9c20*/  LDC.64 R4, c[0x3][0x350] ;  /* 0x00c0d400ff047b82 */ /* 0x000e280000000a00 */
[----:B------:R1:W2:Y:S01]  /*9c30*/  LDG.E.U8.CONSTANT R21, desc[UR4][R20.64] ;  /* 0x0000000414157981 */ /* 0x0002a2000c1e9100 */
[----:B------:R-:W-:-:S04]  /*9c40*/  SEL R8, RZ, 0x40000000, P6 ;  /* 0x40000000ff087807 */ /* 0x000fc80003000000 */
[----:B------:R-:W-:Y:S02]  /*9c50*/  IADD3 R8, PT, PT, R8, R15, R10 ;  /* 0x0000000f08087210 */ /* 0x000fe40007ffe00a */
[C---:B0-----:R-:W-:Y:S02]  /*9c60*/  LOP3.LUT R10, R4.reuse, 0xff, RZ, 0xc0, !PT ;  /* 0x000000ff040a7812 */ /* 0x041fe400078ec0ff */
[----:B------:R-:W-:Y:S02]  /*9c70*/  LEA.HI.SX32 R4, R4, R16, 0x18 ;  /* 0x0000001004047211 */ /* 0x000fe400078fc2ff */
[----:B------:R-:W-:Y:S02]  /*9c80*/  VIADDMNMX R13, R10, R17, 0x80, !PT ;  /* 0x000000800a0d7446 */ /* 0x000fe40007800111 */
[----:B------:R-:W-:Y:S02]  /*9c90*/  VIMNMX R4, PT, PT, RZ, R4, !PT ;  /* 0x00000004ff047248 */ /* 0x000fe40007fe0100 */
        /* <DEDUP_REMOVED lines=30> */
[----:B----4-:R-:W-:-:S02]  /*9e80*/  ISETP.GE.U32.AND P4, PT, R24, R31, PT ;  /* 0x0000001f1800720c */ /* 0x010fc40003f86070 */
[----:B------:R-:W-:Y:S01]  /*9e90*/  IADD3 R24, P6, PT, R10, R18, RZ ;  /* 0x000000120a187210 */ /* 0x000fe20007fde0ff */
[----:B------:R-:W-:-:S03]  /*9ea0*/  IMAD R5, R15, R2, R5 ;  /* 0x000000020f057224 */ /* 0x000fc600078e0205 */
[----:B------:R-:W-:Y:S02]  /*9eb0*/  LEA.HI.X.SX32 R25, R10, R19, 0x1, P6 ;  /* 0x000000130a197211 */ /* 0x000fe400030f0eff */
[----:B------:R-:W-:-:S03]  /*9ec0*/  IADD3 R4, P6, PT, R5, R18, RZ ;  /* 0x0000001205047210 */ /* 0x000fc60007fde0ff */
[----:B------:R-:W4:Y:S01]  /*9ed0*/  LDG.E.U8.CONSTANT R24, desc[UR4][R24.64] ;  /* 0x0000000418187981 */ /* 0x000f22000c1e9100 */
[----:B------:R-:W-:-:S06]  /*9ee0*/  LEA.HI.X.SX32 R5, R5, R19, 0x1, P6 ;  /* 0x0000001305057211 */ /* 0x000fcc00030f0eff */
[----:B------:R-:W4:Y:S01]  /*9ef0*/  LDG.E.U8.CONSTANT R5, desc[UR4][R4.64] ;  /* 0x0000000404057981 */ /* 0x000f22000c1e9100 */
[----:B-----5:R-:W-:Y:S02]  /*9f00*/  ISETP.GE.U32.AND P6, PT, R22, R33, PT ;  /* 0x000000211600720c */ /* 0x020fe40003fc6070 */
[----:B------:R-:W0:Y:S02]  /*9f10*/  LDC.64 R22, c[0x3][0x360] ;  /* 0x00c0d800ff167b82 */ /* 0x000e240000000a00 */
[----:B------:R-:W-:Y:S02]  /*9f20*/  P2R R10, PR, RZ, 0x40 ;  /* 0x00000040ff0a7803 */ /* 0x000fe40000000000 */
[C---:B0-----:R-:W-:Y:S02]  /*9f30*/  LOP3.LUT R30, R22.reuse, 0xff, RZ, 0xc0, !PT ;  /* 0x000000ff161e7812 */ /* 0x041fe400078ec0ff */
        /* <DEDUP_REMOVED lines=12> */
[----:B------:R-:W-:-:S03]  /*a000*/  IADD3 R30, P6, PT, R15, R18, RZ ;  /* 0x000000120f1e7210 */ /* 0x000fc60007fde0ff */
[----:B------:R-:W-:Y:S01]  /*a010*/  IMAD R23, R33, R2, R23 ;  /* 0x0000000221177224 */ /* 0x000fe200078e0217 */
[----:B------:R-:W-:Y:S02]  /*a020*/  LEA.HI.X.SX32 R31, R15, R19, 0x1, P6 ;  /* 0x000000130f1f7211 */ /* 0x000fe400030f0eff */
[----:B------:R-:W-:Y:S02]  /*a030*/  ISETP.NE.AND P6, PT, R7, RZ, PT ;  /* 0x000000ff0700720c */ /* 0x000fe40003fc5270 */
[----:B------:R-:W-:Y:S01]  /*a040*/  SEL R22, RZ, 0x2, P1 ;  /* 0x00000002ff167807 */ /* 0x000fe20000800000 */
[----:B------:R-:W5:Y:S01]  /*a050*/  LDG.E.U8.CONSTANT R30, desc[UR4][R30.64] ;  /* 0x000000041e1e7981 */ /* 0x000f62000c1e9100 */
[----:B------:R-:W-:Y:S02]  /*a060*/  SEL R15, RZ, 0x4, P3 ;  /* 0x00000004ff0f7807 */ /* 0x000fe40001800000 */
[----:B------:R-:W-:Y:S02]  /*a070*/  SEL R7, RZ, 0x1, P6 ;  /* 0x00000001ff077807 */ /* 0x000fe40003000000 */
[----:B-1----:R-:W-:-:S02]  /*a080*/  IADD3 R20, P3, PT, R23, R18, RZ ;  /* 0x0000001217147210 */ /* 0x002fc40007f7e0ff */
[----:B------:R-:W-:Y:S02]  /*a090*/  IADD3 R7, PT, PT, R15, R22, R7 ;  /* 0x000000160f077210 */ /* 0x000fe40007ffe007 */
[----:B--2---:R-:W-:Y:S02]  /*a0a0*/  ISETP.GE.U32.AND P1, PT, R26, R21, PT ;  /* 0x000000151a00720c */ /* 0x004fe40003f26070 */
[----:B------:R-:W-:Y:S02]  /*a0b0*/  LEA.HI.X.SX32 R21, R23, R19, 0x1, P3 ;  /* 0x0000001317157211 */ /* 0x000fe400018f0eff */
[----:B------:R-:W0:Y:S04]  /*a0c0*/  LDC.64 R22, c[0x3][0x368] ;  /* 0x00c0da00ff167b82 */ /* 0x000e280000000a00 */
[----:B------:R-:W5:Y:S01]  /*a0d0*/  LDG.E.U8.CONSTANT R21, desc[UR4][R20.64] ;  /* 0x0000000414157981 */ /* 0x000f62000c1e9100 */
[----:B0-----:R-:W-:-:S02]  /*a0e0*/  LOP3.LUT R26, R22, 0xff, RZ, 0xc0, !PT ;  /* 0x000000ff161a7812 */ /* 0x001fc400078ec0ff */
        /* <DEDUP_REMOVED lines=15> */
[----:B------:R-:W-:-:S05]  /*a1e0*/  IMAD R15, R23, R2, R15 ;  /* 0x00000002170f7224 */ /* 0x000fca00078e020f */
[----:B------:R-:W-:-:S04]  /*a1f0*/  IADD3 R22, P3, PT, R15, R18, RZ ;  /* 0x000000120f167210 */ /* 0x000fc80007f7e0ff */
[----:B------:R-:W-:-:S06]  /*a200*/  LEA.HI.X.SX32 R23, R15, R19, 0x1, P3 ;  /* 0x000000130f177211 */ /* 0x000fcc00018f0eff */
[----:B------:R-:W2:Y:S01]  /*a210*/  LDG.E.U8.CONSTANT R23, desc[UR4][R22.64] ;  /* 0x0000000416177981 */ /* 0x000ea2000c1e9100 */
[----:B---3--:R-:W-:Y:S02]  /*a220*/  ISETP.GE.U32.AND P3, PT, R28, R13, PT ;  /* 0x0000000d1c00720c */ /* 0x008fe40003f66070 */
[----:B------:R-:W0:Y:S02]  /*a230*/  LDC.64 R12, c[0x3][0x370] ;  /* 0x00c0dc00ff0c7b82 */ /* 0x000e240000000a00 */
[C---:B0-----:R-:W-:Y:S02]  /*a240*/  LOP3.LUT R28, R12.reuse, 0xff, RZ, 0xc0, !PT ;  /* 0x000000ff0c1c7812 */ /* 0x041fe400078ec0ff */
[----:B------:R-:W-:Y:S02]  /*a250*/  LEA.HI.SX32 R12, R12, R16, 0x18 ;  /* 0x000000100c0c7211 */ /* 0x000fe400078fc2ff */
[----:B------:R-:W-:Y:S02]  /*a260*/  VIADDMNMX R15, R28, R17, 0x80, !PT ;  /* 0x000000801c0f7446 */ /* 0x000fe40007800111 */
[----:B------:R-:W-:-:S02]  /*a270*/  VIMNMX R12, PT, PT, RZ, R12, !PT ;  /* 0x0000000cff0c7248 */ /* 0x000fc40007fe0100 */
[----:B------:R-:W-:Y:S02]  /*a280*/  VIADDMNMX R28, R15, 0xffffff80, R14, PT ;  /* 0xffffff800f1c7846 */ /* 0x000fe4000380010e */
[----:B------:R-:W-:Y:S02]  /*a290*/  VIMNMX R15, PT, PT, R9, R12, PT ;  /* 0x0000000c090f7248 */ /* 0x000fe40003fe0100 */
[----:B------:R-:W-:Y:S02]  /*a2a0*/  SEL R12, RZ, 0x8, P2 ;  /* 0x00000008ff0c7807 */ /* 0x000fe40001000000 */
[----:B----4-:R-:W-:Y:S02]  /*a2b0*/  ISETP.GE.U32.AND P2, PT, R24, R5, PT ;  /* 0x000000051800720c */ /* 0x010fe40003f46070 */
[C---:B------:R-:W-:Y:S02]  /*a2c0*/  LOP3.LUT R24, R13.reuse, 0xff, RZ, 0xc0, !PT ;  /* 0x000000ff0d187812 */ /* 0x040fe400078ec0ff */
[----:B------:R-:W-:-:S02]  /*a2d0*/  LEA.HI.SX32 R13, R13, R16, 0x18 ;  /* 0x000000100d0d7211 */ /* 0x000fc400078fc2ff */
[----:B------:R-:W-:Y:S02]  /*a2e0*/  VIADDMNMX R25, R24, R17, 0x80, !PT ;  /* 0x0000008018197446 */ /* 0x000fe40007800111 */
[----:B------:R-:W-:Y:S01]  /*a2f0*/  VIMNMX R24, PT, PT, RZ, R13, !PT ;  /* 0x0000000dff187248 */ /* 0x000fe20007fe0100 */
[----:B------:R-:W-:Y:S01]  /*a300*/  IMAD R15, R28, R2, R15 ;  /* 0x000000021c0f7224 */ /* 0x000fe200078e020f */
[----:B------:R-:W-:Y:S02]  /*a310*/  VIADDMNMX R25, R25, 0xffffff80, R14, PT ;  /* 0xffffff8019197846 */ /* 0x000fe4000380010e */
[----:B------:R-:W-:Y:S02]  /*a320*/  VIMNMX R13, PT, PT, R9, R24, PT ;  /* 0x00000018090d7248 */ /* 0x000fe40003fe0100 */
[----:B------:R-:W-:-:S03]  /*a330*/  IADD3 R28, P6, PT, R15, R18, RZ ;  /* 0x000000120f1c7210 */ /* 0x000fc60007fde0ff */
[----:B------:R-:W-:Y:S01]  /*a340*/  IMAD R13, R25, R2, R13 ;  /* 0x00000002190d7224 */ /* 0x000fe200078e020d */
[-C--:B------:R-:W-:Y:S02]  /*a350*/  LEA.HI.X.SX32 R29, R15, R19.reuse, 0x1, P6 ;  /* 0x000000130f1d7211 */ /* 0x080fe400030f0eff */
[----:B------:R-:W-:Y:S02]  /*a360*/  SEL R15, RZ, 0x10, P0 ;  /* 0x00000010ff0f7807 */ /* 0x000fe40000000000 */
[----:B------:R-:W-:Y:S01]  /*a370*/  IADD3 R4, P0, PT, R13, R18, RZ ;  /* 0x000000120d047210 */ /* 0x000fe20007f1e0ff */
[----:B------:R-:W3:Y:S01]  /*a380*/  LDG.E.U8.CONSTANT R28, desc[UR4][R28.64] ;  /* 0x000000041c1c7981 */ /* 0x000ee2000c1e9100 */
[----:B------:R-:W-:Y:S02]  /*a390*/  IADD3 R7, PT, PT, R15, R12, R7 ;  /* 0x0000000c0f077210 */ /* 0x000fe40007ffe007 */
        /* <DEDUP_REMOVED lines=21> */
[----:B------:R-:W-:-:S06]  /*a4f0*/  LEA.HI.X.SX32 R13, R13, R19, 0x1, P0 ;  /* 0x000000130d0d7211 */ /* 0x000fcc00000f0eff */
[----:B------:R-:W4:Y:S01]  /*a500*/  LDG.E.U8.CONSTANT R13, desc[UR4][R12.64] ;  /* 0x000000040c0d7981 */ /* 0x000f22000c1e9100 */
[----:B-----5:R-:W-:Y:S02]  /*a510*/  ISETP.GE.U32.AND P0, PT, R30, R21, PT ;  /* 0x000000151e00720c */ /* 0x020fe40003f06070 */
[----:B------:R-:W0:Y:S02]  /*a520*/  LDC.64 R20, c[0x3][0x380] ;  /* 0x00c0e000ff147b82 */ /* 0x000e240000000a00 */
        /* <DEDUP_REMOVED lines=9> */
[----:B------:R-:W-:Y:S02]  /*a5c0*/  ISETP.NE.AND P6, PT, R3, RZ, PT ;  /* 0x000000ff0300720c */ /* 0x000fe40003fc5270 */
[----:B------:R-:W-:Y:S01]  /*a5d0*/  SEL R15, RZ, 0x40, P5 ;  /* 0x00000040ff0f7807 */ /* 0x000fe20002800000 */
[----:B------:R-:W5:Y:S01]  /*a5e0*/  LDG.E.U8.CONSTANT R30, desc[UR4][R30.64] ;  /* 0x000000041e1e7981 */ /* 0x000f62000c1e9100 */
[----:B------:R-:W-:Y:S02]  /*a5f0*/  SEL R20, RZ, 0x20, P6 ;  /* 0x00000020ff147807 */ /* 0x000fe40003000000 */
[----:B--2---:R-:W-:Y:S02]  /*a600*/  ISETP.GE.U32.AND P6, PT, R26, R23, PT ;  /* 0x000000171a00720c */ /* 0x004fe40003fc6070 */
[----:B------:R-:W-:-:S02]  /*a610*/  LOP3.LUT R26, R21, 0xff, RZ, 0xc0, !PT ;  /* 0x000000ff151a7812 */ /* 0x000fc400078ec0ff */
[----:B------:R-:W-:Y:S02]  /*a620*/  LEA.HI.SX32 R21, R21, R16, 0x18 ;  /* 0x0000001015157211 */ /* 0x000fe400078fc2ff */
        /* <DEDUP_REMOVED lines=8> */
[----:B------:R-:W0:Y:S04]  /*a6b0*/  LDC.64 R20, c[0x3][0x388] ;  /* 0x00c0e200ff147b82 */ /* 0x000e280000000a00 */
[----:B------:R-:W5:Y:S01]  /*a6c0*/  LDG.E.U8.CONSTANT R23, desc[UR4][R22.64] ;  /* 0x0000000416177981 */ /* 0x000f62000c1e9100 */
        /* <DEDUP_REMOVED lines=21> */
[----:B------:R-:W0:Y:S01]  /*a820*/  LDC.64 R4, c[0x3][0x390] ;  /* 0x00c0e400ff047b82 */ /* 0x000e220000000a00 */
[----:B------:R-:W-:Y:S02]  /*a830*/  P2R R3, PR, RZ, 0x40 ;  /* 0x00000040ff037803 */ /* 0x000fe40000000000 */
[C---:B0-----:R-:W-:Y:S02]  /*a840*/  LOP3.LUT R28, R4.reuse, 0xff, RZ, 0xc0, !PT ;  /* 0x000000ff041c7812 */ /* 0x041fe400078ec0ff */
[----:B------:R-:W-:Y:S02]  /*a850*/  LEA.HI.SX32 R4, R4, R16, 0x18 ;  /* 0x0000001004047211 */ /* 0x000fe400078fc2ff */
[----:B------:R-:W-:-:S02]  /*a860*/  VIADDMNMX R15, R28, R17, 0x80, !PT ;  /* 0x000000801c0f7446 */ /* 0x000fc40007800111 */
[----:B------:R-:W-:Y:S02]  /*a870*/  VIMNMX R4, PT, PT, RZ, R4, !PT ;  /* 0x00000004ff047248 */ /* 0x000fe40007fe0100 */
[----:B------:R-:W-:Y:S02]  /*a880*/  VIADDMNMX R28, R15, 0xffffff80, R14, PT ;  /* 0xffffff800f1c7846 */ /* 0x000fe4000380010e */
[----:B------:R-:W-:Y:S02]  /*a890*/  VIMNMX R15, PT, PT, R9, R4, PT ;  /* 0x00000004090f7248 */ /* 0x000fe40003fe0100 */
[----:B------:R-:W-:Y:S02]  /*a8a0*/  SEL R4, RZ, 0x80, P4 ;  /* 0x00000080ff047807 */ /* 0x000fe40002000000 */
[----:B----4-:R-:W-:Y:S02]  /*a8b0*/  ISETP.GE.U32.AND P4, PT, R24, R13, PT ;  /* 0x0000000d1800720c */ /* 0x010fe40003f86070 */
        /* <DEDUP_REMOVED lines=10> */
[----:B------:R-:W-:Y:S02]  /*a960*/  ISETP.NE.AND P6, PT, R10, RZ, PT ;  /* 0x000000ff0a00720c */ /* 0x000fe40003fc5270 */
[----:B------:R-:W-:Y:S01]  /*a970*/  P2R R10, PR, RZ, 0x10 ;  /* 0x00000010ff0a7803 */ /* 0x000fe20000000000 */
[----:B------:R-:W3:Y:S01]  /*a980*/  LDG.E.U8.CONSTANT R28, desc[UR4][R28.64] ;  /* 0x000000041c1c7981 */ /* 0x000ee2000c1e9100 */
[----:B------:R-:W-:Y:S02]  /*a990*/  SEL R15, RZ, 0x100, P6 ;  /* 0x00000100ff0f7807 */ /* 0x000fe40003000000 */
[----:B------:R-:W-:Y:S02]  /*a9a0*/  IADD3 R12, P4, PT, R5, R18, RZ ;  /* 0x00000012050c7210 */ /* 0x000fe40007f9e0ff */
[----:B------:R-:W-:-:S02]  /*a9b0*/  IADD3 R7, PT, PT, R15, R4, R7 ;  /* 0x000000040f077210 */ /* 0x000fc40007ffe007 */
[----:B------:R-:W-:Y:S02]  /*a9c0*/  LEA.HI.X.SX32 R13, R5, R19, 0x1, P4 ;  /* 0x00000013050d7211 */ /* 0x000fe400020f0eff */
[----:B------:R-:W0:Y:S04]  /*a9d0*/  LDC.64 R4, c[0x3][0x398] ;  /* 0x00c0e600ff047b82 */ /* 0x000e280000000a00 */
[----:B------:R-:W3:Y:S01]  /*a9e0*/  LDG.E.U8.CONSTANT R13, desc[UR4][R12.64] ;  /* 0x000000040c0d7981 */ /* 0x000ee2000c1e9100 */
        /* <DEDUP_REMOVED lines=27> */
[----:B------:R-:W-:Y:S02]  /*aba0*/  VIMNMX R15, PT, PT, R9, R22, PT ;  /* 0x00000016090f7248 */ /* 0x000fe40003fe0100 */
[----:B------:R-:W-:-:S03]  /*abb0*/  SEL R22, RZ, 0x200, P1 ;  /* 0x00000200ff167807 */ /* 0x000fc60000800000 */
[----:B------:R-:W-:-:S05]  /*abc0*/  IMAD R15, R30, R2, R15 ;  /* 0x000000021e0f7224 */ /* 0x000fca00078e020f */
[----:B------:R-:W-:-:S04]  /*abd0*/  IADD3 R30, P6, PT, R15, R18, RZ ;  /* 0x000000120f1e7210 */ /* 0x000fc80007fde0ff */
[----:B------:R-:W-:Y:S02]  /*abe0*/  LEA.HI.X.SX32 R31, R15, R19, 0x1, P6 ;  /* 0x000000130f1f7211 */ /* 0x000fe400030f0eff */
[----:B------:R-:W-:-:S03]  /*abf0*/  SEL R15, RZ, 0x400, P3 ;  /* 0x00000400ff0f7807 */ /* 0x000fc60001800000 */
[----:B------:R-:W5:Y:S01]  /*ac00*/  LDG.E.U8.CONSTANT R30, desc[UR4][R30.64] ;  /* 0x000000041e1e7981 */ /* 0x000f62000c1e9100 */
[----:B--2---:R-:W-:Y:S02]  /*ac10*/  ISETP.GE.U32.AND P1, PT, R26, R21, PT ;  /* 0x000000151a00720c */ /* 0x004fe40003f26070 */
[C---:B------:R-:W-:Y:S02]  /*ac20*/  LOP3.LUT R26, R23.reuse, 0xff, RZ, 0xc0, !PT ;  /* 0x000000ff171a7812 */ /* 0x040fe400078ec0ff */
[----:B------:R-:W-:Y:S02]  /*ac30*/  LEA.HI.SX32 R23, R23, R16, 0x18 ;  /* 0x0000001017177211 */ /* 0x000fe400078fc2ff */
[----:B------:R-:W-:Y:S02]  /*ac40*/  VIADDMNMX R27, R26, R17, 0x80, !PT ;  /* 0x000000801a1b7446 */ /* 0x000fe40007800111 */
[----:B------:R-:W-:Y:S02]  /*ac50*/  VIMNMX R26, PT, PT, RZ, R23, !PT ;  /* 0x00000017ff1a7248 */ /* 0x000fe40007fe0100 */
[----:B------:R-:W-:-:S02]  /*ac60*/  VIADDMNMX R27, R27, 0xffffff80, R14, PT ;  /* 0xffffff801b1b7846 */ /* 0x000fc4000380010e */
        /* <DEDUP_REMOVED lines=96> */
[----:B------:R-:W-:-:S05]  /*b270*/  IMAD R21, R27, R2, R21 ;  /* 0x000000021b157224 */ /* 0x000fca00078e0215 */
[----:B------:R-:W-:-:S04]  /*b280*/  IADD3 R22, P5, PT, R21, R18, RZ ;  /* 0x0000001215167210 */ /* 0x000fc80007fbe0ff */
[----:B------:R-:W-:-:S06]  /*b290*/  LEA.HI.X.SX32 R23, R21, R19, 0x1, P5 ;  /* 0x0000001315177211 */ /* 0x000fcc00028f0eff */
[----:B------:R-:W5:Y:S01]  /*b2a0*/  LDG.E.U8.CONSTANT R23, desc[UR4][R22.64] ;  /* 0x0000000416177981 */ /* 0x000f62000c1e9100 */
[----:B------:R-:W-:Y:S02]  /*b2b0*/  IADD3 R7, PT, PT, R15, R20, R7 ;  /* 0x000000140f077210 */ /* 0x000fe40007ffe007 */
[----:B------:R-:W0:Y:S01]  /*b2c0*/  LDC.64 R20, c[0x3][0x3c8] ;  /* 0x00c0f200ff147b82 */ /* 0x000e220000000a00 */
[----:B------:R-:W-:Y:S02]  /*b2d0*/  P2R R3, PR, RZ, 0x40 ;  /* 0x00000040ff037803 */ /* 0x000fe40000000000 */
[C---:B0-----:R-:W-:Y:S02]  /*b2e0*/  LOP3.LUT R26, R20.reuse, 0xff, RZ, 0xc0, !PT ;  /* 0x000000ff141a7812 */ /* 0x041fe400078ec0ff */
[----:B------:R-:W-:Y:S02]  /*b2f0*/  LEA.HI.SX32 R20, R20, R16, 0x18 ;  /* 0x0000001014147211 */ /* 0x000fe400078fc2ff */
[----:B------:R-:W-:-:S02]  /*b300*/  VIADDMNMX R15, R26, R17, 0x80, !PT ;  /* 0x000000801a0f7446 */ /* 0x000fc40007800111 */
[----:B------:R-:W-:Y:S02]  /*b310*/  VIMNMX R20, PT, PT, RZ, R20, !PT ;  /* 0x00000014ff147248 */ /* 0x000fe40007fe0100 */
[----:B------:R-:W-:Y:S02]  /*b320*/  VIADDMNMX R26, R15, 0xffffff80, R14, PT ;  /* 0xffffff800f1a7846 */ /* 0x000fe4000380010e */
[----:B------:R-:W-:-:S05]  /*b330*/  VIMNMX R15, PT, PT, R9, R20, PT ;  /* 0x00000014090f7248 */ /* 0x000fca0003fe0100 */
[----:B------:R-:W-:Y:S01]  /*b340*/  IMAD R15, R26, R2, R15 ;  /* 0x000000021a0f7224 */ /* 0x000fe200078e020f */
[----:B------:R-:W-:Y:S02]  /*b350*/  LOP3.LUT R20, R21, 0xff, RZ, 0xc0, !PT ;  /* 0x000000ff15147812 */ /* 0x000fe400078ec0ff */
[----:B---3--:R-:W-:Y:S02]  /*b360*/  ISETP.GE.U32.AND P6, PT, R28, R5, PT ;  /* 0x000000051c00720c */ /* 0x008fe40003fc6070 */
[----:B------:R-:W0:Y:S01]  /*b370*/  LDC.64 R4, c[0x3][0x3d0] ;  /* 0x00c0f400ff047b82 */ /* 0x000e220000000a00 */
[----:B------:R-:W-:Y:S02]  /*b380*/  IADD3 R26, P5, PT, R15, R18, RZ ;  /* 0x000000120f1a7210 */ /* 0x000fe40007fbe0ff */
[----:B------:R-:W-:Y:S02]  /*b390*/  LEA.HI.SX32 R21, R21, R16, 0x18 ;  /* 0x0000001015157211 */ /* 0x000fe400078fc2ff */
[----:B------:R-:W-:-:S02]  /*b3a0*/  LEA.HI.X.SX32 R27, R15, R19, 0x1, P5 ;  /* 0x000000130f1b7211 */ /* 0x000fc400028f0eff */
[----:B------:R-:W-:Y:S02]  /*b3b0*/  VIADDMNMX R15, R20, R17, 0x80, !PT ;  /* 0x00000080140f7446 */ /* 0x000fe40007800111 */
[----:B------:R-:W-:Y:S01]  /*b3c0*/  VIMNMX R20, PT, PT, RZ, R21, !PT ;  /* 0x00000015ff147248 */ /* 0x000fe20007fe0100 */
[----:B------:R1:W2:Y:S01]  /*b3d0*/  LDG.E.U8.CONSTANT R26, desc[UR4][R26.64] ;  /* 0x000000041a1a7981 */ /* 0x0002a2000c1e9100 */
[----:B------:R-:W-:Y:S02]  /*b3e0*/  VIADDMNMX R21, R15, 0xffffff80, R14, PT ;  /* 0xffffff800f157846 */ /* 0x000fe4000380010e */
[----:B------:R-:W-:-:S05]  /*b3f0*/  VIMNMX R15, PT, PT, R9, R20, PT ;  /* 0x00000014090f7248 */ /* 0x000fca0003fe0100 */
[----:B------:R-:W-:-:S05]  /*b400*/  IMAD R15, R21, R2, R15 ;  /* 0x00000002150f7224 */ /* 0x000fca00078e020f */
[C---:B------:R-:W-:Y:S02]  /*b410*/  IADD3 R20, P5, PT, R15.reuse, R18, RZ ;  /* 0x000000120f147210 */ /* 0x040fe40007fbe0ff */
[C---:B0-----:R-:W-:Y:S02]  /*b420*/  LOP3.LUT R28, R4.reuse, 0xff, RZ, 0xc0, !PT ;  /* 0x000000ff041c7812 */ /* 0x041fe400078ec0ff */
[----:B------:R-:W-:Y:S02]  /*b430*/  LEA.HI.SX32 R4, R4, R16, 0x18 ;  /* 0x0000001004047211 */ /* 0x000fe400078fc2ff */
[----:B------:R-:W-:Y:S02]  /*b440*/  LEA.HI.X.SX32 R21, R15, R19, 0x1, P5 ;  /* 0x000000130f157211 */ /* 0x000fe400028f0eff */
[----:B------:R-:W-:Y:S02]  /*b450*/  VIADDMNMX R15, R28, R17, 0x80, !PT ;  /* 0x000000801c0f7446 */ /* 0x000fe40007800111 */
[----:B------:R-:W-:-:S02]  /*b460*/  VIMNMX R4, PT, PT, RZ, R4, !PT ;  /* 0x00000004ff047248 */ /* 0x000fc40007fe0100 */
[----:B------:R-:W-:Y:S01]  /*b470*/  VIADDMNMX R28, R15, 0xffffff80, R14, PT ;  /* 0xffffff800f1c7846 */ /* 0x000fe2000380010e */
[----:B------:R-:W2:Y:S01]  /*b480*/  LDG.E.U8.CONSTANT R21, desc[UR4][R20.64] ;  /* 0x0000000414157981 */ /* 0x000ea2000c1e9100 */
[----:B------:R-:W-:-:S05]  /*b490*/  VIMNMX R15, PT, PT, R9, R4, PT ;  /* 0x00000004090f7248 */ /* 0x000fca0003fe0100 */
[----:B------:R-:W-:-:S05]  /*b4a0*/  IMAD R15, R28, R2, R15 ;  /* 0x000000021c0f7224 */ /* 0x000fca00078e020f */
[----:B------:R-:W-:-:S04]  /*b4b0*/  IADD3 R28, P5, PT, R15, R18, RZ ;  /* 0x000000120f1c7210 */ /* 0x000fc80007fbe0ff */
[----:B------:R-:W-:Y:S02]  /*b4c0*/  LEA.HI.X.SX32 R29, R15, R19, 0x1, P5 ;  /* 0x000000130f1d7211 */ /* 0x000fe400028f0eff */
[----:B------:R-:W-:Y:S02]  /*b4d0*/  ISETP.NE.AND P5, PT, R10, RZ, PT ;  /* 0x000000ff0a00720c */ /* 0x000fe40003fa5270 */
[----:B------:R-:W-:Y:S01]  /*b4e0*/  SEL R15, RZ, 0x10000, P4 ;  /* 0x00010000ff0f7807 */ /* 0x000fe20002000000 */
[----:B------:R-:W3:Y:S01]  /*b4f0*/  LDG.E.U8.CONSTANT R28, desc[UR4][R28.64] ;  /* 0x000000041c1c7981 */ /* 0x000ee2000c1e9100 */
[----:B------:R-:W-:Y:S02]  /*b500*/  SEL R4, RZ, 0x8000, P5 ;  /* 0x00008000ff047807 */ /* 0x000fe40002800000 */
[----:B----4-:R-:W-:Y:S02]  /*b510*/  ISETP.GE.U32.AND P5, PT, R24, R13, PT ;  /* 0x0000000d1800720c */ /* 0x010fe40003fa6070 */
        /* <DEDUP_REMOVED lines=32> */
[----:B------:R-:W-:Y:S02]  /*b720*/  P2R R10, PR, RZ, 0x20 ;  /* 0x00000020ff0a7803 */ /* 0x000fe40000000000 */
[----:B-----5:R-:W-:Y:S02]  /*b730*/  ISETP.GE.U32.AND P5, PT, R30, R23, PT ;  /* 0x000000171e00720c */ /* 0x020fe40003fa6070 */
[----:B------:R-:W0:Y:S02]  /*b740*/  LDC.64 R22, c[0x3][0x3e0] ;  /* 0x00c0f800ff167b82 */ /* 0x000e240000000a00 */
        /* <DEDUP_REMOVED lines=8> */
[----:B-1----:R-:W-:-:S02]  /*b7d0*/  VIADDMNMX R27, R22, R17, 0x80, !PT ;  /* 0x00000080161b7446 */ /* 0x002fc40007800111 */
        /* <DEDUP_REMOVED lines=8> */
[C---:B------:R-:W-:Y:S01]  /*b860*/  IADD3 R22, P3, PT, R23.reuse, R18, RZ ;  /* 0x0000001217167210 */ /* 0x040fe20007f7e0ff */
[----:B------:R-:W5:Y:S03]  /*b870*/  LDG.E.U8.CONSTANT R30, desc[UR4][R30.64] ;  /* 0x000000041e1e7981 */ /* 0x000f66000c1e9100 */
[----:B------:R-:W-:-:S06]  /*b880*/  LEA.HI.X.SX32 R23, R23, R19, 0x1, P3 ;  /* 0x0000001317177211 */ /* 0x000fcc00018f0eff */
[----:B------:R-:W5:Y:S01]  /*b890*/  LDG.E.U8.CONSTANT R23, desc[UR4][R22.64] ;  /* 0x0000000416177981 */ /* 0x000f62000c1e9100 */
[----:B------:R-:W-:Y:S02]  /*b8a0*/  SEL R32, RZ, 0x20000, P1 ;  /* 0x00020000ff207807 */ /* 0x000fe40000800000 */
[----:B--2---:R-:W-:Y:S02]  /*b8b0*/  ISETP.GE.U32.AND P1, PT, R26, R21, PT ;  /* 0x000000151a00720c */ /* 0x004fe40003f26070 */
[----:B------:R-:W0:Y:S01]  /*b8c0*/  LDC.64 R20, c[0x3][0x3e8] ;  /* 0x00c0fa00ff147b82 */ /* 0x000e220000000a00 */
[----:B------:R-:W-:Y:S02]  /*b8d0*/  IADD3 R7, PT, PT, R15, R32, R7 ;  /* 0x000000200f077210 */ /* 0x000fe40007ffe007 */
[C---:B0-----:R-:W-:Y:S02]  /*b8e0*/  LOP3.LUT R26, R20.reuse, 0xff, RZ, 0xc0, !PT ;  /* 0x000000ff141a7812 */ /* 0x041fe400078ec0ff */
[----:B------:R-:W-:-:S02]  /*b8f0*/  LEA.HI.SX32 R20, R20, R16, 0x18 ;  /* 0x0000001014147211 */ /* 0x000fc400078fc2ff */
        /* <DEDUP_REMOVED lines=15> */
[----:B---3--:R-:W-:-:S04]  /*b9f0*/  ISETP.GE.U32.AND P4, PT, R28, R13, PT ;  /* 0x0000000d1c00720c */ /* 0x008fc80003f86070 */
[C---:B------:R-:W-:Y:S01]  /*ba00*/  IADD3 R20, P3, PT, R15.reuse, R18, RZ ;  /* 0x000000120f147210 */ /* 0x040fe20007f7e0ff */
[----:B------:R-:W0:Y:S03]  /*ba10*/  LDC.64 R12, c[0x3][0x3f0] ;  /* 0x00c0fc00ff0c7b82 */ /* 0x000e260000000a00 */
[----:B------:R-:W-:-:S06]  /*ba20*/  LEA.HI.X.SX32 R21, R15, R19, 0x1, P3 ;  /* 0x000000130f157211 */ /* 0x000fcc00018f0eff */
[----:B------:R-:W2:Y:S01]  /*ba30*/  LDG.E.U8.CONSTANT R21, desc[UR4][R20.64] ;  /* 0x0000000414157981 */ /* 0x000ea2000c1e9100 */
[C---:B0-----:R-:W-:Y:S02]  /*ba40*/  LOP3.LUT R28, R12.reuse, 0xff, RZ, 0xc0, !PT ;  /* 0x000000ff0c1c7812 */ /* 0x041fe400078ec0ff */
[----:B------:R-:W-:Y:S02]  /*ba50*/  LEA.HI.SX32 R12, R12, R16, 0x18 ;  /* 0x000000100c0c7211 */ /* 0x000fe400078fc2ff */
[----:B------:R-:W-:Y:S02]  /*ba60*/  VIADDMNMX R15, R28, R17, 0x80, !PT ;  /* 0x000000801c0f7446 */ /* 0x000fe40007800111 */
[----:B------:R-:W-:Y:S02]  /*ba70*/  VIMNMX R12, PT, PT, RZ, R12, !PT ;  /* 0x0000000cff0c7248 */ /* 0x000fe40007fe0100 */
[----:B------:R-:W-:Y:S02]  /*ba80*/  VIADDMNMX R28, R15, 0xffffff80, R14, PT ;  /* 0xffffff800f1c7846 */ /* 0x000fe4000380010e */
[----:B------:R-:W-:-:S02]  /*ba90*/  VIMNMX R15, PT, PT, R9, R12, PT ;  /* 0x0000000c090f7248 */ /* 0x000fc40003fe0100 */
[----:B------:R-:W-:-:S03]  /*baa0*/  SEL R12, RZ, 0x80000, P2 ;  /* 0x00080000ff0c7807 */ /* 0x000fc60001000000 */
[----:B------:R-:W-:-:S05]  /*bab0*/  IMAD R15, R28, R2, R15 ;  /* 0x000000021c0f7224 */ /* 0x000fca00078e020f */
[----:B------:R-:W-:-:S04]  /*bac0*/  IADD3 R28, P3, PT, R15, R18, RZ ;  /* 0x000000120f1c7210 */ /* 0x000fc80007f7e0ff */
[----:B------:R-:W-:Y:S02]  /*bad0*/  LEA.HI.X.SX32 R29, R15, R19, 0x1, P3 ;  /* 0x000000130f1d7211 */ /* 0x000fe400018f0eff */
[----:B------:R-:W-:-:S03]  /*bae0*/  SEL R15, RZ, 0x100000, P0 ;  /* 0x00100000ff0f7807 */ /* 0x000fc60000000000 */
[----:B------:R-:W3:Y:S01]  /*baf0*/  LDG.E.U8.CONSTANT R28, desc[UR4][R28.64] ;  /* 0x000000041c1c7981 */ /* 0x000ee2000c1e9100 */
[----:B----4-:R-:W-:Y:S02]  /*bb00*/  ISETP.GE.U32.AND P2, PT, R24, R5, PT ;  /* 0x000000051800720c */ /* 0x010fe40003f46070 */
        /* <DEDUP_REMOVED lines=49> */
[----:B------:R-:W-:Y:S02]  /*be20*/  VIMNMX R15, PT, PT, R9, R22, PT ;  /* 0x00000016090f7248 */ /* 0x000fe40003fe0100 */
[----:B------:R-:W-:-:S03]  /*be30*/  ISETP.NE.AND P0, PT, R3, RZ, PT ;  /* 0x000000ff0300720c */ /* 0x000fc60003f05270 */
[----:B------:R-:W-:Y:S01]  /*be40*/  IMAD R15, R23, R2, R15 ;  /* 0x00000002170f7224 */ /* 0x000fe200078e020f */
[----:B------:R-:W-:-:S04]  /*be50*/  SEL R3, RZ, 0x400000, P6 ;  /* 0x00400000ff037807 */ /* 0x000fc80003000000 */
[----:B------:R-:W-:-:S04]  /*be60*/  IADD3 R22, P6, PT, R15, R18, RZ ;  /* 0x000000120f167210 */ /* 0x000fc80007fde0ff */
        /* <DEDUP_REMOVED lines=19> */
[----:B------:R0:W2:Y:S01]  /*bfa0*/  LDG.E.U8.CONSTANT R26, desc[UR4][R26.64] ;  /* 0x000000041a1a7981 */ /* 0x0000a2000c1e9100 */
[----:B------:R-:W-:Y:S02]  /*bfb0*/  VIADDMNMX R15, R3, 0xffffff80, R14, PT ;  /* 0xffffff80030f7846 */ /* 0x000fe4000380010e */
[----:B------:R-:W-:-:S05]  /*bfc0*/  VIMNMX R3, PT, PT, R9, R20, PT ;  /* 0x0000001409037248 */ /* 0x000fca0003fe0100 */
[----:B------:R-:W-:-:S05]  /*bfd0*/  IMAD R3, R15, R2, R3 ;  /* 0x000000020f037224 */ /* 0x000fca00078e0203 */
[----:B------:R-:W-:-:S04]  /*bfe0*/  IADD3 R20, P6, PT, R3, R18, RZ ;  /* 0x0000001203147210 */ /* 0x000fc80007fde0ff */
[----:B------:R-:W-:-:S06]  /*bff0*/  LEA.HI.X.SX32 R21, R3, R19, 0x1, P6 ;  /* 0x0000001303157211 */ /* 0x000fcc00030f0eff */
[----:B------:R-:W2:Y:S01]  /*c000*/  LDG.E.U8.CONSTANT R21, desc[UR4][R20.64] ;  /* 0x0000000414157981 */ /* 0x000ea2000c1e9100 */
[----:B---3--:R-:W-:Y:S02]  /*c010*/  ISETP.GE.U32.AND P6, PT, R28, R5, PT ;  /* 0x000000051c00720c */ /* 0x008fe40003fc6070 */
[----:B------:R-:W1:Y:S02]  /*c020*/  LDC.64 R4, c[0x3][0x418] ;  /* 0x00c10600ff047b82 */ /* 0x000e640000000a00 */
[----:B------:R-:W-:Y:S02]  /*c030*/  P2R R3, PR, RZ, 0x40 ;  /* 0x00000040ff037803 */ /* 0x000fe40000000000 */
        /* <DEDUP_REMOVED lines=22> */
[----:B------:R-:W-:Y:S02]  /*c1a0*/  LEA.HI.X.SX32 R13, R5, R19, 0x1, P5 ;  /* 0x00000013050d7211 */ /* 0x000fe400028f0eff */
[----:B------:R-:W-:Y:S02]  /*c1b0*/  IADD3 R7, PT, PT, R15, R4, R7 ;  /* 0x000000040f077210 */ /* 0x000fe40007ffe007 */
[----:B------:R-:W1:Y:S02]  /*c1c0*/  LDC.64 R4, c[0x3][0x420] ;  /* 0x00c10800ff047b82 */ /* 0x000e640000000a00 */
[----:B------:R-:W3:Y:S01]  /*c1d0*/  LDG.E.U8.CONSTANT R13, desc[UR4][R12.64] ;  /* 0x000000040c0d7981 */ /* 0x000ee2000c1e9100 */
[C---:B-1----:R-:W-:Y:S02]  /*c1e0*/  LOP3.LUT R24, R4.reuse, 0xff, RZ, 0xc0, !PT ;  /* 0x000000ff04187812 */ /* 0x042fe400078ec0ff */
        /* <DEDUP_REMOVED lines=13> */
[----:B------:R-:W-:Y:S02]  /*c2c0*/  P2R R10, PR, RZ, 0x40 ;  /* 0x00000040ff0a7803 */ /* 0x000fe40000000000 */
[----:B------:R-:W-:Y:S02]  /*c2d0*/  VIADDMNMX R15, R15, 0xffffff80, R14, PT ;  /* 0xffffff800f0f7846 */ /* 0x000fe4000380010e */
[----:B------:R-:W-:-:S05]  /*c2e0*/  VIMNMX R5, PT, PT, R9, R4, PT ;  /* 0x0000000409057248 */ /* 0x000fca0003fe0100 */
[----:B------:R-:W-:-:S05]  /*c2f0*/  IMAD R5, R15, R2, R5 ;  /* 0x000000020f057224 */ /* 0x000fca00078e0205 */
[----:B------:R-:W-:-:S04]  /*c300*/  IADD3 R4, P5, PT, R5, R18, RZ ;  /* 0x0000001205047210 */ /* 0x000fc80007fbe0ff */
[----:B------:R-:W-:-:S06]  /*c310*/  LEA.HI.X.SX32 R5, R5, R19, 0x1, P5 ;  /* 0x0000001305057211 */ /* 0x000fcc00028f0eff */
[----:B------:R1:W4:Y:S01]  /*c320*/  LDG.E.U8.CONSTANT R5, desc[UR4][R4.64] ;  /* 0x0000000404057981 */ /* 0x000322000c1e9100 */
[----:B-----5:R-:W-:Y:S02]  /*c330*/  ISETP.GE.U32.AND P6, PT, R30, R23, PT ;  /* 0x000000171e00720c */ /* 0x020fe40003fc6070 */
[----:B------:R-:W5:Y:S02]  /*c340*/  LDC.64 R22, c[0x3][0x428] ;  /* 0x00c10a00ff167b82 */ /* 0x000f640000000a00 */
[C---:B-----5:R-:W-:Y:S02]  /*c350*/  LOP3.LUT R30, R22.reuse, 0xff, RZ, 0xc0, !PT ;  /* 0x000000ff161e7812 */ /* 0x060fe400078ec0ff */
[----:B------:R-:W-:Y:S02]  /*c360*/  LEA.HI.SX32 R22, R22, R16, 0x18 ;  /* 0x0000001016167211 */ /* 0x000fe400078fc2ff */
[----:B------:R-:W-:Y:S02]  /*c370*/  VIADDMNMX R15, R30, R17, 0x80, !PT ;  /* 0x000000801e0f7446 */ /* 0x000fe40007800111 */
[----:B------:R-:W-:-:S02]  /*c380*/  VIMNMX R22, PT, PT, RZ, R22, !PT ;  /* 0x00000016ff167248 */ /* 0x000fc40007fe0100 */
[--C-:B------:R-:W-:Y:S02]  /*c390*/  VIADDMNMX R30, R15, 0xffffff80, R14.reuse, PT ;  /* 0xffffff800f1e7846 */ /* 0x100fe4000380010e */
[----:B------:R-:W-:Y:S02]  /*c3a0*/  VIMNMX R15, PT, PT, R9, R22, PT ;  /* 0x00000016090f7248 */ /* 0x000fe40003fe0100 */
[C---:B------:R-:W-:Y:S02]  /*c3b0*/  LOP3.LUT R22, R23.reuse, 0xff, RZ, 0xc0, !PT ;  /* 0x000000ff17167812 */ /* 0x040fe400078ec0ff */
[----:B------:R-:W-:Y:S02]  /*c3c0*/  LEA.HI.SX32 R23, R23, R16, 0x18 ;  /* 0x0000001017177211 */ /* 0x000fe400078fc2ff */
[----:B0-----:R-:W-:Y:S02]  /*c3d0*/  VIADDMNMX R27, R22, R17, 0x80, !PT ;  /* 0x00000080161b7446 */ /* 0x001fe40007800111 */
[----:B------:R-:W-:Y:S01]  /*c3e0*/  VIMNMX R22, PT, PT, RZ, R23, !PT ;  /* 0x00000017ff167248 */ /* 0x000fe20007fe0100 */
[----:B------:R-:W-:Y:S01]  /*c3f0*/  IMAD R15, R30, R2, R15 ;  /* 0x000000021e0f7224 */ /* 0x000fe200078e020f */
[----:B------:R-:W-:-:S02]  /*c400*/  VIADDMNMX R27, R27, 0xffffff80, R14, PT ;  /* 0xffffff801b1b7846 */ /* 0x000fc4000380010e */
        /* <DEDUP_REMOVED lines=42> */
[----:B------:R-:W-:-:S04]  /*c6b0*/  SEL R28, RZ, 0x8000000, P2 ;  /* 0x08000000ff1c7807 */ /* 0x000fc80001000000 */
[----:B------:R-:W-:-:S04]  /*c6c0*/  IADD3 R30, P4, PT, R15, R18, RZ ;  /* 0x000000120f1e7210 */ /* 0x000fc80007f9e0ff */
[----:B------:R-:W-:Y:S02]  /*c6d0*/  LEA.HI.X.SX32 R31, R15, R19, 0x1, P4 ;  /* 0x000000130f1f7211 */ /* 0x000fe400020f0eff */
[----:B------:R-:W-:-:S04]  /*c6e0*/  SEL R15, RZ, 0x10000000, P3 ;  /* 0x10000000ff0f7807 */ /* 0x000fc80001800000 */
[----:B-1----:R-:W-:Y:S02]  /*c6f0*/  IADD3 R4, PT, PT, R15, R28, R7 ;  /* 0x0000001c0f047210 */ /* 0x002fe40007ffe007 */
[----:B------:R-:W0:Y:S01]  /*c700*/  LDC.64 R28, c[0x3][0x440] ;  /* 0x00c11000ff1c7b82 */ /* 0x000e220000000a00 */
[C---:B------:R-:W-:Y:S02]  /*c710*/  LOP3.LUT R12, R13.reuse, 0xff, RZ, 0xc0, !PT ;  /* 0x000000ff0d0c7812 */ /* 0x040fe400078ec0ff */
[----:B------:R-:W-:Y:S02]  /*c720*/  LEA.HI.SX32 R13, R13, R16, 0x18 ;  /* 0x000000100d0d7211 */ /* 0x000fe400078fc2ff */
[----:B------:R-:W-:Y:S02]  /*c730*/  VIADDMNMX R25, R12, R17, 0x80, !PT ;  /* 0x000000800c197446 */ /* 0x000fe40007800111 */
[----:B------:R-:W-:Y:S02]  /*c740*/  VIMNMX R12, PT, PT, RZ, R13, !PT ;  /* 0x0000000dff0c7248 */ /* 0x000fe40007fe0100 */
[----:B------:R-:W-:-:S02]  /*c750*/  VIADDMNMX R25, R25, 0xffffff80, R14, PT ;  /* 0xffffff8019197846 */ /* 0x000fc4000380010e */
[----:B------:R-:W-:Y:S02]  /*c760*/  VIMNMX R13, PT, PT, R9, R12, PT ;  /* 0x0000000c090d7248 */ /* 0x000fe40003fe0100 */
[----:B----4-:R-:W-:Y:S02]  /*c770*/  ISETP.GE.U32.AND P2, PT, R24, R5, PT ;  /* 0x000000051800720c */ /* 0x010fe40003f46070 */
[C---:B0-----:R-:W-:Y:S02]  /*c780*/  LOP3.LUT R24, R28.reuse, 0xff, RZ, 0xc0, !PT ;  /* 0x000000ff1c187812 */ /* 0x041fe400078ec0ff */
        /* <DEDUP_REMOVED lines=8> */
[-C--:B------:R-:W-:Y:S02]  /*c810*/  LEA.HI.X.SX32 R13, R13, R19.reuse, 0x1, P3 ;  /* 0x000000130d0d7211 */ /* 0x080fe400018f0eff */
[----:B------:R-:W-:Y:S02]  /*c820*/  LOP3.LUT R28, R29, 0xff, RZ, 0xc0, !PT ;  /* 0x000000ff1d1c7812 */ /* 0x000fe400078ec0ff */
[----:B------:R-:W-:Y:S01]  /*c830*/  IADD3 R24, P3, PT, R5, R18, RZ ;  /* 0x0000001205187210 */ /* 0x000fe20007f7e0ff */
[----:B------:R-:W3:Y:S01]  /*c840*/  LDG.E.U8.CONSTANT R12, desc[UR4][R12.64] ;  /* 0x000000040c0c7981 */ /* 0x000ee2000c1e9100 */
[----:B------:R-:W-:Y:S02]  /*c850*/  LEA.HI.SX32 R29, R29, R16, 0x18 ;  /* 0x000000101d1d7211 */ /* 0x000fe400078fc2ff */
[----:B------:R-:W-:Y:S02]  /*c860*/  LEA.HI.X.SX32 R25, R5, R19, 0x1, P3 ;  /* 0x0000001305197211 */ /* 0x000fe400018f0eff */
[----:B------:R-:W-:-:S02]  /*c870*/  VIADDMNMX R5, R28, R17, 0x80, !PT ;  /* 0x000000801c057446 */ /* 0x000fc40007800111 */
[----:B------:R-:W-:Y:S02]  /*c880*/  VIMNMX R28, PT, PT, RZ, R29, !PT ;  /* 0x0000001dff1c7248 */ /* 0x000fe40007fe0100 */
[----:B------:R-:W-:Y:S02]  /*c890*/  VIADDMNMX R7, R5, 0xffffff80, R14, PT ;  /* 0xffffff8005077846 */ /* 0x000fe4000380010e */
[----:B------:R-:W-:-:S05]  /*c8a0*/  VIMNMX R5, PT, PT, R9, R28, PT ;  /* 0x0000001c09057248 */ /* 0x000fca0003fe0100 */
[----:B------:R-:W-:-:S05]  /*c8b0*/  IMAD R5, R7, R2, R5 ;  /* 0x0000000207057224 */ /* 0x000fca00078e0205 */
[----:B------:R-:W-:-:S04]  /*c8c0*/  IADD3 R34, P3, PT, R5, R18, RZ ;  /* 0x0000001205227210 */ /* 0x000fc80007f7e0ff */
[----:B------:R-:W-:-:S05]  /*c8d0*/  LEA.HI.X.SX32 R35, R5, R19, 0x1, P3 ;  /* 0x0000001305237211 */ /* 0x000fca00018f0eff */
        /* <DEDUP_REMOVED lines=12> */
[----:B------:R-:W-:Y:S02]  /*c9a0*/  SEL R5, RZ, 0x20000000, P0 ;  /* 0x20000000ff057807 */ /* 0x000fe40000000000 */
[----:B------:R-:W-:-:S04]  /*c9b0*/  ISETP.NE.AND P0, PT, R3, RZ, PT ;  /* 0x000000ff0300720c */ /* 0x000fc80003f05270 */
[----:B------:R-:W-:-:S04]  /*c9c0*/  SEL R3, RZ, 0x40000000, P0 ;  /* 0x40000000ff037807 */ /* 0x000fc80000000000 */
[----:B------:R-:W-:Y:S02]  /*c9d0*/  IADD3 R4, PT, PT, R3, R5, R4 ;  /* 0x0000000503047210 */ /* 0x000fe40007ffe004 */
[----:B------:R0:W3:Y:S01]  /*c9e0*/  LDG.E.U8.CONSTANT R3, desc[UR4][R30.64] ;  /* 0x000000041e037981 */ /* 0x0000e2000c1e9100 */
[C---:B------:R-:W-:Y:S02]  /*c9f0*/  LOP3.LUT R22, R23.reuse, 0xff, RZ, 0xc0, !PT ;  /* 0x000000ff17167812 */ /* 0x040fe400078ec0ff */
[----:B------:R-:W-:Y:S02]  /*ca00*/  LEA.HI.SX32 R23, R23, R16, 0x18 ;  /* 0x0000001017177211 */ /* 0x000fe400078fc2ff */
[----:B------:R-:W-:Y:S02]  /*ca10*/  VIADDMNMX R7, R22, R17, 0x80, !PT ;  /* 0x0000008016077446 */ /* 0x000fe40007800111 */
[----:B------:R-:W-:Y:S02]  /*ca20*/  VIMNMX R22, PT, PT, RZ, R23, !PT ;  /* 0x00000017ff167248 */ /* 0x000fe40007fe0100 */
[----:B------:R-:W-:-:S02]  /*ca30*/  VIADDMNMX R15, R7, 0xffffff80, R14, PT ;  /* 0xffffff80070f7846 */ /* 0x000fc4000380010e */
[----:B------:R-:W-:-:S05]  /*ca40*/  VIMNMX R7, PT, PT, R9, R22, PT ;  /* 0x0000001609077248 */ /* 0x000fca0003fe0100 */
[----:B------:R-:W-:Y:S01]  /*ca50*/  IMAD R7, R15, R2, R7 ;  /* 0x000000020f077224 */ /* 0x000fe200078e0207 */
[----:B--2---:R-:W-:Y:S02]  /*ca60*/  ISETP.GE.U32.AND P4, PT, R26, R21, PT ;  /* 0x000000151a00720c */ /* 0x004fe40003f86070 */
[----:B------:R-:W1:Y:S02]  /*ca70*/  LDC.64 R26, c[0x3][0x450] ;  /* 0x00c11400ff1a7b82 */ /* 0x000e640000000a00 */
[----:B------:R-:W-:-:S04]  /*ca80*/  IADD3 R20, P0, PT, R7, R18, RZ ;  /* 0x0000001207147210 */ /* 0x000fc80007f1e0ff */
[----:B------:R-:W-:-:S05]  /*ca90*/  LEA.HI.X.SX32 R21, R7, R19, 0x1, P0 ;  /* 0x0000001307157211 */ /* 0x000fca00000f0eff */
[----:B------:R-:W2:Y:S01]  /*caa0*/  LDG.E.U8.CONSTANT R20, desc[UR4][R20.64] ;  /* 0x0000000414147981 */ /* 0x000ea2000c1e9100 */
        /* <DEDUP_REMOVED lines=15> */
[----:B------:R-:W-:-:S05]  /*cba0*/  IMAD R5, R7, R2, R5 ;  /* 0x0000000207057224 */ /* 0x000fca00078e0205 */
[----:B0-----:R-:W-:-:S04]  /*cbb0*/  IADD3 R30, P0, PT, R5, R18, RZ ;  /* 0x00000012051e7210 */ /* 0x001fc80007f1e0ff */
[----:B------:R-:W-:-:S05]  /*cbc0*/  LEA.HI.X.SX32 R31, R5, R19, 0x1, P0 ;  /* 0x00000013051f7211 */ /* 0x000fca00000f0eff */
[----:B------:R-:W5:Y:S01]  /*cbd0*/  LDG.E.U8.CONSTANT R30, desc[UR4][R30.64] ;  /* 0x000000041e1e7981 */ /* 0x000f62000c1e9100 */
[----:B---3--:R-:W-:-:S03]  /*cbe0*/  ISETP.GE.U32.AND P0, PT, R3, R12, PT ;  /* 0x0000000c0300720c */ /* 0x008fc60003f06070 */
[----:B------:R0:W4:Y:S01]  /*cbf0*/  LDG.E.U8.CONSTANT R3, desc[UR4][R24.64] ;  /* 0x0000000418037981 */ /* 0x000122000c1e9100 */
[----:B------:R-:W1:Y:S01]  /*cc00*/  LDC.64 R12, c[0x3][0x458] ;  /* 0x00c11600ff0c7b82 */ /* 0x000e620000000a00 */
[----:B------:R-:W-:Y:S02]  /*cc10*/  P2R R32, PR, RZ, 0x1 ;  /* 0x00000001ff207803 */ /* 0x000fe40000000000 */
[C---:B-1----:R-:W-:Y:S02]  /*cc20*/  LOP3.LUT R26, R12.reuse, 0xff, RZ, 0xc0, !PT ;  /* 0x000000ff0c1a7812 */ /* 0x042fe400078ec0ff */
        /* <DEDUP_REMOVED lines=14> */
[----:B------:R-:W-:Y:S02]  /*cd10*/  VIMNMX R5, PT, PT, R9, R12, PT ;  /* 0x0000000c09057248 */ /* 0x000fe40003fe0100 */
[----:B------:R-:W1:Y:S03]  /*cd20*/  LDC.64 R12, c[0x3][0x460] ;  /* 0x00c11800ff0c7b82 */ /* 0x000e660000000a00 */
[----:B------:R-:W-:-:S05]  /*cd30*/  IMAD R5, R7, R2, R5 ;  /* 0x0000000207057224 */ /* 0x000fca00078e0205 */
[----:B0-----:R-:W-:-:S04]  /*cd40*/  IADD3 R24, P0, PT, R5, R18, RZ ;  /* 0x0000001205187210 */ /* 0x001fc80007f1e0ff */
[----:B------:R-:W-:-:S06]  /*cd50*/  LEA.HI.X.SX32 R25, R5, R19, 0x1, P0 ;  /* 0x0000001305197211 */ /* 0x000fcc00000f0eff */
[----:B------:R-:W3:Y:S01]  /*cd60*/  LDG.E.U8.CONSTANT R25, desc[UR4][R24.64] ;  /* 0x0000000418197981 */ /* 0x000ee2000c1e9100 */
[----:B----4-:R-:W-:-:S03]  /*cd70*/  ISETP.GE.U32.AND P0, PT, R3, R34, PT ;  /* 0x000000220300720c */ /* 0x010fc60003f06070 */
[----:B------:R0:W2:Y:S01]  /*cd80*/  LDG.E.U8.CONSTANT R3, desc[UR4][R28.64] ;  /* 0x000000041c037981 */ /* 0x0000a2000c1e9100 */
[C---:B-1----:R-:W-:Y:S02]  /*cd90*/  LOP3.LUT R34, R12.reuse, 0xff, RZ, 0xc0, !PT ;  /* 0x000000ff0c227812 */ /* 0x042fe400078ec0ff */
[----:B------:R-:W-:Y:S02]  /*cda0*/  LEA.HI.SX32 R12, R12, R16, 0x18 ;  /* 0x000000100c0c7211 */ /* 0x000fe400078fc2ff */
[----:B------:R-:W-:Y:S02]  /*cdb0*/  VIADDMNMX R7, R34, R17, 0x80, !PT ;  /* 0x0000008022077446 */ /* 0x000fe40007800111 */
[----:B------:R-:W-:Y:S02]  /*cdc0*/  VIMNMX R12, PT, PT, RZ, R12, !PT ;  /* 0x0000000cff0c7248 */ /* 0x000fe40007fe0100 */
[----:B------:R-:W-:Y:S02]  /*cdd0*/  VIADDMNMX R15, R7, 0xffffff80, R14, PT ;  /* 0xffffff80070f7846 */ /* 0x000fe4000380010e */
[----:B------:R-:W-:-:S05]  /*cde0*/  VIMNMX R7, PT, PT, R9, R12, PT ;  /* 0x0000000c09077248 */ /* 0x000fca0003fe0100 */
[----:B------:R-:W-:Y:S01]  /*cdf0*/  IMAD R7, R15, R2, R7 ;  /* 0x000000020f077224 */ /* 0x000fe200078e0207 */
[----:B------:R-:W-:Y:S02]  /*ce00*/  P2R R5, PR, RZ, 0x1 ;  /* 0x00000001ff057803 */ /* 0x000fe40000000000 */
        /* <DEDUP_REMOVED lines=10> */
[----:B------:R-:W1:Y:S03]  /*ceb0*/  LDC.64 R12, c[0x3][0x468] ;  /* 0x00c11a00ff0c7b82 */ /* 0x000e660000000a00 */
[----:B0-----:R-:W-:-:S04]  /*cec0*/  IADD3 R28, P0, PT, R7, R18, RZ ;  /* 0x00000012071c7210 */ /* 0x001fc80007f1e0ff */
[----:B------:R-:W-:Y:S02]  /*ced0*/  LEA.HI.X.SX32 R29, R7, R19, 0x1, P0 ;  /* 0x00000013071d7211 */ /* 0x000fe400000f0eff */
[----:B------:R0:W5:Y:S01]  /*cee0*/  LDG.E.U8.CONSTANT R7, desc[UR4][R22.64] ;  /* 0x0000000416077981 */ /* 0x000162000c1e9100 */
[----:B--2---:R-:W-:Y:S02]  /*cef0*/  ISETP.GE.U32.AND P0, PT, R3, R20, PT ;  /* 0x000000140300720c */ /* 0x004fe40003f06070 */
[C---:B-1----:R-:W-:Y:S02]  /*cf00*/  LOP3.LUT R20, R12.reuse, 0xff, RZ, 0xc0, !PT ;  /* 0x000000ff0c147812 */ /* 0x042fe400078ec0ff */
[----:B------:R-:W-:Y:S02]  /*cf10*/  LEA.HI.SX32 R12, R12, R16, 0x18 ;  /* 0x000000100c0c7211 */ /* 0x000fe400078fc2ff */
[----:B------:R-:W-:Y:S02]  /*cf20*/  VIADDMNMX R15, R20, R17, 0x80, !PT ;  /* 0x00000080140f7446 */ /* 0x000fe40007800111 */
[----:B------:R-:W-:-:S02]  /*cf30*/  VIMNMX R12, PT, PT, RZ, R12, !PT ;  /* 0x0000000cff0c7248 */ /* 0x000fc40007fe0100 */
        /* <DEDUP_REMOVED lines=14> */
[----:B0-----:R-:W-:-:S04]  /*d020*/  IADD3 R22, P0, PT, R13, R18, RZ ;  /* 0x000000120d167210 */ /* 0x001fc80007f1e0ff */
[----:B------:R-:W-:Y:S02]  /*d030*/  LEA.HI.X.SX32 R23, R13, R19, 0x1, P0 ;  /* 0x000000130d177211 */ /* 0x000fe400000f0eff */
[----:B-----5:R-:W-:Y:S02]  /*d040*/  ISETP.GE.U32.AND P0, PT, R7, R30, PT ;  /* 0x0000001e0700720c */ /* 0x020fe40003f06070 */
[----:B------:R-:W-:Y:S01]  /*d050*/  SEL R12, RZ, 0x2, P6 ;  /* 0x00000002ff0c7807 */ /* 0x000fe20003000000 */
[----:B------:R-:W2:Y:S01]  /*d060*/  LDG.E.U8.CONSTANT R22, desc[UR4][R22.64] ;  /* 0x0000000416167981 */ /* 0x000ea2000c1e9100 */
[----:B------:R-:W-:Y:S02]  /*d070*/  P2R R7, PR, RZ, 0x1 ;  /* 0x00000001ff077803 */ /* 0x000fe40000000000 */
[----:B------:R-:W-:Y:S02]  /*d080*/  ISETP.NE.AND P0, PT, R10, RZ, PT ;  /* 0x000000ff0a00720c */ /* 0x000fe40003f05270 */
[----:B------:R-:W-:-:S02]  /*d090*/  SEL R13, RZ, 0x4, P1 ;  /* 0x00000004ff0d7807 */ /* 0x000fc40000800000 */
[----:B------:R-:W-:-:S04]  /*d0a0*/  SEL R31, RZ, 0x1, P0 ;  /* 0x00000001ff1f7807 */ /* 0x000fc80000000000 */
[----:B------:R-:W-:Y:S02]  /*d0b0*/  IADD3 R31, PT, PT, R13, R12, R31 ;  /* 0x0000000c0d1f7210 */ /* 0x000fe40007ffe01f */
[----:B------:R-:W0:Y:S01]  /*d0c0*/  LDC.64 R12, c[0x3][0x470] ;  /* 0x00c11c00ff0c7b82 */ /* 0x000e220000000a00 */
[----:B---3--:R-:W-:Y:S02]  /*d0d0*/  ISETP.GE.U32.AND P1, PT, R26, R25, PT ;  /* 0x000000191a00720c */ /* 0x008fe40003f26070 */
[C---:B0-----:R-:W-:Y:S02]  /*d0e0*/  LOP3.LUT R36, R12.reuse, 0xff, RZ, 0xc0, !PT ;  /* 0x000000ff0c247812 */ /* 0x041fe400078ec0ff */
[----:B------:R-:W-:Y:S02]  /*d0f0*/  LEA.HI.SX32 R12, R12, R16, 0x18 ;  /* 0x000000100c0c7211 */ /* 0x000fe400078fc2ff */
[----:B------:R-:W-:Y:S02]  /*d100*/  VIADDMNMX R33, R36, R17, 0x80, !PT ;  /* 0x0000008024217446 */ /* 0x000fe40007800111 */
[----:B------:R-:W-:-:S02]  /*d110*/  VIMNMX R12, PT, PT, RZ, R12, !PT ;  /* 0x0000000cff0c7248 */ /* 0x000fc40007fe0100 */
[----:B------:R-:W-:Y:S02]  /*d120*/  VIADDMNMX R33, R33, 0xffffff80, R14, PT ;  /* 0xffffff8021217846 */ /* 0x000fe4000380010e */
[----:B------:R-:W-:-:S05]  /*d130*/  VIMNMX R25, PT, PT, R9, R12, PT ;  /* 0x0000000c09197248 */ /* 0x000fca0003fe0100 */
[----:B------:R-:W-:Y:S02]  /*d140*/  IMAD R25, R33, R2, R25 ;  /* 0x0000000221197224 */ /* 0x000fe400078e0219 */
[----:B------:R0:W4:Y:S01]  /*d150*/  LDG.E.U8.CONSTANT R33, desc[UR4][R28.64] ;  /* 0x000000041c217981 */ /* 0x000122000c1e9100 */
[----:B------:R-:W-:Y:S02]  /*d160*/  SEL R30, RZ, 0x10, P2 ;  /* 0x00000010ff1e7807 */ /* 0x000fe40001000000 */
[----:B------:R-:W-:Y:S02]  /*d170*/  IADD3 R26, P2, PT, R25, R18, RZ ;  /* 0x00000012191a7210 */ /* 0x000fe40007f5e0ff */
[C---:B------:R-:W-:Y:S02]  /*d180*/  LOP3.LUT R12, R13.reuse, 0xff, RZ, 0xc0, !PT ;  /* 0x000000ff0d0c7812 */ /* 0x040fe400078ec0ff */
[----:B------:R-:W-:Y:S02]  /*d190*/  LEA.HI.SX32 R13, R13, R16, 0x18 ;  /* 0x000000100d0d7211 */ /* 0x000fe400078fc2ff */
[----:B------:R-:W-:-:S02]  /*d1a0*/  LEA.HI.X.SX32 R27, R25, R19, 0x1, P2 ;  /* 0x00000013191b7211 */ /* 0x000fc400010f0eff */
[----:B------:R-:W-:Y:S02]  /*d1b0*/  VIADDMNMX R25, R12, R17, 0x80, !PT ;  /* 0x000000800c197446 */ /* 0x000fe40007800111 */
[----:B------:R-:W-:Y:S02]  /*d1c0*/  VIMNMX R12, PT, PT, RZ, R13, !PT ;  /* 0x0000000dff0c7248 */ /* 0x000fe40007fe0100 */
[----:B------:R-:W-:Y:S02]  /*d1d0*/  VIADDMNMX R25, R25, 0xffffff80, R14, PT ;  /* 0xffffff8019197846 */ /* 0x000fe4000380010e */
[----:B------:R-:W-:-:S05]  /*d1e0*/  VIMNMX R13, PT, PT, R9, R12, PT ;  /* 0x0000000c090d7248 */ /* 0x000fca0003fe0100 */
[----:B------:R-:W-:-:S05]  /*d1f0*/  IMAD R13, R25, R2, R13 ;  /* 0x00000002190d7224 */ /* 0x000fca00078e020d */
[----:B------:R-:W-:-:S04]  /*d200*/  IADD3 R24, P2, PT, R13, R18, RZ ;  /* 0x000000120d187210 */ /* 0x000fc80007f5e0ff */
[----:B------:R-:W-:Y:S02]  /*d210*/  LEA.HI.X.SX32 R25, R13, R19, 0x1, P2 ;  /* 0x000000130d197211 */ /* 0x000fe400010f0eff */
[----:B------:R-:W1:Y:S01]  /*d220*/  LDC.64 R12, c[0x3][0x478] ;  /* 0x00c11e00ff0c7b82 */ /* 0x000e620000000a00 */
[----:B------:R-:W-:-:S04]  /*d230*/  SEL R15, RZ, 0x8, P5 ;  /* 0x00000008ff0f7807 */ /* 0x000fc80002800000 */
[----:B------:R-:W-:Y:S02]  /*d240*/  IADD3 R15, PT, PT, R30, R15, R31 ;  /* 0x0000000f1e0f7210 */ /* 0x000fe40007ffe01f */
[C---:B-1----:R-:W-:Y:S02]  /*d250*/  LOP3.LUT R30, R12.reuse, 0xff, RZ, 0xc0, !PT ;  /* 0x000000ff0c1e7812 */ /* 0x042fe400078ec0ff */
[----:B------:R-:W-:Y:S02]  /*d260*/  LEA.HI.SX32 R12, R12, R16, 0x18 ;  /* 0x000000100c0c7211 */ /* 0x000fe400078fc2ff */
[----:B------:R-:W-:Y:S02]  /*d270*/  VIADDMNMX R31, R30, R17, 0x80, !PT ;  /* 0x000000801e1f7446 */ /* 0x000fe40007800111 */
[----:B------:R-:W-:Y:S02]  /*d280*/  VIMNMX R12, PT, PT, RZ, R12, !PT ;  /* 0x0000000cff0c7248 */ /* 0x000fe40007fe0100 */
[----:B------:R-:W-:-:S02]  /*d290*/  VIADDMNMX R30, R31, 0xffffff80, R14, PT ;  /* 0xffffff801f1e7846 */ /* 0x000fc4000380010e */
        /* <DEDUP_REMOVED lines=14> */
[----:B------:R-:W0:Y:S01]  /*d380*/  LDC.64 R12, c[0x3][0x480] ;  /* 0x00c12000ff0c7b82 */ /* 0x000e220000000a00 */
[----:B------:R-:W-:Y:S02]  /*d390*/  P2R R10, PR, RZ, 0x2 ;  /* 0x00000002ff0a7803 */ /* 0x000fe40000000000 */
[----:B------:R-:W-:Y:S02]  /*d3a0*/  ISETP.NE.AND P1, PT, R32, RZ, PT ;  /* 0x000000ff2000720c */ /* 0x000fe40003f25270 */
[----:B------:R1:W5:Y:S01]  /*d3b0*/  LDG.E.U8.CONSTANT R32, desc[UR4][R26.64] ;  /* 0x000000041a207981 */ /* 0x000362000c1e9100 */
[----:B------:R-:W-:-:S03]  /*d3c0*/  ISETP.NE.AND P0, PT, R5, RZ, PT ;  /* 0x000000ff0500720c */ /* 0x000fc60003f05270 */
[----:B------:R-:W3:Y:S01]  /*d3d0*/  LDG.E.U8.CONSTANT R31, desc[UR4][R28.64] ;  /* 0x000000041c1f7981 */ /* 0x000ee2000c1e9100 */
[C---:B0-----:R-:W-:Y:S02]  /*d3e0*/  LOP3.LUT R20, R12.reuse, 0xff, RZ, 0xc0, !PT ;  /* 0x000000ff0c147812 */ /* 0x041fe400078ec0ff */
[----:B------:R-:W-:Y:S02]  /*d3f0*/  LEA.HI.SX32 R12, R12, R16, 0x18 ;  /* 0x000000100c0c7211 */ /* 0x000fe400078fc2ff */
[----:B------:R-:W-:Y:S02]  /*d400*/  VIADDMNMX R21, R20, R17, 0x80, !PT ;  /* 0x0000008014157446 */ /* 0x000fe40007800111 */
[----:B------:R-:W-:Y:S02]  /*d410*/  VIMNMX R12, PT, PT, RZ, R12, !PT ;  /* 0x0000000cff0c7248 */ /* 0x000fe40007fe0100 */
[----:B------:R-:W-:Y:S02]  /*d420*/  VIADDMNMX R20, R21, 0xffffff80, R14, PT ;  /* 0xffffff8015147846 */ /* 0x000fe4000380010e */
[----:B------:R-:W-:-:S02]  /*d430*/  VIMNMX R21, PT, PT, R9, R12, PT ;  /* 0x0000000c09157248 */ /* 0x000fc40003fe0100 */
[C---:B------:R-:W-:Y:S02]  /*d440*/  LOP3.LUT R12, R13.reuse, 0xff, RZ, 0xc0, !PT ;  /* 0x000000ff0d0c7812 */ /* 0x040fe400078ec0ff */
[----:B------:R-:W-:Y:S01]  /*d450*/  LEA.HI.SX32 R13, R13, R16, 0x18 ;  /* 0x000000100d0d7211 */ /* 0x000fe200078fc2ff */
[----:B------:R-:W-:Y:S01]  /*d460*/  IMAD R21, R20, R2, R21 ;  /* 0x0000000214157224 */ /* 0x000fe200078e0215 */
[----:B------:R-:W-:Y:S02]  /*d470*/  VIADDMNMX R23, R12, R17, 0x80, !PT ;  /* 0x000000800c177446 */ /* 0x000fe40007800111 */
[----:B------:R-:W-:Y:S02]  /*d480*/  VIMNMX R12, PT, PT, RZ, R13, !PT ;  /* 0x0000000dff0c7248 */ /* 0x000fe40007fe0100 */
[----:B------:R-:W-:Y:S02]  /*d490*/  IADD3 R20, P5, PT, R21, R18, RZ ;  /* 0x0000001215147210 */ /* 0x000fe40007fbe0ff */
[----:B------:R-:W-:-:S02]  /*d4a0*/  VIADDMNMX R23, R23, 0xffffff80, R14, PT ;  /* 0xffffff8017177846 */ /* 0x000fc4000380010e */
[----:B------:R-:W-:Y:S02]  /*d4b0*/  VIMNMX R13, PT, PT, R9, R12, PT ;  /* 0x0000000c090d7248 */ /* 0x000fe40003fe0100 */
[----:B------:R-:W-:-:S03]  /*d4c0*/  LEA.HI.X.SX32 R21, R21, R19, 0x1, P5 ;  /* 0x0000001315157211 */ /* 0x000fc600028f0eff */
[----:B------:R-:W-:Y:S01]  /*d4d0*/  IMAD R13, R23, R2, R13 ;  /* 0x00000002170d7224 */ /* 0x000fe200078e020d */
[----:B------:R-:W-:Y:S02]  /*d4e0*/  SEL R12, RZ, 0x20, P3 ;  /* 0x00000020ff0c7807 */ /* 0x000fe40001800000 */
[----:B--2---:R-:W-:-:S04]  /*d4f0*/  ISETP.GE.U32.AND P5, PT, R35, R22, PT ;  /* 0x000000162300720c */ /* 0x004fc80003fa6070 */
[----:B------:R-:W-:Y:S02]  /*d500*/  P2R R5, PR, RZ, 0x20 ;  /* 0x00000020ff057803 */ /* 0x000fe40000000000 */
[----:B------:R-:W-:-:S04]  /*d510*/  IADD3 R22, P5, PT, R13, R18, RZ ;  /* 0x000000120d167210 */ /* 0x000fc80007fbe0ff */
[----:B------:R-:W-:Y:S02]  /*d520*/  LEA.HI.X.SX32 R23, R13, R19, 0x1, P5 ;  /* 0x000000130d177211 */ /* 0x000fe400028f0eff */
[----:B------:R-:W-:-:S04]  /*d530*/  SEL R13, RZ, 0x40, P4 ;  /* 0x00000040ff0d7807 */ /* 0x000fc80002000000 */
[----:B------:R-:W-:Y:S01]  /*d540*/  IADD3 R15, PT, PT, R13, R12, R15 ;  /* 0x0000000c0d0f7210 */ /* 0x000fe20007ffe00f */
[----:B------:R-:W2:Y:S01]  /*d550*/  LDG.E.U8.CONSTANT R23, desc[UR4][R22.64] ;  /* 0x0000000416177981 */ /* 0x000ea2000c1e9100 */
[----:B------:R-:W0:Y:S01]  /*d560*/  LDC.64 R12, c[0x3][0x488] ;  /* 0x00c12200ff0c7b82 */ /* 0x000e220000000a00 */
[----:B----4-:R-:W-:Y:S02]  /*d570*/  ISETP.GE.U32.AND P2, PT, R34, R33, PT ;  /* 0x000000212200720c */ /* 0x010fe40003f46070 */
[----:B------:R4:W5:Y:S01]  /*d580*/  LDG.E.U8.CONSTANT R33, desc[UR4][R24.64] ;  /* 0x0000000418217981 */ /* 0x000962000c1e9100 */
[C---:B0-----:R-:W-:Y:S02]  /*d590*/  LOP3.LUT R34, R12.reuse, 0xff, RZ, 0xc0, !PT ;  /* 0x000000ff0c227812 */ /* 0x041fe400078ec0ff */
[----:B------:R-:W-:Y:S02]  /*d5a0*/  LEA.HI.SX32 R12, R12, R16, 0x18 ;  /* 0x000000100c0c7211 */ /* 0x000fe400078fc2ff */
[----:B------:R-:W-:-:S02]  /*d5b0*/  VIADDMNMX R35, R34, R17, 0x80, !PT ;  /* 0x0000008022237446 */ /* 0x000fc40007800111 */
[----:B------:R-:W-:Y:S02]  /*d5c0*/  VIMNMX R12, PT, PT, RZ, R12, !PT ;  /* 0x0000000cff0c7248 */ /* 0x000fe40007fe0100 */
[----:B------:R-:W-:Y:S02]  /*d5d0*/  VIADDMNMX R34, R35, 0xffffff80, R14, PT ;  /* 0xffffff8023227846 */ /* 0x000fe4000380010e */
[----:B------:R-:W-:-:S05]  /*d5e0*/  VIMNMX R35, PT, PT, R9, R12, PT ;  /* 0x0000000c09237248 */ /* 0x000fca0003fe0100 */
[----:B------:R-:W-:-:S05]  /*d5f0*/  IMAD R34, R34, R2, R35 ;  /* 0x0000000222227224 */ /* 0x000fca00078e0223 */
[----:B-1----:R-:W-:-:S04]  /*d600*/  IADD3 R26, P3, PT, R34, R18, RZ ;  /* 0x00000012221a7210 */ /* 0x002fc80007f7e0ff */
[----:B------:R-:W-:Y:S02]  /*d610*/  LEA.HI.X.SX32 R27, R34, R19, 0x1, P3 ;  /* 0x00000013221b7211 */ /* 0x000fe400018f0eff */
[----:B------:R0:W2:Y:S01]  /*d620*/  LDG.E.U8.CONSTANT R34, desc[UR4][R20.64] ;  /* 0x0000000414227981 */ /* 0x0000a2000c1e9100 */
[C---:B------:R-:W-:Y:S02]  /*d630*/  LOP3.LUT R12, R13.reuse, 0xff, RZ, 0xc0, !PT ;  /* 0x000000ff0d0c7812 */ /* 0x040fe400078ec0ff */
[----:B------:R-:W-:Y:S01]  /*d640*/  LEA.HI.SX32 R13, R13, R16, 0x18 ;  /* 0x000000100d0d7211 */ /* 0x000fe200078fc2ff */
[----:B------:R-:W3:Y:S01]  /*d650*/  LDG.E.U8.CONSTANT R26, desc[UR4][R26.64] ;  /* 0x000000041a1a7981 */ /* 0x000ee2000c1e9100 */
[----:B----4-:R-:W-:Y:S02]  /*d660*/  VIADDMNMX R25, R12, R17, 0x80, !PT ;  /* 0x000000800c197446 */ /* 0x010fe40007800111 */
[----:B------:R-:W-:Y:S02]  /*d670*/  VIMNMX R12, PT, PT, RZ, R13, !PT ;  /* 0x0000000dff0c7248 */ /* 0x000fe40007fe0100 */
[----:B------:R-:W-:-:S02]  /*d680*/  VIADDMNMX R25, R25, 0xffffff80, R14, PT ;  /* 0xffffff8019197846 */ /* 0x000fc4000380010e */
[----:B------:R-:W-:-:S05]  /*d690*/  VIMNMX R13, PT, PT, R9, R12, PT ;  /* 0x0000000c090d7248 */ /* 0x000fca0003fe0100 */
[----:B------:R-:W-:-:S05]  /*d6a0*/  IMAD R13, R25, R2, R13 ;  /* 0x00000002190d7224 */ /* 0x000fca00078e020d */
[----:B------:R-:W-:-:S04]  /*d6b0*/  IADD3 R24, P3, PT, R13, R18, RZ ;  /* 0x000000120d187210 */ /* 0x000fc80007f7e0ff */
[----:B------:R-:W-:Y:S02]  /*d6c0*/  LEA.HI.X.SX32 R25, R13, R19, 0x1, P3 ;  /* 0x000000130d197211 */ /* 0x000fe400018f0eff */
[----:B------:R-:W1:Y:S04]  /*d6d0*/  LDC.64 R12, c[0x3][0x490] ;  /* 0x00c12400ff0c7b82 */ /* 0x000e680000000a00 */
[----:B------:R-:W4:Y:S01]  /*d6e0*/  LDG.E.U8.CONSTANT R25, desc[UR4][R24.64] ;  /* 0x0000000418197981 */ /* 0x000f22000c1e9100 */
[----:B------:R-:W-:Y:S02]  /*d6f0*/  SEL R22, RZ, 0x80, P1 ;  /* 0x00000080ff167807 */ /* 0x000fe40000800000 */
[----:B------:R-:W-:Y:S02]  /*d700*/  ISETP.NE.AND P1, PT, R10, RZ, PT ;  /* 0x000000ff0a00720c */ /* 0x000fe40003f25270 */
[----:B-----5:R-:W-:-:S02]  /*d710*/  ISETP.GE.U32.AND P3, PT, R32, R33, PT ;  /* 0x000000212000720c */ /* 0x020fc40003f66070 */
        /* <DEDUP_REMOVED lines=17> */
[----:B------:R-:W5:Y:S03]  /*d830*/  LDG.E.U8.CONSTANT R32, desc[UR4][R32.64] ;  /* 0x0000000420207981 */ /* 0x000f66000c1e9100 */
[----:B------:R-:W-:Y:S02]  /*d840*/  LEA.HI.X.SX32 R29, R13, R19, 0x1, P4 ;  /* 0x000000130d1d7211 */ /* 0x000fe400020f0eff */
[----:B------:R-:W0:Y:S02]  /*d850*/  LDC.64 R12, c[0x3][0x498] ;  /* 0x00c12600ff0c7b82 */ /* 0x000e240000000a00 */
[C---:B0-----:R-:W-:Y:S02]  /*d860*/  LOP3.LUT R20, R12.reuse, 0xff, RZ, 0xc0, !PT ;  /* 0x000000ff0c147812 */ /* 0x041fe400078ec0ff */
[----:B------:R-:W-:-:S02]  /*d870*/  LEA.HI.SX32 R12, R12, R16, 0x18 ;  /* 0x000000100c0c7211 */ /* 0x000fc400078fc2ff */
[----:B------:R-:W-:Y:S02]  /*d880*/  VIADDMNMX R21, R20, R17, 0x80, !PT ;  /* 0x0000008014157446 */ /* 0x000fe40007800111 */
[----:B------:R-:W-:Y:S02]  /*d890*/  VIMNMX R12, PT, PT, RZ, R12, !PT ;  /* 0x0000000cff0c7248 */ /* 0x000fe40007fe0100 */
[----:B------:R-:W-:Y:S02]  /*d8a0*/  VIADDMNMX R20, R21, 0xffffff80, R14, PT ;  /* 0xffffff8015147846 */ /* 0x000fe4000380010e */
[----:B------:R-:W-:-:S05]  /*d8b0*/  VIMNMX R21, PT, PT, R9, R12, PT ;  /* 0x0000000c09157248 */ /* 0x000fca0003fe0100 */
[----:B------:R-:W-:-:S05]  /*d8c0*/  IMAD R21, R20, R2, R21 ;  /* 0x0000000214157224 */ /* 0x000fca00078e0215 */
[----:B------:R-:W-:Y:S02]  /*d8d0*/  IADD3 R20, P5, PT, R21, R18, RZ ;  /* 0x0000001215147210 */ /* 0x000fe40007fbe0ff */
[----:B------:R-:W-:Y:S02]  /*d8e0*/  LOP3.LUT R12, R13, 0xff, RZ, 0xc0, !PT ;  /* 0x000000ff0d0c7812 */ /* 0x000fe400078ec0ff */
[----:B------:R-:W-:Y:S02]  /*d8f0*/  LEA.HI.X.SX32 R21, R21, R19, 0x1, P5 ;  /* 0x0000001315157211 */ /* 0x000fe400028f0eff */
[----:B--2---:R-:W-:Y:S02]  /*d900*/  ISETP.GE.U32.AND P5, PT, R34, R23, PT ;  /* 0x000000172200720c */ /* 0x004fe40003fa6070 */
[----:B------:R-:W-:Y:S02]  /*d910*/  LEA.HI.SX32 R13, R13, R16, 0x18 ;  /* 0x000000100d0d7211 */ /* 0x000fe400078fc2ff */
[----:B------:R-:W-:-:S02]  /*d920*/  SEL R23, RZ, 0x100, P0 ;  /* 0x00000100ff177807 */ /* 0x000fc40000000000 */
[----:B---3--:R-:W-:Y:S02]  /*d930*/  ISETP.GE.U32.AND P4, PT, R30, R31, PT ;  /* 0x0000001f1e00720c */ /* 0x008fe40003f86070 */
[----:B------:R-:W-:Y:S02]  /*d940*/  VIADDMNMX R31, R12, R17, 0x80, !PT ;  /* 0x000000800c1f7446 */ /* 0x000fe40007800111 */
[----:B------:R-:W-:Y:S02]  /*d950*/  VIMNMX R12, PT, PT, RZ, R13, !PT ;  /* 0x0000000dff0c7248 */ /* 0x000fe40007fe0100 */
[----:B------:R-:W-:Y:S02]  /*d960*/  IADD3 R15, PT, PT, R23, R22, R15 ;  /* 0x00000016170f7210 */ /* 0x000fe40007ffe00f */
[----:B------:R-:W0:Y:S01]  /*d970*/  LDC.64 R22, c[0x3][0x4a0] ;  /* 0x00c12800ff167b82 */ /* 0x000e220000000a00 */
[----:B------:R-:W-:Y:S02]  /*d980*/  VIADDMNMX R31, R31, 0xffffff80, R14, PT ;  /* 0xffffff801f1f7846 */ /* 0x000fe4000380010e */
[----:B------:R-:W-:-:S05]  /*d990*/  VIMNMX R13, PT, PT, R9, R12, PT ;  /* 0x0000000c090d7248 */ /* 0x000fca0003fe0100 */
[----:B------:R-:W-:-:S05]  /*d9a0*/  IMAD R13, R31, R2, R13 ;  /* 0x000000021f0d7224 */ /* 0x000fca00078e020d */
[----:B------:R-:W-:Y:S02]  /*d9b0*/  IADD3 R12, P6, PT, R13, R18, RZ ;  /* 0x000000120d0c7210 */ /* 0x000fe40007fde0ff */
[----:B------:R-:W-:Y:S02]  /*d9c0*/  ISETP.NE.AND P0, PT, R7, RZ, PT ;  /* 0x000000ff0700720c */ /* 0x000fe40003f05270 */
[----:B------:R-:W-:Y:S02]  /*d9d0*/  LEA.HI.X.SX32 R13, R13, R19, 0x1, P6 ;  /* 0x000000130d0d7211 */ /* 0x000fe400030f0eff */
[----:B------:R-:W-:Y:S02]  /*d9e0*/  ISETP.NE.AND P6, PT, R3, RZ, PT ;  /* 0x000000ff0300720c */ /* 0x000fe40003fc5270 */
[----:B------:R-:W-:Y:S02]  /*d9f0*/  SEL R10, RZ, 0x400, P0 ;  /* 0x00000400ff0a7807 */ /* 0x000fe40000000000 */
[----:B------:R-:W-:Y:S01]  /*da00*/  SEL R3, RZ, 0x200, P6 ;  /* 0x00000200ff037807 */ /* 0x000fe20003000000 */
[----:B------:R-:W2:Y:S01]  /*da10*/  LDG.E.U8.CONSTANT R13, desc[UR4][R12.64] ;  /* 0x000000040c0d7981 */ /* 0x000ea2000c1e9100 */
[----:B0-----:R-:W-:-:S02]  /*da20*/  LOP3.LUT R30, R22, 0xff, RZ, 0xc0, !PT ;  /* 0x000000ff161e7812 */ /* 0x001fc400078ec0ff */
[-C--:B------:R-:W-:Y:S02]  /*da30*/  LEA.HI.SX32 R22, R22, R16.reuse, 0x18 ;  /* 0x0000001016167211 */ /* 0x080fe400078fc2ff */
[----:B------:R-:W-:Y:S02]  /*da40*/  IADD3 R3, PT, PT, R10, R3, R15 ;  /* 0x000000030a037210 */ /* 0x000fe40007ffe00f */
[C---:B------:R-:W-:Y:S02]  /*da50*/  LOP3.LUT R10, R23.reuse, 0xff, RZ, 0xc0, !PT ;  /* 0x000000ff170a7812 */ /* 0x040fe400078ec0ff */
[----:B------:R-:W-:Y:S02]  /*da60*/  LEA.HI.SX32 R23, R23, R16, 0x18 ;  /* 0x0000001017177211 */ /* 0x000fe400078fc2ff */
[----:B------:R-:W-:Y:S02]  /*da70*/  VIMNMX R22, PT, PT, RZ, R22, !PT ;  /* 0x00000016ff167248 */ /* 0x000fe40007fe0100 */
[----:B------:R-:W-:-:S02]  /*da80*/  VIADDMNMX R15, R10, R17, 0x80, !PT ;  /* 0x000000800a0f7446 */ /* 0x000fc40007800111 */
[----:B------:R-:W-:Y:S02]  /*da90*/  VIMNMX R10, PT, PT, RZ, R23, !PT ;  /* 0x00000017ff0a7248 */ /* 0x000fe40007fe0100 */
[----:B----4-:R-:W-:Y:S02]  /*daa0*/  ISETP.GE.U32.AND P6, PT, R26, R25, PT ;  /* 0x000000191a00720c */ /* 0x010fe40003fc6070 */
[----:B------:R-:W-:Y:S02]  /*dab0*/  VIMNMX R25, PT, PT, R9, R22, PT ;  /* 0x0000001609197248 */ /* 0x000fe40003fe0100 */
[----:B------:R-:W-:Y:S02]  /*dac0*/  VIADDMNMX R31, R30, R17, 0x80, !PT ;  /* 0x000000801e1f7446 */ /* 0x000fe40007800111 */
[----:B------:R-:W-:Y:S02]  /*dad0*/  VIADDMNMX R22, R15, 0xffffff80, R14, PT ;  /* 0xffffff800f167846 */ /* 0x000fe4000380010e */
[----:B------:R-:W-:-:S02]  /*dae0*/  VIMNMX R15, PT, PT, R9, R10, PT ;  /* 0x0000000a090f7248 */ /* 0x000fc40003fe0100 */
[----:B------:R-:W-:-:S03]  /*daf0*/  VIADDMNMX R31, R31, 0xffffff80, R14, PT ;  /* 0xffffff801f1f7846 */ /* 0x000fc6000380010e */
[-C--:B------:R-:W-:Y:S02]  /*db00*/  IMAD R15, R22, R2.reuse, R15 ;  /* 0x00000002160f7224 */ /* 0x080fe400078e020f */
[----:B------:R-:W0:Y:S01]  /*db10*/  LDC.64 R22, c[0x3][0x4a8] ;  /* 0x00c12a00ff167b82 */ /* 0x000e220000000a00 */
[----:B------:R-:W-:-:S05]  /*db20*/  IMAD R25, R31, R2, R25 ;  /* 0x000000021f197224 */ /* 0x000fca00078e0219 */
[----:B------:R-:W-:-:S04]  /*db30*/  IADD3 R24, P0, PT, R25, R18, RZ ;  /* 0x0000001219187210 */ /* 0x000fc80007f1e0ff */
[----:B------:R-:W-:Y:S02]  /*db40*/  LEA.HI.X.SX32 R25, R25, R19, 0x1, P0 ;  /* 0x0000001319197211 */ /* 0x000fe400000f0eff */
[----:B------:R-:W-:-:S04]  /*db50*/  IADD3 R26, P0, PT, R15, R18, RZ ;  /* 0x000000120f1a7210 */ /* 0x000fc80007f1e0ff */
[----:B------:R-:W-:Y:S02]  /*db60*/  LEA.HI.X.SX32 R27, R15, R19, 0x1, P0 ;  /* 0x000000130f1b7211 */ /* 0x000fe400000f0eff */
[----:B------:R1:W5:Y:S01]  /*db70*/  LDG.E.U8.CONSTANT R15, desc[UR4][R28.64] ;  /* 0x000000041c0f7981 */ /* 0x000362000c1e9100 */
        /* <DEDUP_REMOVED lines=9> */
[----:B------:R0:W2:Y:S01]  /*dc10*/  LDG.E.U8.CONSTANT R10, desc[UR4][R20.64] ;  /* 0x00000004140a7981 */ /* 0x0000a2000c1e9100 */
[C---:B------:R-:W-:Y:S02]  /*dc20*/  LOP3.LUT R22, R23.reuse, 0xff, RZ, 0xc0, !PT ;  /* 0x000000ff17167812 */ /* 0x040fe400078ec0ff */
[----:B------:R-:W-:Y:S01]  /*dc30*/  LEA.HI.SX32 R23, R23, R16, 0x18 ;  /* 0x0000001017177211 */ /* 0x000fe200078fc2ff */
[----:B------:R-:W3:Y:S01]  /*dc40*/  LDG.E.U8.CONSTANT R30, desc[UR4][R30.64] ;  /* 0x000000041e1e7981 */ /* 0x000ee2000c1e9100 */
[----:B-1----:R-:W-:Y:S02]  /*dc50*/  VIADDMNMX R29, R22, R17, 0x80, !PT ;  /* 0x00000080161d7446 */ /* 0x002fe40007800111 */
[----:B------:R-:W-:Y:S02]  /*dc60*/  VIMNMX R22, PT, PT, RZ, R23, !PT ;  /* 0x00000017ff167248 */ /* 0x000fe40007fe0100 */
[----:B------:R-:W-:-:S02]  /*dc70*/  VIADDMNMX R29, R29, 0xffffff80, R14, PT ;  /* 0xffffff801d1d7846 */ /* 0x000fc4000380010e */
[----:B------:R-:W-:-:S05]  /*dc80*/  VIMNMX R23, PT, PT, R9, R22, PT ;  /* 0x0000001609177248 */ /* 0x000fca0003fe0100 */
[----:B------:R-:W-:-:S05]  /*dc90*/  IMAD R23, R29, R2, R23 ;  /* 0x000000021d177224 */ /* 0x000fca00078e0217 */
[----:B------:R-:W-:-:S04]  /*dca0*/  IADD3 R28, P0, PT, R23, R18, RZ ;  /* 0x00000012171c7210 */ /* 0x000fc80007f1e0ff */
[----:B------:R-:W-:Y:S02]  /*dcb0*/  LEA.HI.X.SX32 R29, R23, R19, 0x1, P0 ;  /* 0x00000013171d7211 */ /* 0x000fe400000f0eff */
[----:B------:R-:W0:Y:S01]  /*dcc0*/  LDC.64 R22, c[0x3][0x4b0] ;  /* 0x00c12c00ff167b82 */ /* 0x000e220000000a00 */
[----:B------:R-:W-:Y:S02]  /*dcd0*/  P2R R7, PR, RZ, 0x40 ;  /* 0x00000040ff077803 */ /* 0x000fe40000000000 */
[C---:B0-----:R-:W-:Y:S02]  /*dce0*/  LOP3.LUT R20, R22.reuse, 0xff, RZ, 0xc0, !PT ;  /* 0x000000ff16147812 */ /* 0x041fe400078ec0ff */
[----:B------:R-:W-:-:S04]  /*dcf0*/  LEA.HI.SX32 R22, R22, R16, 0x18 ;  /* 0x0000001016167211 */ /* 0x000fc800078fc2ff */
[----:B------:R-:W-:Y:S02]  /*dd00*/  VIMNMX R22, PT, PT, RZ, R22, !PT ;  /* 0x00000016ff167248 */ /* 0x000fe40007fe0100 */
[C---:B------:R-:W-:Y:S02]  /*dd10*/  LOP3.LUT R12, R23.reuse, 0xff, RZ, 0xc0, !PT ;  /* 0x000000ff170c7812 */ /* 0x040fe400078ec0ff */
[----:B------:R-:W-:Y:S02]  /*dd20*/  LEA.HI.SX32 R23, R23, R16, 0x18 ;  /* 0x0000001017177211 */ /* 0x000fe400078fc2ff */
[----:B-----5:R-:W-:Y:S02]  /*dd30*/  ISETP.GE.U32.AND P0, PT, R32, R15, PT ;  /* 0x0000000f2000720c */ /* 0x020fe40003f06070 */
[----:B------:R-:W-:Y:S01]  /*dd40*/  VIADDMNMX R15, R20, R17, 0x80, !PT ;  /* 0x00000080140f7446 */ /* 0x000fe20007800111 */
[----:B------:R0:W4:Y:S03]  /*dd50*/  LDG.E.U8.CONSTANT R32, desc[UR4][R26.64] ;  /* 0x000000041a207981 */ /* 0x000126000c1e9100 */
[----:B------:R-:W-:-:S02]  /*dd60*/  VIADDMNMX R20, R15, 0xffffff80, R14, PT ;  /* 0xffffff800f147846 */ /* 0x000fc4000380010e */
[----:B------:R-:W-:-:S05]  /*dd70*/  VIMNMX R15, PT, PT, R9, R22, PT ;  /* 0x00000016090f7248 */ /* 0x000fca0003fe0100 */
[----:B------:R-:W-:-:S05]  /*dd80*/  IMAD R15, R20, R2, R15 ;  /* 0x00000002140f7224 */ /* 0x000fca00078e020f */
[----:B------:R-:W-:-:S04]  /*dd90*/  IADD3 R20, P6, PT, R15, R18, RZ ;  /* 0x000000120f147210 */ /* 0x000fc80007fde0ff */
[----:B------:R-:W-:Y:S02]  /*dda0*/  LEA.HI.X.SX32 R21, R15, R19, 0x1, P6 ;  /* 0x000000130f157211 */ /* 0x000fe400030f0eff */
[----:B------:R-:W-:Y:S02]  /*ddb0*/  VIADDMNMX R15, R12, R17, 0x80, !PT ;  /* 0x000000800c0f7446 */ /* 0x000fe40007800111 */
[----:B------:R-:W-:Y:S02]  /*ddc0*/  VIMNMX R12, PT, PT, RZ, R23, !PT ;  /* 0x00000017ff0c7248 */ /* 0x000fe40007fe0100 */
[----:B------:R-:W-:Y:S02]  /*ddd0*/  VIADDMNMX R22, R15, 0xffffff80, R14, PT ;  /* 0xffffff800f167846 */ /* 0x000fe4000380010e */
[----:B------:R-:W-:Y:S02]  /*dde0*/  VIMNMX R15, PT, PT, R9, R12, PT ;  /* 0x0000000c090f7248 */ /* 0x000fe40003fe0100 */
[----:B--2---:R-:W-:-:S03]  /*ddf0*/  ISETP.GE.U32.AND P6, PT, R10, R13, PT ;  /* 0x0000000d0a00720c */ /* 0x004fc60003fc6070 */
[----:B------:R-:W-:Y:S01]  /*de00*/  IMAD R15, R22, R2, R15 ;  /* 0x00000002160f7224 */ /* 0x000fe200078e020f */
[----:B------:R-:W-:-:S04]  /*de10*/  P2R R10, PR, RZ, 0x40 ;  /* 0x00000040ff0a7803 */ /* 0x000fc80000000000 */
[----:B------:R-:W-:-:S04]  /*de20*/  IADD3 R12, P6, PT, R15, R18, RZ ;  /* 0x000000120f0c7210 */ /* 0x000fc80007fde0ff */
[----:B------:R-:W-:Y:S02]  /*de30*/  LEA.HI.X.SX32 R13, R15, R19, 0x1, P6 ;  /* 0x000000130f0d7211 */ /* 0x000fe400030f0eff */
[----:B------:R1:W4:Y:S01]  /*de40*/  LDG.E.U8.CONSTANT R15, desc[UR4][R24.64] ;  /* 0x00000004180f7981 */ /* 0x000322000c1e9100 */
[----:B------:R-:W-:Y:S02]  /*de50*/  SEL R22, RZ, 0x800, P1 ;  /* 0x00000800ff167807 */ /* 0x000fe40000800000 */
[----:B------:R-:W-:Y:S01]  /*de60*/  SEL R23, RZ, 0x1000, P2 ;  /* 0x00001000ff177807 */ /* 0x000fe20001000000 */
[----:B------:R-:W2:Y:S03]  /*de70*/  LDG.E.U8.CONSTANT R12, desc[UR4][R12.64] ;  /* 0x000000040c0c7981 */ /* 0x000ea6000c1e9100 */
[----:B------:R-:W-:Y:S02]  /*de80*/  IADD3 R3, PT, PT, R23, R22, R3 ;  /* 0x0000001617037210 */ /* 0x000fe40007ffe003 */
[----:B------:R-:W5:Y:S02]  /*de90*/  LDC.64 R22, c[0x3][0x4b8] ;  /* 0x00c12e00ff167b82 */ /* 0x000f640000000a00 */
[----:B-----5:R-:W-:-:S02]  /*dea0*/  LOP3.LUT R34, R22, 0xff, RZ, 0xc0, !PT ;  /* 0x000000ff16227812 */ /* 0x020fc400078ec0ff */
[----:B------:R-:W-:Y:S02]  /*deb0*/  LEA.HI.SX32 R22, R22, R16, 0x18 ;  /* 0x0000001016167211 */ /* 0x000fe400078fc2ff */
[----:B------:R-:W-:Y:S02]  /*dec0*/  VIADDMNMX R33, R34, R17, 0x80, !PT ;  /* 0x0000008022217446 */ /* 0x000fe40007800111 */
[----:B------:R-:W-:Y:S02]  /*ded0*/  VIMNMX R22, PT, PT, RZ, R22, !PT ;  /* 0x00000016ff167248 */ /* 0x000fe40007fe0100 */
[----:B------:R-:W-:Y:S02]  /*dee0*/  VIADDMNMX R34, R33, 0xffffff80, R14, PT ;  /* 0xffffff8021227846 */ /* 0x000fe4000380010e */
[----:B------:R-:W-:Y:S02]  /*def0*/  VIMNMX R33, PT, PT, R9, R22, PT ;  /* 0x0000001609217248 */ /* 0x000fe40003fe0100 */
[----:B------:R-:W-:-:S02]  /*df00*/  LOP3.LUT R22, R23, 0xff, RZ, 0xc0, !PT ;  /* 0x000000ff17167812 */ /* 0x000fc400078ec0ff */
[----:B------:R-:W-:Y:S02]  /*df10*/  LEA.HI.SX32 R23, R23, R16, 0x18 ;  /* 0x0000001017177211 */ /* 0x000fe400078fc2ff */
[----:B0-----:R-:W-:Y:S02]  /*df20*/  VIADDMNMX R27, R22, R17, 0x80, !PT ;  /* 0x00000080161b7446 */ /* 0x001fe40007800111 */
[----:B------:R-:W-:Y:S01]  /*df30*/  VIMNMX R22, PT, PT, RZ, R23, !PT ;  /* 0x00000017ff167248 */ /* 0x000fe20007fe0100 */
[----:B------:R-:W-:Y:S01]  /*df40*/  IMAD R33, R34, R2, R33 ;  /* 0x0000000222217224 */ /* 0x000fe200078e0221 */
[----:B------:R-:W-:Y:S02]  /*df50*/  VIADDMNMX R27, R27, 0xffffff80, R14, PT ;  /* 0xffffff801b1b7846 */ /* 0x000fe4000380010e */
[----:B------:R-:W-:Y:S02]  /*df60*/  VIMNMX R23, PT, PT, R9, R22, PT ;  /* 0x0000001609177248 */ /* 0x000fe40003fe0100 */
[----:B-1----:R-:W-:-:S03]  /*df70*/  IADD3 R24, P1, PT, R33, R18, RZ ;  /* 0x0000001221187210 */ /* 0x002fc60007f3e0ff */
[----:B------:R-:W-:Y:S01]  /*df80*/  IMAD R23, R27, R2, R23 ;  /* 0x000000021b177224 */ /* 0x000fe200078e0217 */
[----:B------:R-:W-:-:S04]  /*df90*/  LEA.HI.X.SX32 R25, R33, R19, 0x1, P1 ;  /* 0x0000001321197211 */ /* 0x000fc800008f0eff */
[C---:B------:R-:W-:Y:S01]  /*dfa0*/  IADD3 R26, P1, PT, R23.reuse, R18, RZ ;  /* 0x00000012171a7210 */ /* 0x040fe20007f3e0ff */
[----:B------:R-:W5:Y:S03]  /*dfb0*/  LDG.E.U8.CONSTANT R24, desc[UR4][R24.64] ;  /* 0x0000000418187981 */ /* 0x000f66000c1e9100 */
[----:B------:R-:W-:Y:S02]  /*dfc0*/  LEA.HI.X.SX32 R27, R23, R19, 0x1, P1 ;  /* 0x00000013171b7211 */ /* 0x000fe400008f0eff */
[----:B------:R-:W0:Y:S04]  /*dfd0*/  LDC.64 R22, c[0x3][0x4c0] ;  /* 0x00c13000ff167b82 */ /* 0x000e280000000a00 */
[----:B------:R-:W5:Y:S01]  /*dfe0*/  LDG.E.U8.CONSTANT R27, desc[UR4][R26.64] ;  /* 0x000000041a1b7981 */ /* 0x000f62000c1e9100 */
[----:B----4-:R-:W-:-:S03]  /*dff0*/  ISETP.GE.U32.AND P1, PT, R15, R32, PT ;  /* 0x000000200f00720c */ /* 0x010fc60003f26070 */
[----:B------:R1:W3:Y:S01]  /*e000*/  LDG.E.U8.CONSTANT R15, desc[UR4][R28.64] ;  /* 0x000000041c0f7981 */ /* 0x0002e2000c1e9100 */
[C---:B0-----:R-:W-:Y:S02]  /*e010*/  LOP3.LUT R32, R22.reuse, 0xff, RZ, 0xc0, !PT ;  /* 0x000000ff16207812 */ /* 0x041fe400078ec0ff */
        /* <DEDUP_REMOVED lines=8> */
[----:B------:R0:W2:Y:S01]  /*e0a0*/  LDG.E.U8.CONSTANT R31, desc[UR4][R20.64] ;  /* 0x00000004141f7981 */ /* 0x0000a2000c1e9100 */
[C---:B------:R-:W-:Y:S02]  /*e0b0*/  LOP3.LUT R22, R23.reuse, 0xff, RZ, 0xc0, !PT ;  /* 0x000000ff17167812 */ /* 0x040fe400078ec0ff */
[----:B------:R-:W-:Y:S01]  /*e0c0*/  LEA.HI.SX32 R23, R23, R16, 0x18 ;  /* 0x0000001017177211 */ /* 0x000fe200078fc2ff */
[----:B------:R-:W4:Y:S01]  /*e0d0*/  LDG.E.U8.CONSTANT R34, desc[UR4][R34.64] ;  /* 0x0000000422227981 */ /* 0x000f22000c1e9100 */
[----:B-1----:R-:W-:Y:S02]  /*e0e0*/  VIADDMNMX R29, R22, R17, 0x80, !PT ;  /* 0x00000080161d7446 */ /* 0x002fe40007800111 */
[----:B------:R-:W-:Y:S02]  /*e0f0*/  VIMNMX R22, PT, PT, RZ, R23, !PT ;  /* 0x00000017ff167248 */ /* 0x000fe40007fe0100 */
[----:B------:R-:W-:-:S02]  /*e100*/  VIADDMNMX R29, R29, 0xffffff80, R14, PT ;  /* 0xffffff801d1d7846 */ /* 0x000fc4000380010e */
[----:B------:R-:W-:-:S05]  /*e110*/  VIMNMX R23, PT, PT, R9, R22, PT ;  /* 0x0000001609177248 */ /* 0x000fca0003fe0100 */
[----:B------:R-:W-:-:S05]  /*e120*/  IMAD R23, R29, R2, R23 ;  /* 0x000000021d177224 */ /* 0x000fca00078e0217 */
[----:B------:R-:W-:-:S04]  /*e130*/  IADD3 R28, P2, PT, R23, R18, RZ ;  /* 0x00000012171c7210 */ /* 0x000fc80007f5e0ff */
[----:B------:R-:W-:Y:S02]  /*e140*/  LEA.HI.X.SX32 R29, R23, R19, 0x1, P2 ;  /* 0x00000013171d7211 */ /* 0x000fe400010f0eff */
[----:B------:R-:W0:Y:S02]  /*e150*/  LDC.64 R22, c[0x3][0x4c8] ;  /* 0x00c13200ff167b82 */ /* 0x000e240000000a00 */
[C---:B0-----:R-:W-:Y:S02]  /*e160*/  LOP3.LUT R20, R22.reuse, 0xff, RZ, 0xc0, !PT ;  /* 0x000000ff16147812 */ /* 0x041fe400078ec0ff */
[----:B------:R-:W-:-:S04]  /*e170*/  LEA.HI.SX32 R22, R22, R16, 0x18 ;  /* 0x0000001016167211 */ /* 0x000fc800078fc2ff */
[----:B------:R-:W-:Y:S02]  /*e180*/  VIMNMX R22, PT, PT, RZ, R22, !PT ;  /* 0x00000016ff167248 */ /* 0x000fe40007fe0100 */
[----:B------:R-:W-:Y:S02]  /*e190*/  SEL R32, RZ, 0x8000, P4 ;  /* 0x00008000ff207807 */ /* 0x000fe40002000000 */
[----:B---3--:R-:W-:Y:S02]  /*e1a0*/  ISETP.GE.U32.AND P2, PT, R30, R15, PT ;  /* 0x0000000f1e00720c */ /* 0x008fe40003f46070 */
[----:B------:R-:W-:-:S04]  /*e1b0*/  VIADDMNMX R15, R20, R17, 0x80, !PT ;  /* 0x00000080140f7446 */ /* 0x000fc80007800111 */
[----:B------:R-:W-:Y:S02]  /*e1c0*/  VIADDMNMX R20, R15, 0xffffff80, R14, PT ;  /* 0xffffff800f147846 */ /* 0x000fe4000380010e */
[----:B------:R-:W-:Y:S02]  /*e1d0*/  VIMNMX R15, PT, PT, R9, R22, PT ;  /* 0x00000016090f7248 */ /* 0x000fe40003fe0100 */
[----:B------:R-:W-:-:S03]  /*e1e0*/  LOP3.LUT R22, R23, 0xff, RZ, 0xc0, !PT ;  /* 0x000000ff17167812 */ /* 0x000fc600078ec0ff */
[----:B------:R-:W-:Y:S01]  /*e1f0*/  IMAD R15, R20, R2, R15 ;  /* 0x00000002140f7224 */ /* 0x000fe200078e020f */
[----:B------:R-:W-:Y:S02]  /*e200*/  LEA.HI.SX32 R23, R23, R16, 0x18 ;  /* 0x0000001017177211 */ /* 0x000fe400078fc2ff */
[----:B------:R-:W-:Y:S02]  /*e210*/  VIADDMNMX R13, R22, R17, 0x80, !PT ;  /* 0x00000080160d7446 */ /* 0x000fe40007800111 */
[C---:B------:R-:W-:Y:S02]  /*e220*/  IADD3 R20, P6, PT, R15.reuse, R18, RZ ;  /* 0x000000120f147210 */ /* 0x040fe40007fde0ff */
[----:B------:R-:W-:Y:S02]  /*e230*/  VIMNMX R22, PT, PT, RZ, R23, !PT ;  /* 0x00000017ff167248 */ /* 0x000fe40007fe0100 */
[----:B------:R-:W-:Y:S02]  /*e240*/  LEA.HI.X.SX32 R21, R15, R19, 0x1, P6 ;  /* 0x000000130f157211 */ /* 0x000fe400030f0eff */
[----:B------:R-:W-:-:S02]  /*e250*/  VIADDMNMX R15, R13, 0xffffff80, R14, PT ;  /* 0xffffff800d0f7846 */ /* 0x000fc4000380010e */
[----:B------:R-:W-:Y:S02]  /*e260*/  VIMNMX R13, PT, PT, R9, R22, PT ;  /* 0x00000016090d7248 */ /* 0x000fe40003fe0100 */
[----:B--2---:R-:W-:-:S03]  /*e270*/  ISETP.GE.U32.AND P6, PT, R31, R12, PT ;  /* 0x0000000c1f00720c */ /* 0x004fc60003fc6070 */
[----:B------:R-:W-:Y:S01]  /*e280*/  IMAD R13, R15, R2, R13 ;  /* 0x000000020f0d7224 */ /* 0x000fe200078e020d */
[----:B------:R-:W-:-:S04]  /*e290*/  P2R R15, PR, RZ, 0x40 ;  /* 0x00000040ff0f7803 */ /* 0x000fc80000000000 */
[----:B------:R-:W-:-:S04]  /*e2a0*/  IADD3 R22, P6, PT, R13, R18, RZ ;  /* 0x000000120d167210 */ /* 0x000fc80007fde0ff */
[----:B------:R-:W-:Y:S02]  /*e2b0*/  LEA.HI.X.SX32 R23, R13, R19, 0x1, P6 ;  /* 0x000000130d177211 */ /* 0x000fe400030f0eff */
[----:B------:R-:W-:Y:S02]  /*e2c0*/  ISETP.NE.AND P6, PT, R5, RZ, PT ;  /* 0x000000ff0500720c */ /* 0x000fe40003fc5270 */
[----:B------:R-:W-:Y:S01]  /*e2d0*/  SEL R13, RZ, 0x4000, P3 ;  /* 0x00004000ff0d7807 */ /* 0x000fe20001800000 */
[----:B------:R-:W2:Y:S01]  /*e2e0*/  LDG.E.U8.CONSTANT R22, desc[UR4][R22.64] ;  /* 0x0000000416167981 */ /* 0x000ea2000c1e9100 */
        /* <DEDUP_REMOVED lines=17> */
[----:B-----5:R-:W-:Y:S02]  /*e400*/  ISETP.GE.U32.AND P3, PT, R24, R27, PT ;  /* 0x0000001b1800720c */ /* 0x020fe40003f66070 */
[----:B------:R-:W-:Y:S02]  /*e410*/  VIMNMX R3, PT, PT, R9, R12, PT ;  /* 0x0000000c09037248 */ /* 0x000fe40003fe0100 */
[----:B------:R-:W-:Y:S01]  /*e420*/  ISETP.NE.AND P6, PT, R7, RZ, PT ;  /* 0x000000ff0700720c */ /* 0x000fe20003fc5270 */
[----:B------:R-:W0:Y:S01]  /*e430*/  LDC.64 R12, c[0x3][0x4d8] ;  /* 0x00c13600ff0c7b82 */ /* 0x000e220000000a00 */
[----:B------:R-:W-:Y:S01]  /*e440*/  P2R R7, PR, RZ, 0x8 ;  /* 0x00000008ff077803 */ /* 0x000fe20000000000 */
[----:B------:R-:W-:Y:S01]  /*e450*/  IMAD R3, R5, R2, R3 ;  /* 0x0000000205037224 */ /* 0x000fe200078e0203 */
[----:B------:R-:W-:-:S04]  /*e460*/  IADD3 R26, P3, PT, R25, R18, RZ ;  /* 0x00000012191a7210 */ /* 0x000fc80007f7e0ff */
[----:B------:R-:W-:Y:S02]  /*e470*/  LEA.HI.X.SX32 R27, R25, R19, 0x1, P3 ;  /* 0x00000013191b7211 */ /* 0x000fe400018f0eff */
[----:B------:R-:W-:-:S03]  /*e480*/  IADD3 R24, P3, PT, R3, R18, RZ ;  /* 0x0000001203187210 */ /* 0x000fc60007f7e0ff */
[----:B------:R-:W3:Y:S01]  /*e490*/  LDG.E.U8.CONSTANT R33, desc[UR4][R26.64] ;  /* 0x000000041a217981 */ /* 0x000ee2000c1e9100 */
[----:B------:R-:W-:-:S03]  /*e4a0*/  LEA.HI.X.SX32 R25, R3, R19, 0x1, P3 ;  /* 0x0000001303197211 */ /* 0x000fc600018f0eff */
[----:B------:R1:W4:Y:S01]  /*e4b0*/  LDG.E.U8.CONSTANT R3, desc[UR4][R28.64] ;  /* 0x000000041c037981 */ /* 0x000322000c1e9100 */
        /* <DEDUP_REMOVED lines=21> */
[----:B------:R-:W-:Y:S02]  /*e610*/  LEA.HI.SX32 R12, R12, R16, 0x18 ;  /* 0x000000100c0c7211 */ /* 0x000fe400078fc2ff */
[----:B------:R-:W-:Y:S02]  /*e620*/  VIADDMNMX R21, R20, R17, 0x80, !PT ;  /* 0x0000008014157446 */ /* 0x000fe40007800111 */
[----:B------:R-:W-:-:S02]  /*e630*/  VIMNMX R12, PT, PT, RZ, R12, !PT ;  /* 0x0000000cff0c7248 */ /* 0x000fc40007fe0100 */
[----:B----4-:R-:W-:Y:S02]  /*e640*/  ISETP.GE.U32.AND P3, PT, R34, R3, PT ;  /* 0x000000032200720c */ /* 0x010fe40003f66070 */
[----:B------:R0:W3:Y:S01]  /*e650*/  LDG.E.U8.CONSTANT R34, desc[UR4][R24.64] ;  /* 0x0000000418227981 */ /* 0x0000e2000c1e9100 */
        /* <DEDUP_REMOVED lines=12> */
[-C--:B------:R-:W-:Y:S02]  /*e720*/  LEA.HI.X.SX32 R21, R21, R19.reuse, 0x1, P3 ;  /* 0x0000001315157211 */ /* 0x080fe400018f0eff */
[----:B--2---:R-:W-:Y:S02]  /*e730*/  ISETP.GE.U32.AND P3, PT, R5, R22, PT ;  /* 0x000000160500720c */ /* 0x004fe40003f66070 */
[C---:B------:R-:W-:Y:S02]  /*e740*/  IADD3 R22, P4, PT, R13.reuse, R18, RZ ;  /* 0x000000120d167210 */ /* 0x040fe40007f9e0ff */
[----:B------:R-:W-:Y:S02]  /*e750*/  P2R R5, PR, RZ, 0x8 ;  /* 0x00000008ff057803 */ /* 0x000fe40000000000 */
[----:B------:R-:W-:Y:S02]  /*e760*/  LEA.HI.X.SX32 R23, R13, R19, 0x1, P4 ;  /* 0x000000130d177211 */ /* 0x000fe400020f0eff */
[----:B------:R-:W-:-:S02]  /*e770*/  SEL R13, RZ, 0x20000, P6 ;  /* 0x00020000ff0d7807 */ /* 0x000fc40003000000 */
[----:B------:R-:W-:Y:S01]  /*e780*/  ISETP.NE.AND P3, PT, R15, RZ, PT ;  /* 0x000000ff0f00720c */ /* 0x000fe20003f65270 */
[----:B------:R-:W2:Y:S01]  /*e790*/  LDG.E.U8.CONSTANT R22, desc[UR4][R22.64] ;  /* 0x0000000416167981 */ /* 0x000ea2000c1e9100 */
[----:B------:R-:W-:-:S04]  /*e7a0*/  SEL R15, RZ, 0x40000, P0 ;  /* 0x00040000ff0f7807 */ /* 0x000fc80000000000 */
[----:B------:R-:W-:Y:S02]  /*e7b0*/  IADD3 R15, PT, PT, R15, R13, R32 ;  /* 0x0000000d0f0f7210 */ /* 0x000fe40007ffe020 */
[----:B------:R-:W1:Y:S02]  /*e7c0*/  LDC.64 R12, c[0x3][0x4e8] ;  /* 0x00c13a00ff0c7b82 */ /* 0x000e640000000a00 */
[C---:B-1----:R-:W-:Y:S02]  /*e7d0*/  LOP3.LUT R32, R12.reuse, 0xff, RZ, 0xc0, !PT ;  /* 0x000000ff0c207812 */ /* 0x042fe400078ec0ff */
        /* <DEDUP_REMOVED lines=10> */
[----:B------:R-:W-:Y:S01]  /*e880*/  VIADDMNMX R25, R25, 0xffffff80, R14, PT ;  /* 0xffffff8019197846 */ /* 0x000fe2000380010e */
[----:B------:R-:W4:Y:S01]  /*e890*/  LDG.E.U8.CONSTANT R35, desc[UR4][R28.64] ;  /* 0x000000041c237981 */ /* 0x000f22000c1e9100 */
[----:B------:R-:W-:-:S02]  /*e8a0*/  VIMNMX R13, PT, PT, R9, R12, PT ;  /* 0x0000000c090d7248 */ /* 0x000fc40003fe0100 */
[----:B------:R-:W-:-:S03]  /*e8b0*/  IADD3 R26, P0, PT, R32, R18, RZ ;  /* 0x00000012201a7210 */ /* 0x000fc60007f1e0ff */
[----:B------:R-:W-:Y:S01]  /*e8c0*/  IMAD R13, R25, R2, R13 ;  /* 0x00000002190d7224 */ /* 0x000fe200078e020d */
[-C--:B------:R-:W-:Y:S02]  /*e8d0*/  LEA.HI.X.SX32 R27, R32, R19.reuse, 0x1, P0 ;  /* 0x00000013201b7211 */ /* 0x080fe400000f0eff */
[----:B------:R0:W4:Y:S02]  /*e8e0*/  LDG.E.U8.CONSTANT R32, desc[UR4][R30.64] ;  /* 0x000000041e207981 */ /* 0x000124000c1e9100 */
[C---:B------:R-:W-:Y:S02]  /*e8f0*/  IADD3 R24, P0, PT, R13.reuse, R18, RZ ;  /* 0x000000120d187210 */ /* 0x040fe40007f1e0ff */
[----:B------:R-:W5:Y:S02]  /*e900*/  LDG.E.U8.CONSTANT R26, desc[UR4][R26.64] ;  /* 0x000000041a1a7981 */ /* 0x000f64000c1e9100 */
[----:B------:R-:W-:Y:S02]  /*e910*/  LEA.HI.X.SX32 R25, R13, R19, 0x1, P0 ;  /* 0x000000130d197211 */ /* 0x000fe400000f0eff */
[----:B------:R-:W0:Y:S04]  /*e920*/  LDC.64 R12, c[0x3][0x4f0] ;  /* 0x00c13c00ff0c7b82 */ /* 0x000e280000000a00 */
[----:B------:R-:W5:Y:S01]  /*e930*/  LDG.E.U8.CONSTANT R25, desc[UR4][R24.64] ;  /* 0x0000000418197981 */ /* 0x000f62000c1e9100 */
[----:B---3--:R-:W-:-:S03]  /*e940*/  ISETP.GE.U32.AND P0, PT, R33, R34, PT ;  /* 0x000000222100720c */ /* 0x008fc60003f06070 */
[----:B------:R1:W2:Y:S01]  /*e950*/  LDG.E.U8.CONSTANT R33, desc[UR4][R20.64] ;  /* 0x0000000414217981 */ /* 0x0002a2000c1e9100 */
        /* <DEDUP_REMOVED lines=17> */
[----:B------:R-:W-:Y:S02]  /*ea70*/  LEA.HI.X.SX32 R29, R13, R19, 0x1, P4 ;  /* 0x000000130d1d7211 */ /* 0x000fe400020f0eff */
[----:B------:R-:W1:Y:S04]  /*ea80*/  LDC.64 R12, c[0x3][0xf8] ;  /* 0x00c03e00ff0c7b82 */ /* 0x000e680000000a00 */
[----:B------:R0:W3:Y:S01]  /*ea90*/  LDG.E.U8.CONSTANT R29, desc[UR4][R28.64] ;  /* 0x000000041c1d7981 */ /* 0x0000e2000c1e9100 */
[C---:B-1----:R-:W-:Y:S02]  /*eaa0*/  LOP3.LUT R20, R12.reuse, 0xff, RZ, 0xc0, !PT ;  /* 0x000000ff0c147812 */ /* 0x042fe400078ec0ff */
        /* <DEDUP_REMOVED lines=8> */
[----:B------:R-:W-:Y:S02]  /*eb30*/  VIMNMX R12, PT, PT, RZ, R13, !PT ;  /* 0x0000000dff0c7248 */ /* 0x000fe40007fe0100 */
[----:B------:R-:W-:Y:S02]  /*eb40*/  VIADDMNMX R23, R23, 0xffffff80, R14, PT ;  /* 0xffffff8017177846 */ /* 0x000fe4000380010e */
[----:B------:R-:W-:Y:S01]  /*eb50*/  VIMNMX R13, PT, PT, R9, R12, PT ;  /* 0x0000000c090d7248 */ /* 0x000fe20003fe0100 */
[----:B------:R-:W-:-:S04]  /*eb60*/  IMAD R21, R20, R2, R21 ;  /* 0x0000000214157224 */ /* 0x000fc800078e0215 */
[----:B------:R-:W-:Y:S01]  /*eb70*/  IMAD R13, R23, R2, R13 ;  /* 0x00000002170d7224 */ /* 0x000fe200078e020d */
[----:B------:R-:W-:-:S04]  /*eb80*/  IADD3 R20, P5, PT, R21, R18, RZ ;  /* 0x0000001215147210 */ /* 0x000fc80007fbe0ff */
[----:B------:R-:W-:-:S04]  /*eb90*/  IADD3 R12, P6, PT, R13, R18, RZ ;  /* 0x000000120d0c7210 */ /* 0x000fc80007fde0ff */
[-C--:B------:R-:W-:Y:S02]  /*eba0*/  LEA.HI.X.SX32 R13, R13, R19.reuse, 0x1, P6 ;  /* 0x000000130d0d7211 */ /* 0x080fe400030f0eff */
[----:B------:R-:W-:Y:S02]  /*ebb0*/  ISETP.NE.AND P6, PT, R10, RZ, PT ;  /* 0x000000ff0a00720c */ /* 0x000fe40003fc5270 */
[----:B------:R-:W-:Y:S01]  /*ebc0*/  LEA.HI.X.SX32 R21, R21, R19, 0x1, P5 ;  /* 0x0000001315157211 */ /* 0x000fe200028f0eff */
[----:B------:R-:W3:Y:S01]  /*ebd0*/  LDG.E.U8.CONSTANT R12, desc[UR4][R12.64] ;  /* 0x000000040c0c7981 */ /* 0x000ee2000c1e9100 */
[----:B------:R-:W-:Y:S02]  /*ebe0*/  SEL R23, RZ, 0x100000, P1 ;  /* 0x00100000ff177807 */ /* 0x000fe40000800000 */
[----:B----4-:R-:W-:Y:S02]  /*ebf0*/  ISETP.GE.U32.AND P4, PT, R32, R35, PT ;  /* 0x000000232000720c */ /* 0x010fe40003f86070 */
[----:B------:R-:W-:-:S02]  /*ec00*/  SEL R10, RZ, 0x200000, P2 ;  /* 0x00200000ff0a7807 */ /* 0x000fc40001000000 */
[----:B-----5:R-:W-:Y:S02]  /*ec10*/  ISETP.GE.U32.AND P1, PT, R26, R25, PT ;  /* 0x000000191a00720c */ /* 0x020fe40003f26070 */
[----:B--2---:R-:W-:Y:S02]  /*ec20*/  ISETP.GE.U32.AND P5, PT, R33, R22, PT ;  /* 0x000000162100720c */ /* 0x004fe40003fa6070 */
[----:B------:R-:W-:-:S04]  /*ec30*/  SEL R22, RZ, 0x80000, P6 ;  /* 0x00080000ff167807 */ /* 0x000fc80003000000 */
[----:B------:R-:W-:Y:S02]  /*ec40*/  IADD3 R34, PT, PT, R23, R22, R15 ;  /* 0x0000001617227210 */ /* 0x000fe40007ffe00f */
[----:B------:R-:W1:Y:S01]  /*ec50*/  LDC.64 R22, c[0x3][0x1f8] ;  /* 0x00c07e00ff167b82 */ /* 0x000e620000000a00 */
[----:B------:R-:W-:Y:S02]  /*ec60*/  SEL R33, RZ, 0x400000, P3 ;  /* 0x00400000ff217807 */ /* 0x000fe40001800000 */
[----:B------:R-:W-:Y:S02]  /*ec70*/  ISETP.NE.AND P3, PT, R7, RZ, PT ;  /* 0x000000ff0700720c */ /* 0x000fe40003f65270 */
        /* <DEDUP_REMOVED lines=9> */
[----:B------:R-:W-:Y:S02]  /*ed10*/  IADD3 R7, PT, PT, R33, R10, R34 ;  /* 0x0000000a21077210 */ /* 0x000fe40007ffe022 */
[C---:B------:R-:W-:Y:S01]  /*ed20*/  LOP3.LUT R10, R23.reuse, 0xff, RZ, 0xc0, !PT ;  /* 0x000000ff170a7812 */ /* 0x040fe200078ec0ff */
[----:B------:R-:W1:Y:S01]  /*ed30*/  LDC.64 R34, c[0x3][0x4f8] ;  /* 0x00c13e00ff227b82 */ /* 0x000e620000000a00 */
[----:B------:R-:W-:Y:S02]  /*ed40*/  LEA.HI.SX32 R23, R23, R16, 0x18 ;  /* 0x0000001017177211 */ /* 0x000fe400078fc2ff */
[----:B------:R-:W-:Y:S02]  /*ed50*/  VIADDMNMX R15, R10, R17, 0x80, !PT ;  /* 0x000000800a0f7446 */ /* 0x000fe40007800111 */
[----:B------:R-:W-:-:S02]  /*ed60*/  VIMNMX R10, PT, PT, RZ, R23, !PT ;  /* 0x00000017ff0a7248 */ /* 0x000fc40007fe0100 */
[----:B------:R-:W-:Y:S02]  /*ed70*/  VIADDMNMX R22, R15, 0xffffff80, R14, PT ;  /* 0xffffff800f167846 */ /* 0x000fe4000380010e */
[----:B------:R-:W-:Y:S02]  /*ed80*/  VIMNMX R15, PT, PT, R9, R10, PT ;  /* 0x0000000a090f7248 */ /* 0x000fe40003fe0100 */
[----:B------:R2:W3:Y:S03]  /*ed90*/  LDG.E.U8.CONSTANT R10, desc[UR4][R30.64] ;  /* 0x000000041e0a7981 */ /* 0x0004e6000c1e9100 */
[----:B------:R-:W-:Y:S02]  /*eda0*/  IMAD R15, R22, R2, R15 ;  /* 0x00000002160f7224 */ /* 0x000fe400078e020f */
[----:B------:R-:W4:Y:S03]  /*edb0*/  LDC.64 R22, c[0x3][0x2f8] ;  /* 0x00c0be00ff167b82 */ /* 0x000f260000000a00 */
[----:B------:R-:W-:-:S04]  /*edc0*/  IADD3 R32, P2, PT, R15, R18, RZ ;  /* 0x000000120f207210 */ /* 0x000fc80007f5e0ff */
[----:B------:R-:W-:-:S06]  /*edd0*/  LEA.HI.X.SX32 R33, R15, R19, 0x1, P2 ;  /* 0x000000130f217211 */ /* 0x000fcc00010f0eff */
[----:B------:R-:W5:Y:S01]  /*ede0*/  LDG.E.U8.CONSTANT R33, desc[UR4][R32.64] ;  /* 0x0000000420217981 */ /* 0x000f62000c1e9100 */
[C---:B----4-:R-:W-:Y:S02]  /*edf0*/  LOP3.LUT R24, R23.reuse, 0xff, RZ, 0xc0, !PT ;  /* 0x000000ff17187812 */ /* 0x050fe400078ec0ff */
[----:B------:R-:W-:Y:S02]  /*ee00*/  LEA.HI.SX32 R23, R23, R16, 0x18 ;  /* 0x0000001017177211 */ /* 0x000fe400078fc2ff */
[----:B------:R-:W-:Y:S02]  /*ee10*/  VIADDMNMX R15, R24, R17, 0x80, !PT ;  /* 0x00000080180f7446 */ /* 0x000fe40007800111 */
[----:B------:R-:W-:Y:S02]  /*ee20*/  VIMNMX R24, PT, PT, RZ, R23, !PT ;  /* 0x00000017ff187248 */ /* 0x000fe40007fe0100 */
[----:B------:R-:W-:Y:S02]  /*ee30*/  VIADDMNMX R23, R15, 0xffffff80, R14, PT ;  /* 0xffffff800f177846 */ /* 0x000fe4000380010e */
[----:B------:R-:W-:-:S02]  /*ee40*/  VIMNMX R15, PT, PT, R9, R24, PT ;  /* 0x00000018090f7248 */ /* 0x000fc40003fe0100 */
[C---:B0-----:R-:W-:Y:S02]  /*ee50*/  LOP3.LUT R28, R22.reuse, 0xff, RZ, 0xc0, !PT ;  /* 0x000000ff161c7812 */ /* 0x041fe400078ec0ff */
[----:B------:R-:W-:Y:S01]  /*ee60*/  LEA.HI.SX32 R22, R22, R16, 0x18 ;  /* 0x0000001016167211 */ /* 0x000fe200078fc2ff */
[----:B------:R-:W-:Y:S01]  /*ee70*/  IMAD R15, R23, R2, R15 ;  /* 0x00000002170f7224 */ /* 0x000fe200078e020f */
[----:B------:R-:W-:Y:S02]  /*ee80*/  VIADDMNMX R23, R28, R17, 0x80, !PT ;  /* 0x000000801c177446 */ /* 0x000fe40007800111 */
[----:B------:R-:W-:Y:S02]  /*ee90*/  VIMNMX R22, PT, PT, RZ, R22, !PT ;  /* 0x00000016ff167248 */ /* 0x000fe40007fe0100 */
[----:B------:R-:W-:Y:S02]  /*eea0*/  VIADDMNMX R28, R23, 0xffffff80, R14, PT ;  /* 0xffffff80171c7846 */ /* 0x000fe4000380010e */
[----:B------:R-:W-:-:S02]  /*eeb0*/  VIMNMX R23, PT, PT, R9, R22, PT ;  /* 0x0000001609177248 */ /* 0x000fc40003fe0100 */
[----:B------:R-:W-:-:S03]  /*eec0*/  IADD3 R24, P2, PT, R15, R18, RZ ;  /* 0x000000120f187210 */ /* 0x000fc60007f5e0ff */
[----:B------:R-:W-:Y:S01]  /*eed0*/  IMAD R23, R28, R2, R23 ;  /* 0x000000021c177224 */ /* 0x000fe200078e0217 */
[----:B------:R-:W-:Y:S02]  /*eee0*/  LEA.HI.X.SX32 R25, R15, R19, 0x1, P2 ;  /* 0x000000130f197211 */ /* 0x000fe400010f0eff */
[----:B------:R0:W4:Y:S02]  /*eef0*/  LDG.E.U8.CONSTANT R15, desc[UR4][R20.64] ;  /* 0x00000004140f7981 */ /* 0x000124000c1e9100 */
[----:B--2---:R-:W-:-:S04]  /*ef00*/  IADD3 R30, P2, PT, R23, R18, RZ ;  /* 0x00000012171e7210 */ /* 0x004fc80007f5e0ff */
[----:B------:R-:W-:Y:S02]  /*ef10*/  LEA.HI.X.SX32 R31, R23, R19, 0x1, P2 ;  /* 0x00000013171f7211 */ /* 0x000fe400010f0eff */
[----:B------:R-:W2:Y:S01]  /*ef20*/  LDC.64 R22, c[0x3][0x3f8] ;  /* 0x00c0fe00ff167b82 */ /* 0x000ea20000000a00 */
[----:B------:R-:W-:Y:S02]  /*ef30*/  SEL R28, RZ, 0x800000, P3 ;  /* 0x00800000ff1c7807 */ /* 0x000fe40001800000 */
[----:B---3--:R-:W-:Y:S01]  /*ef40*/  ISETP.GE.U32.AND P2, PT, R10, R29, PT ;  /* 0x0000001d0a00720c */ /* 0x008fe20003f46070 */
[----:B------:R-:W3:Y:S01]  /*ef50*/  LDG.E.U8.CONSTANT R30, desc[UR4][R30.64] ;  /* 0x000000041e1e7981 */ /* 0x000ee2000c1e9100 */
[C---:B--2---:R-:W-:Y:S02]  /*ef60*/  LOP3.LUT R10, R22.reuse, 0xff, RZ, 0xc0, !PT ;  /* 0x000000ff160a7812 */ /* 0x044fe400078ec0ff */
[----:B------:R-:W-:Y:S02]  /*ef70*/  LEA.HI.SX32 R22, R22, R16, 0x18 ;  /* 0x0000001016167211 */ /* 0x000fe400078fc2ff */
[----:B0-----:R-:W-:-:S02]  /*ef80*/  VIADDMNMX R21, R10, R17, 0x80, !PT ;  /* 0x000000800a157446 */ /* 0x001fc40007800111 */
[----:B------:R-:W-:Y:S02]  /*ef90*/  VIMNMX R22, PT, PT, RZ, R22, !PT ;  /* 0x00000016ff167248 */ /* 0x000fe40007fe0100 */
[----:B------:R-:W-:Y:S02]  /*efa0*/  VIADDMNMX R10, R21, 0xffffff80, R14, PT ;  /* 0xffffff80150a7846 */ /* 0x000fe4000380010e */
[----:B------:R-:W-:-:S05]  /*efb0*/  VIMNMX R21, PT, PT, R9, R22, PT ;  /* 0x0000001609157248 */ /* 0x000fca0003fe0100 */
[----:B------:R-:W-:-:S05]  /*efc0*/  IMAD R10, R10, R2, R21 ;  /* 0x000000020a0a7224 */ /* 0x000fca00078e0215 */
        /* <DEDUP_REMOVED lines=8> */
[----:B------:R0:W5:Y:S03]  /*f050*/  LDG.E.U8.CONSTANT R10, desc[UR4][R26.64] ;  /* 0x000000041a0a7981 */ /* 0x000166000c1e9100 */
[----:B------:R-:W-:Y:S01]  /*f060*/  IMAD R13, R22, R2, R13 ;  /* 0x00000002160d7224 */ /* 0x000fe200078e020d */
[----:B----4-:R-:W-:-:S04]  /*f070*/  ISETP.GE.U32.AND P6, PT, R15, R12, PT ;  /* 0x0000000c0f00720c */ /* 0x010fc80003fc6070 */
[----:B------:R-:W-:Y:S02]  /*f080*/  P2R R22, PR, RZ, 0x40 ;  /* 0x00000040ff167803 */ /* 0x000fe40000000000 */
[----:B------:R-:W-:-:S04]  /*f090*/  IADD3 R12, P6, PT, R13, R18, RZ ;  /* 0x000000120d0c7210 */ /* 0x000fc80007fde0ff */
[----:B------:R-:W-:Y:S02]  /*f0a0*/  LEA.HI.X.SX32 R13, R13, R19, 0x1, P6 ;  /* 0x000000130d0d7211 */ /* 0x000fe400030f0eff */
[----:B------:R-:W-:Y:S02]  /*f0b0*/  ISETP.NE.AND P6, PT, R3, RZ, PT ;  /* 0x000000ff0300720c */ /* 0x000fe40003fc5270 */
[----:B------:R-:W-:Y:S01]  /*f0c0*/  ISETP.NE.AND P3, PT, R5, RZ, PT ;  /* 0x000000ff0500720c */ /* 0x000fe20003f65270 */
[----:B------:R-:W2:Y:S01]  /*f0d0*/  LDG.E.U8.CONSTANT R12, desc[UR4][R12.64] ;  /* 0x000000040c0c7981 */ /* 0x000ea2000c1e9100 */
[----:B------:R-:W-:-:S04]  /*f0e0*/  SEL R3, RZ, 0x1000000, P6 ;  /* 0x01000000ff037807 */ /* 0x000fc80003000000 */
[----:B------:R-:W-:Y:S02]  /*f0f0*/  IADD3 R3, PT, PT, R3, R28, R7 ;  /* 0x0000001c03037210 */ /* 0x000fe40007ffe007 */
[C---:B-1----:R-:W-:Y:S02]  /*f100*/  LOP3.LUT R28, R34.reuse, 0xff, RZ, 0xc0, !PT ;  /* 0x000000ff221c7812 */ /* 0x042fe400078ec0ff */
[----:B------:R-:W-:Y:S02]  /*f110*/  LEA.HI.SX32 R34, R34, R16, 0x18 ;  /* 0x0000001022227211 */ /* 0x000fe400078fc2ff */
[----:B------:R-:W-:Y:S02]  /*f120*/  VIADDMNMX R5, R28, R17, 0x80, !PT ;  /* 0x000000801c057446 */ /* 0x000fe40007800111 */
[----:B------:R-:W-:Y:S02]  /*f130*/  VIMNMX R34, PT, PT, RZ, R34, !PT ;  /* 0x00000022ff227248 */ /* 0x000fe40007fe0100 */
[----:B------:R-:W-:-:S02]  /*f140*/  VIADDMNMX R7, R5, 0xffffff80, R14, PT ;  /* 0xffffff8005077846 */ /* 0x000fc4000380010e */
[----:B------:R-:W-:-:S05]  /*f150*/  VIMNMX R5, PT, PT, R9, R34, PT ;  /* 0x0000002209057248 */ /* 0x000fca0003fe0100 */
[----:B------:R-:W-:-:S05]  /*f160*/  IMAD R5, R7, R2, R5 ;  /* 0x0000000207057224 */ /* 0x000fca00078e0205 */
[----:B------:R-:W-:Y:S02]  /*f170*/  IADD3 R28, P6, PT, R5, R18, RZ ;  /* 0x00000012051c7210 */ /* 0x000fe40007fde0ff */
[----:B0-----:R-:W-:Y:S02]  /*f180*/  LOP3.LUT R26, R35, 0xff, RZ, 0xc0, !PT ;  /* 0x000000ff231a7812 */ /* 0x001fe400078ec0ff */
[----:B------:R-:W-:Y:S02]  /*f190*/  LEA.HI.X.SX32 R29, R5, R19, 0x1, P6 ;  /* 0x00000013051d7211 */ /* 0x000fe400030f0eff */
[----:B------:R0:W3:Y:S01]  /*f1a0*/  LDG.E.U8.CONSTANT R5, desc[UR4][R24.64] ;  /* 0x0000000418057981 */ /* 0x0000e2000c1e9100 */
[----:B------:R-:W-:Y:S02]  /*f1b0*/  LEA.HI.SX32 R35, R35, R16, 0x18 ;  /* 0x0000001023237211 */ /* 0x000fe400078fc2ff */
[----:B------:R-:W-:Y:S01]  /*f1c0*/  VIADDMNMX R7, R26, R17, 0x80, !PT ;  /* 0x000000801a077446 */ /* 0x000fe20007800111 */
[----:B------:R-:W4:Y:S01]  /*f1d0*/  LDG.E.U8.CONSTANT R28, desc[UR4][R28.64] ;  /* 0x000000041c1c7981 */ /* 0x000f22000c1e9100 */
[----:B------:R-:W-:Y:S01]  /*f1e0*/  VIMNMX R26, PT, PT, RZ, R35, !PT ;  /* 0x00000023ff1a7248 */ /* 0x000fe20007fe0100 */
[----:B0-----:R-:W0:Y:S01]  /*f1f0*/  LDC.64 R24, c[0x3][0x500] ;  /* 0x00c14000ff187b82 */ /* 0x001e220000000a00 */
[----:B------:R-:W-:-:S02]  /*f200*/  VIADDMNMX R15, R7, 0xffffff80, R14, PT ;  /* 0xffffff80070f7846 */ /* 0x000fc4000380010e */
[----:B------:R-:W-:-:S05]  /*f210*/  VIMNMX R7, PT, PT, R9, R26, PT ;  /* 0x0000001a09077248 */ /* 0x000fca0003fe0100 */
[----:B------:R-:W-:-:S05]  /*f220*/  IMAD R7, R15, R2, R7 ;  /* 0x000000020f077224 */ /* 0x000fca00078e0207 */
[----:B------:R-:W-:-:S04]  /*f230*/  IADD3 R26, P6, PT, R7, R18, RZ ;  /* 0x00000012071a7210 */ /* 0x000fc80007fde0ff */
[----:B------:R-:W-:-:S06]  /*f240*/  LEA.HI.X.SX32 R27, R7, R19, 0x1, P6 ;  /* 0x00000013071b7211 */ /* 0x000fcc00030f0eff */
[----:B------:R-:W4:Y:S01]  /*f250*/  LDG.E.U8.CONSTANT R27, desc[UR4][R26.64] ;  /* 0x000000041a1b7981 */ /* 0x000f22000c1e9100 */
[----:B-----5:R-:W-:Y:S02]  /*f260*/  ISETP.GE.U32.AND P6, PT, R10, R33, PT ;  /* 0x000000210a00720c */ /* 0x020fe40003fc6070 */
        /* <DEDUP_REMOVED lines=11> */
[C---:B------:R-:W-:Y:S02]  /*f320*/  LOP3.LUT R10, R25.reuse, 0xff, RZ, 0xc0, !PT ;  /* 0x000000ff190a7812 */ /* 0x040fe400078ec0ff */
[----:B------:R-:W-:Y:S01]  /*f330*/  LEA.HI.SX32 R25, R25, R16, 0x18 ;  /* 0x0000001019197211 */ /* 0x000fe200078fc2ff */
[----:B0-----:R-:W0:Y:S01]  /*f340*/  LDC.64 R20, c[0x3][0x508] ;  /* 0x00c14200ff147b82 */ /* 0x001e220000000a00 */
[----:B------:R-:W-:Y:S02]  /*f350*/  VIADDMNMX R23, R10, R17, 0x80, !PT ;  /* 0x000000800a177446 */ /* 0x000fe40007800111 */
[----:B------:R-:W-:Y:S02]  /*f360*/  VIMNMX R10, PT, PT, RZ, R25, !PT ;  /* 0x00000019ff0a7248 */ /* 0x000fe40007fe0100 */
[----:B------:R-:W-:-:S02]  /*f370*/  VIADDMNMX R24, R23, 0xffffff80, R14, PT ;  /* 0xffffff8017187846 */ /* 0x000fc4000380010e */
[----:B------:R-:W-:-:S05]  /*f380*/  VIMNMX R23, PT, PT, R9, R10, PT ;  /* 0x0000000a09177248 */ /* 0x000fca0003fe0100 */
[----:B------:R-:W-:-:S05]  /*f390*/  IMAD R23, R24, R2, R23 ;  /* 0x0000000218177224 */ /* 0x000fca00078e0217 */
[----:B------:R-:W-:-:S04]  /*f3a0*/  IADD3 R24, P6, PT, R23, R18, RZ ;  /* 0x0000001217187210 */ /* 0x000fc80007fde0ff */
[----:B------:R-:W-:Y:S02]  /*f3b0*/  LEA.HI.X.SX32 R25, R23, R19, 0x1, P6 ;  /* 0x0000001317197211 */ /* 0x000fe400030f0eff */
[C---:B0-----:R-:W-:Y:S02]  /*f3c0*/  LOP3.LUT R10, R20.reuse, 0xff, RZ, 0xc0, !PT ;  /* 0x000000ff140a7812 */ /* 0x041fe400078ec0ff */
[----:B------:R-:W-:Y:S02]  /*f3d0*/  LEA.HI.SX32 R20, R20, R16, 0x18 ;  /* 0x0000001014147211 */ /* 0x000fe400078fc2ff */
[----:B---3--:R-:W-:Y:S02]  /*f3e0*/  ISETP.GE.U32.AND P6, PT, R30, R5, PT ;  /* 0x000000051e00720c */ /* 0x008fe40003fc6070 */
        /* <DEDUP_REMOVED lines=11> */
[----:B------:R-:W-:Y:S02]  /*f4a0*/  VIMNMX R10, PT, PT, RZ, R21, !PT ;  /* 0x00000015ff0a7248 */ /* 0x000fe40007fe0100 */
[----:B------:R-:W-:Y:S02]  /*f4b0*/  VIADDMNMX R20, R5, 0xffffff80, R14, PT ;  /* 0xffffff8005147846 */ /* 0x000fe4000380010e */
[----:B------:R-:W-:-:S05]  /*f4c0*/  VIMNMX R5, PT, PT, R9, R10, PT ;  /* 0x0000000a09057248 */ /* 0x000fca0003fe0100 */
[----:B------:R-:W-:Y:S01]  /*f4d0*/  IMAD R5, R20, R2, R5 ;  /* 0x0000000214057224 */ /* 0x000fe200078e0205 */
[----:B------:R-:W-:Y:S02]  /*f4e0*/  SEL R20, RZ, 0x2000000, P3 ;  /* 0x02000000ff147807 */ /* 0x000fe40001800000 */
[----:B------:R-:W-:Y:S02]  /*f4f0*/  SEL R10, RZ, 0x8000000, P4 ;  /* 0x08000000ff0a7807 */ /* 0x000fe40002000000 */
[----:B--2---:R-:W-:Y:S02]  /*f500*/  ISETP.GE.U32.AND P6, PT, R7, R12, PT ;  /* 0x0000000c0700720c */ /* 0x004fe40003fc6070 */
[----:B------:R-:W-:-:S04]  /*f510*/  SEL R7, RZ, 0x4000000, P0 ;  /* 0x04000000ff077807 */ /* 0x000fc80000000000 */
[----:B------:R-:W-:Y:S02]  /*f520*/  IADD3 R7, PT, PT, R7, R20, R3 ;  /* 0x0000001407077210 */ /* 0x000fe40007ffe003 */
[----:B------:R-:W0:Y:S01]  /*f530*/  LDC.64 R20, c[0x3][0x510] ;  /* 0x00c14400ff147b82 */ /* 0x000e220000000a00 */
[----:B------:R-:W-:Y:S02]  /*f540*/  P2R R12, PR, RZ, 0x40 ;  /* 0x00000040ff0c7803 */ /* 0x000fe40000000000 */
[C---:B------:R-:W-:Y:S02]  /*f550*/  IADD3 R30, P6, PT, R5.reuse, R18, RZ ;  /* 0x00000012051e7210 */ /* 0x040fe40007fde0ff */
[----:B----4-:R-:W-:Y:S02]  /*f560*/  ISETP.GE.U32.AND P0, PT, R28, R27, PT ;  /* 0x0000001b1c00720c */ /* 0x010fe40003f06070 */
[----:B------:R-:W-:Y:S02]  /*f570*/  LEA.HI.X.SX32 R31, R5, R19, 0x1, P6 ;  /* 0x00000013051f7211 */ /* 0x000fe400030f0eff */
[----:B------:R-:W-:-:S02]  /*f580*/  SEL R5, RZ, 0x10000000, P5 ;  /* 0x10000000ff057807 */ /* 0x000fc40002800000 */
        /* <DEDUP_REMOVED lines=8> */
[----:B------:R-:W-:Y:S02]  /*f610*/  IADD3 R10, PT, PT, R5, R10, R7 ;  /* 0x0000000a050a7210 */ /* 0x000fe40007ffe007 */
[----:B------:R-:W-:Y:S02]  /*f620*/  VIADDMNMX R5, R20, R17, 0x80, !PT ;  /* 0x0000008014057446 */ /* 0x000fe40007800111 */
[----:B------:R-:W-:Y:S01]  /*f630*/  VIMNMX R20, PT, PT, RZ, R21, !PT ;  /* 0x00000015ff147248 */ /* 0x000fe20007fe0100 */
[----:B------:R-:W-:Y:S01]  /*f640*/  IMAD R23, R28, R2, R23 ;  /* 0x000000021c177224 */ /* 0x000fe200078e0217 */
[----:B------:R-:W-:-:S02]  /*f650*/  VIADDMNMX R7, R5, 0xffffff80, R14, PT ;  /* 0xffffff8005077846 */ /* 0x000fc4000380010e */
[----:B------:R-:W-:Y:S02]  /*f660*/  VIMNMX R5, PT, PT, R9, R20, PT ;  /* 0x0000001409057248 */ /* 0x000fe40003fe0100 */
[----:B------:R-:W-:Y:S02]  /*f670*/  P2R R3, PR, RZ, 0x1 ;  /* 0x00000001ff037803 */ /* 0x000fe40000000000 */
[----:B------:R-:W-:Y:S01]  /*f680*/  IADD3 R32, P0, PT, R23, R18, RZ ;  /* 0x0000001217207210 */ /* 0x000fe20007f1e0ff */
[----:B------:R-:W-:-:S03]  /*f690*/  IMAD R5, R7, R2, R5 ;  /* 0x0000000207057224 */ /* 0x000fc600078e0205 */
[----:B------:R-:W-:Y:S02]  /*f6a0*/  LEA.HI.X.SX32 R33, R23, R19, 0x1, P0 ;  /* 0x0000001317217211 */ /* 0x000fe400000f0eff */
[----:B------:R-:W-:-:S04]  /*f6b0*/  IADD3 R28, P0, PT, R5, R18, RZ ;  /* 0x00000012051c7210 */ /* 0x000fc80007f1e0ff */
[----:B------:R-:W-:Y:S01]  /*f6c0*/  LEA.HI.X.SX32 R29, R5, R19, 0x1, P0 ;  /* 0x00000013051d7211 */ /* 0x000fe200000f0eff */
[----:B------:R-:W2:Y:S01]  /*f6d0*/  LDG.E.U8.CONSTANT R36, desc[UR4][R36.64] ;  /* 0x0000000424247981 */ /* 0x000ea2000c1e9100 */
[----:B------:R-:W0:Y:S03]  /*f6e0*/  LDC.64 R20, c[0x3][0x518] ;  /* 0x00c14600ff147b82 */ /* 0x000e260000000a00 */
[----:B------:R1:W2:Y:S01]  /*f6f0*/  LDG.E.U8.CONSTANT R7, desc[UR4][R24.64] ;  /* 0x0000000418077981 */ /* 0x0002a2000c1e9100 */
        /* <DEDUP_REMOVED lines=15> */
[----:B------:R-:W-:Y:S01]  /*f7f0*/  LEA.HI.X.SX32 R27, R5, R19, 0x1, P0 ;  /* 0x00000013051b7211 */ /* 0x000fe200000f0eff */
[----:B------:R-:W3:Y:S04]  /*f800*/  LDG.E.U8.CONSTANT R23, desc[UR4][R30.64] ;  /* 0x000000041e177981 */ /* 0x000ee8000c1e9100 */
[----:B------:R0:W3:Y:S01]  /*f810*/  LDG.E.U8.CONSTANT R5, desc[UR4][R34.64] ;  /* 0x0000000422057981 */ /* 0x0000e2000c1e9100 */
[----:B-1----:R-:W-:-:S04]  /*f820*/  IADD3 R24, P0, PT, R21, R18, RZ ;  /* 0x0000001215187210 */ /* 0x002fc80007f1e0ff */
[----:B------:R-:W-:Y:S02]  /*f830*/  LEA.HI.X.SX32 R25, R21, R19, 0x1, P0 ;  /* 0x0000001315197211 */ /* 0x000fe400000f0eff */
[----:B------:R-:W0:Y:S03]  /*f840*/  LDC.64 R20, c[0x3][0x520] ;  /* 0x00c14800ff147b82 */ /* 0x000e260000000a00 */
[----:B------:R-:W4:Y:S01]  /*f850*/  LDG.E.U8.CONSTANT R24, desc[UR4][R24.64] ;  /* 0x0000000418187981 */ /* 0x000f22000c1e9100 */
[C---:B0-----:R-:W-:Y:S02]  /*f860*/  LOP3.LUT R34, R20.reuse, 0xff, RZ, 0xc0, !PT ;  /* 0x000000ff14227812 */ /* 0x041fe400078ec0ff */
[----:B------:R-:W-:-:S04]  /*f870*/  LEA.HI.SX32 R20, R20, R16, 0x18 ;  /* 0x0000001014147211 */ /* 0x000fc800078fc2ff */
[----:B------:R-:W-:Y:S02]  /*f880*/  VIMNMX R20, PT, PT, RZ, R20, !PT ;  /* 0x00000014ff147248 */ /* 0x000fe40007fe0100 */
[----:B--2---:R-:W-:Y:S02]  /*f890*/  ISETP.GE.U32.AND P0, PT, R36, R7, PT ;  /* 0x000000072400720c */ /* 0x004fe40003f06070 */
[----:B------:R-:W-:Y:S01]  /*f8a0*/  VIADDMNMX R7, R34, R17, 0x80, !PT ;  /* 0x0000008022077446 */ /* 0x000fe20007800111 */
[----:B------:R-:W2:Y:S03]  /*f8b0*/  LDG.E.U8.CONSTANT R36, desc[UR4][R28.64] ;  /* 0x000000041c247981 */ /* 0x000ea6000c1e9100 */
        /* <DEDUP_REMOVED lines=11> */
[-C--:B------:R-:W-:Y:S02]  /*f970*/  LEA.HI.X.SX32 R35, R7, R19.reuse, 0x1, P3 ;  /* 0x0000001307237211 */ /* 0x080fe400018f0eff */
[----:B------:R0:W2:Y:S02]  /*f980*/  LDG.E.U8.CONSTANT R7, desc[UR4][R32.64] ;  /* 0x0000000420077981 */ /* 0x0000a4000c1e9100 */
[C---:B------:R-:W-:Y:S02]  /*f990*/  IADD3 R30, P3, PT, R21.reuse, R18, RZ ;  /* 0x00000012151e7210 */ /* 0x040fe40007f7e0ff */
[----:B------:R-:W5:Y:S02]  /*f9a0*/  LDG.E.U8.CONSTANT R34, desc[UR4][R34.64] ;  /* 0x0000000422227981 */ /* 0x000f64000c1e9100 */
[----:B------:R-:W-:Y:S02]  /*f9b0*/  LEA.HI.X.SX32 R31, R21, R19, 0x1, P3 ;  /* 0x00000013151f7211 */ /* 0x000fe400018f0eff */
[----:B------:R-:W0:Y:S04]  /*f9c0*/  LDC.64 R20, c[0x3][0x528] ;  /* 0x00c14a00ff147b82 */ /* 0x000e280000000a00 */
[----:B------:R-:W5:Y:S01]  /*f9d0*/  LDG.E.U8.CONSTANT R31, desc[UR4][R30.64] ;  /* 0x000000041e1f7981 */ /* 0x000f62000c1e9100 */
[----:B---3--:R-:W-:-:S02]  /*f9e0*/  ISETP.GE.U32.AND P3, PT, R5, R23, PT ;  /* 0x000000170500720c */ /* 0x008fc40003f66070 */
        /* <DEDUP_REMOVED lines=23> */
[----:B--2---:R-:W-:Y:S02]  /*fb60*/  ISETP.GE.U32.AND P4, PT, R7, R36, PT ;  /* 0x000000240700720c */ /* 0x004fe40003f86070 */
        /* <DEDUP_REMOVED lines=13> */
[----:B------:R-:W-:Y:S02]  /*fc40*/  IMAD R7, R21, R2, R7 ;  /* 0x0000000215077224 */ /* 0x000fe400078e0207 */
[----:B------:R-:W0:Y:S01]  /*fc50*/  LDC.64 R20, c[0x3][0x538] ;  /* 0x00c14e00ff147b82 */ /* 0x000e220000000a00 */
[----:B------:R-:W-:Y:S02]  /*fc60*/  SEL R23, RZ, 0x1, P0 ;  /* 0x00000001ff177807 */ /* 0x000fe40000000000 */
[----:B------:R-:W-:Y:S02]  /*fc70*/  SEL R36, RZ, 0x2, P3 ;  /* 0x00000002ff247807 */ /* 0x000fe40001800000 */
[----:B------:R-:W-:Y:S02]  /*fc80*/  SEL R37, RZ, 0x4, P4 ;  /* 0x00000004ff257807 */ /* 0x000fe40002000000 */
[----:B----4-:R-:W-:Y:S02]  /*fc90*/  ISETP.GE.U32.AND P5, PT, R5, R24, PT ;  /* 0x000000180500720c */ /* 0x010fe40003fa6070 */
[----:B------:R-:W-:-:S02]  /*fca0*/  IADD3 R24, P6, PT, R7, R18, RZ ;  /* 0x0000001207187210 */ /* 0x000fc40007fde0ff */
[----:B------:R-:W-:Y:S02]  /*fcb0*/  SEL R5, RZ, 0x20000000, P1 ;  /* 0x20000000ff057807 */ /* 0x000fe40000800000 */
[----:B------:R-:W-:Y:S02]  /*fcc0*/  LEA.HI.X.SX32 R25, R7, R19, 0x1, P6 ;  /* 0x0000001307197211 */ /* 0x000fe400030f0eff */
[----:B------:R-:W-:-:S04]  /*fcd0*/  SEL R7, RZ, 0x40000000, P2 ;  /* 0x40000000ff077807 */ /* 0x000fc80001000000 */
[----:B------:R-:W-:Y:S01]  /*fce0*/  IADD3 R10, PT, PT, R7, R5, R10 ;  /* 0x00000005070a7210 */ /* 0x000fe20007ffe00a */
[----:B------:R-:W2:Y:S01]  /*fcf0*/  LDG.E.U8.CONSTANT R25, desc[UR4][R24.64] ;  /* 0x0000000418197981 */ /* 0x000ea2000c1e9100 */
[----:B------:R-:W-:Y:S02]  /*fd00*/  IADD3 R5, PT, PT, R37, R36, R23 ;  /* 0x0000002425057210 */ /* 0x000fe40007ffe017 */
[C---:B0-----:R-:W-:Y:S02]  /*fd10*/  LOP3.LUT R36, R20.reuse, 0xff, RZ, 0xc0, !PT ;  /* 0x000000ff14247812 */ /* 0x041fe400078ec0ff */
[----:B------:R-:W-:Y:S02]  /*fd20*/  LEA.HI.SX32 R20, R20, R16, 0x18 ;  /* 0x0000001014147211 */ /* 0x000fe400078fc2ff */
[----:B------:R-:W-:Y:S02]  /*fd30*/  VIADDMNMX R7, R36, R17, 0x80, !PT ;  /* 0x0000008024077446 */ /* 0x000fe40007800111 */
[----:B------:R-:W-:Y:S01]  /*fd40*/  VIMNMX R20, PT, PT, RZ, R20, !PT ;  /* 0x00000014ff147248 */ /* 0x000fe20007fe0100 */
[----:B------:R-:W3:Y:S01]  /*fd50*/  LDG.E.U8.CONSTANT R36, desc[UR4][R28.64] ;  /* 0x000000041c247981 */ /* 0x000ee2000c1e9100 */
[----:B------:R-:W-:-:S02]  /*fd60*/  VIADDMNMX R23, R7, 0xffffff80, R14, PT ;  /* 0xffffff8007177846 */ /* 0x000fc4000380010e */
[----:B------:R-:W-:-:S05]  /*fd70*/  VIMNMX R7, PT, PT, R9, R20, PT ;  /* 0x0000001409077248 */ /* 0x000fca0003fe0100 */
[----:B------:R-:W-:Y:S01]  /*fd80*/  IMAD R7, R23, R2, R7 ;  /* 0x0000000217077224 */ /* 0x000fe200078e0207 */
[----:B-----5:R-:W-:Y:S02]  /*fd90*/  ISETP.GE.U32.AND P0, PT, R34, R31, PT ;  /* 0x0000001f2200720c */ /* 0x020fe40003f06070 */
        /* <DEDUP_REMOVED lines=8> */
[----:B------:R-:W-:Y:S02]  /*fe20*/  IMAD R7, R21, R2, R7 ;  /* 0x0000000215077224 */ /* 0x000fe400078e0207 */
[----:B------:R-:W0:Y:S03]  /*fe30*/  LDC.64 R20, c[0x3][0x540] ;  /* 0x00c15000ff147b82 */ /* 0x000e260000000a00 */
[----:B------:R-:W-:-:S04]  /*fe40*/  IADD3 R30, P1, PT, R7, R18, RZ ;  /* 0x00000012071e7210 */ /* 0x000fc80007f3e0ff */
[----:B------:R-:W-:Y:S02]  /*fe50*/  LEA.HI.X.SX32 R31, R7, R19, 0x1, P1 ;  /* 0x00000013071f7211 */ /* 0x000fe400008f0eff */
[----:B------:R1:W3:Y:S04]  /*fe60*/  LDG.E.U8.CONSTANT R7, desc[UR4][R32.64] ;  /* 0x0000000420077981 */ /* 0x0002e8000c1e9100 */
        /* <DEDUP_REMOVED lines=14> */
[----:B------:R-:W-:Y:S02]  /*ff50*/  VIADDMNMX R23, R23, 0xffffff80, R14, PT ;  /* 0xffffff8017177846 */ /* 0x000fe4000380010e */
        /* <DEDUP_REMOVED lines=8> */
[----:B---3--:R-:W-:Y:S02]  /*ffe0*/  ISETP.GE.U32.AND P1, PT, R7, R36, PT ;  /* 0x000000240700720c */ /* 0x008fe40003f26070 */
[----:B------:R-:W-:Y:S01]  /*fff0*/  VIADDMNMX R7, R24, R17, 0x80, !PT ;  /* 0x0000008018077446 */ /* 0x000fe20007800111 */
[----:B------:R-:W3:Y:S03]  /*10000*/  LDG.E.U8.CONSTANT R36, desc[UR4][R28.64] ;  /* 0x000000041c247981 */ /* 0x000ee6000c1e9100 */
[----:B------:R-:W-:Y:S02]  /*10010*/  VIADDMNMX R23, R7, 0xffffff80, R14, PT ;  /* 0xffffff8007177846 */ /* 0x000fe4000380010e */
[----:B------:R-:W-:-:S05]  /*10020*/  VIMNMX R7, PT, PT, R9, R20, PT ;  /* 0x0000001409077248 */ /* 0x000fca0003fe0100 */
[----:B------:R-:W-:Y:S02]  /*10030*/  IMAD R7, R23, R2, R7 ;  /* 0x0000000217077224 */ /* 0x000fe400078e0207 */
[----:B------:R0:W4:Y:S01]  /*10040*/  LDG.E.U8.CONSTANT R23, desc[UR4][R34.64] ;  /* 0x0000000422177981 */ /* 0x000122000c1e9100 */
[C---:B------:R-:W-:Y:S02]  /*10050*/  LOP3.LUT R24, R21.reuse, 0xff, RZ, 0xc0, !PT ;  /* 0x000000ff15187812 */ /* 0x040fe400078ec0ff */
[----:B------:R-:W-:Y:S02]  /*10060*/  LEA.HI.SX32 R21, R21, R16, 0x18 ;  /* 0x0000001015157211 */ /* 0x000fe400078fc2ff */
[----:B--2---:R-:W-:Y:S02]  /*10070*/  ISETP.GE.U32.AND P2, PT, R26, R25, PT ;  /* 0x000000191a00720c */ /* 0x004fe40003f46070 */
[----:B------:R-:W-:Y:S02]  /*10080*/  IADD3 R26, P3, PT, R7, R18, RZ ;  /* 0x00000012071a7210 */ /* 0x000fe40007f7e0ff */
[----:B------:R-:W-:-:S02]  /*10090*/  VIADDMNMX R25, R24, R17, 0x80, !PT ;  /* 0x0000008018197446 */ /* 0x000fc40007800111 */
[----:B------:R-:W-:Y:S02]  /*100a0*/  VIMNMX R24, PT, PT, RZ, R21, !PT ;  /* 0x00000015ff187248 */ /* 0x000fe40007fe0100 */
[----:B------:R-:W-:Y:S02]  /*100b0*/  LEA.HI.X.SX32 R27, R7, R19, 0x1, P3 ;  /* 0x00000013071b7211 */ /* 0x000fe400018f0eff */
[----:B------:R-:W-:Y:S02]  /*100c0*/  SEL R7, RZ, 0x10, P0 ;  /* 0x00000010ff077807 */ /* 0x000fe40000000000 */
[----:B------:R-:W-:Y:S01]  /*100d0*/  SEL R20, RZ, 0x8, P5 ;  /* 0x00000008ff147807 */ /* 0x000fe20002800000 */
[----:B------:R-:W2:Y:S01]  /*100e0*/  LDG.E.U8.CONSTANT R26, desc[UR4][R26.64] ;  /* 0x000000041a1a7981 */ /* 0x000ea2000c1e9100 */
[----:B------:R-:W-:Y:S02]  /*100f0*/  VIADDMNMX R25, R25, 0xffffff80, R14, PT ;  /* 0xffffff8019197846 */ /* 0x000fe4000380010e */
[----:B------:R-:W-:-:S02]  /*10100*/  VIMNMX R21, PT, PT, R9, R24, PT ;  /* 0x0000001809157248 */ /* 0x000fc40003fe0100 */
[----:B------:R-:W-:Y:S02]  /*10110*/  IADD3 R5, PT, PT, R7, R20, R5 ;  /* 0x0000001407057210 */ /* 0x000fe40007ffe005 */
[----:B------:R1:W3:Y:S01]  /*10120*/  LDG.E.U8.CONSTANT R7, desc[UR4][R32.64] ;  /* 0x0000000420077981 */ /* 0x0002e2000c1e9100 */
[----:B------:R-:W-:-:S05]  /*10130*/  IMAD R21, R25, R2, R21 ;  /* 0x0000000219157224 */ /* 0x000fca00078e0215 */
[----:B------:R-:W-:-:S04]  /*10140*/  IADD3 R24, P0, PT, R21, R18, RZ ;  /* 0x0000001215187210 */ /* 0x000fc80007f1e0ff */
[----:B------:R-:W-:Y:S02]  /*10150*/  LEA.HI.X.SX32 R25, R21, R19, 0x1, P0 ;  /* 0x0000001315197211 */ /* 0x000fe400000f0eff */
[----:B------:R-:W0:Y:S04]  /*10160*/  LDC.64 R20, c[0x3][0x550] ;  /* 0x00c15400ff147b82 */ /* 0x000e280000000a00 */
[----:B------:R-:W2:Y:S01]  /*10170*/  LDG.E.U8.CONSTANT R25, desc[UR4][R24.64] ;  /* 0x0000000418197981 */ /* 0x000ea2000c1e9100 */
        /* <DEDUP_REMOVED lines=17> */
[----:B-1----:R-:W-:-:S04]  /*10290*/  IADD3 R32, P0, PT, R21, R18, RZ ;  /* 0x0000001215207210 */ /* 0x002fc80007f1e0ff */
[----:B------:R-:W-:Y:S02]  /*102a0*/  LEA.HI.X.SX32 R33, R21, R19, 0x1, P0 ;  /* 0x0000001315217211 */ /* 0x000fe400000f0eff */
[----:B------:R-:W0:Y:S04]  /*102b0*/  LDC.64 R20, c[0x3][0x558] ;  /* 0x00c15600ff147b82 */ /* 0x000e280000000a00 */
[----:B------:R-:W5:Y:S01]  /*102c0*/  LDG.E.U8.CONSTANT R33, desc[UR4][R32.64] ;  /* 0x0000000420217981 */ /* 0x000f62000c1e9100 */
[C---:B0-----:R-:W-:Y:S02]  /*102d0*/  LOP3.LUT R28, R20.reuse, 0xff, RZ, 0xc0, !PT ;  /* 0x000000ff141c7812 */ /* 0x041fe400078ec0ff */
[----:B------:R-:W-:-:S04]  /*102e0*/  LEA.HI.SX32 R20, R20, R16, 0x18 ;  /* 0x0000001014147211 */ /* 0x000fc800078fc2ff */
[----:B------:R-:W-:Y:S02]  /*102f0*/  VIMNMX R20, PT, PT, RZ, R20, !PT ;  /* 0x00000014ff147248 */ /* 0x000fe40007fe0100 */
[----:B----4-:R-:W-:Y:S02]  /*10300*/  ISETP.GE.U32.AND P0, PT, R23, R30, PT ;  /* 0x0000001e1700720c */ /* 0x010fe40003f06070 */
        /* <DEDUP_REMOVED lines=15> */
[----:B------:R-:W0:Y:S01]  /*10400*/  LDC.64 R20, c[0x3][0x560] ;  /* 0x00c15800ff147b82 */ /* 0x000e220000000a00 */
[----:B---3--:R-:W-:Y:S02]  /*10410*/  ISETP.GE.U32.AND P4, PT, R7, R36, PT ;  /* 0x000000240700720c */ /* 0x008fe40003f86070 */
[----:B--2---:R-:W-:Y:S02]  /*10420*/  ISETP.GE.U32.AND P3, PT, R26, R25, PT ;  /* 0x000000191a00720c */ /* 0x004fe40003f66070 */
        /* <DEDUP_REMOVED lines=17> */
[----:B------:R-:W-:-:S04]  /*10540*/  SEL R20, RZ, 0x20, P1 ;  /* 0x00000020ff147807 */ /* 0x000fc80000800000 */
[----:B------:R-:W-:-:S04]  /*10550*/  IADD3 R24, P5, PT, R7, R18, RZ ;  /* 0x0000001207187210 */ /* 0x000fc80007fbe0ff */
[----:B------:R-:W-:Y:S02]  /*10560*/  LEA.HI.X.SX32 R25, R7, R19, 0x1, P5 ;  /* 0x0000001307197211 */ /* 0x000fe400028f0eff */
[----:B------:R-:W-:-:S04]  /*10570*/  SEL R7, RZ, 0x40, P2 ;  /* 0x00000040ff077807 */ /* 0x000fc80001000000 */
[----:B------:R-:W-:Y:S01]  /*10580*/  IADD3 R5, PT, PT, R7, R20, R5 ;  /* 0x0000001407057210 */ /* 0x000fe20007ffe005 */
[----:B------:R-:W2:Y:S01]  /*10590*/  LDG.E.U8.CONSTANT R25, desc[UR4][R24.64] ;  /* 0x0000000418197981 */ /* 0x000ea2000c1e9100 */
[----:B------:R-:W0:Y:S01]  /*105a0*/  LDC.64 R20, c[0x3][0x568] ;  /* 0x00c15a00ff147b82 */ /* 0x000e220000000a00 */
[----:B------:R-:W-:Y:S02]  /*105b0*/  SEL R36, RZ, 0x80, P0 ;  /* 0x00000080ff247807 */ /* 0x000fe40000000000 */
[----:B------:R-:W-:-:S04]  /*105c0*/  SEL R23, RZ, 0x100, P4 ;  /* 0x00000100ff177807 */ /* 0x000fc80002000000 */
        /* <DEDUP_REMOVED lines=47> */
[----:B---3--:R-:W-:Y:S02]  /*108c0*/  ISETP.GE.U32.AND P0, PT, R7, R36, PT ;  /* 0x000000240700720c */ /* 0x008fe40003f06070 */
[----:B------:R-:W-:Y:S01]  /*108d0*/  VIADDMNMX R7, R24, R17, 0x80, !PT ;  /* 0x0000008018077446 */ /* 0x000fe20007800111 */
[----:B------:R-:W2:Y:S03]  /*108e0*/  LDG.E.U8.CONSTANT R36, desc[UR4][R28.64] ;  /* 0x000000041c247981 */ /* 0x000ea6000c1e9100 */
[----:B------:R-:W-:-:S02]  /*108f0*/  VIADDMNMX R23, R7, 0xffffff80, R14, PT ;  /* 0xffffff8007177846 */ /* 0x000fc4000380010e */
[----:B------:R-:W-:-:S05]  /*10900*/  VIMNMX R7, PT, PT, R9, R20, PT ;  /* 0x0000001409077248 */ /* 0x000fca0003fe0100 */
[----:B------:R-:W-:Y:S02]  /*10910*/  IMAD R7, R23, R2, R7 ;  /* 0x0000000217077224 */ /* 0x000fe400078e0207 */
[----:B------:R0:W4:Y:S01]  /*10920*/  LDG.E.U8.CONSTANT R23, desc[UR4][R34.64] ;  /* 0x0000000422177981 */ /* 0x000122000c1e9100 */
[C---:B------:R-:W-:Y:S02]  /*10930*/  LOP3.LUT R24, R21.reuse, 0xff, RZ, 0xc0, !PT ;  /* 0x000000ff15187812 */ /* 0x040fe400078ec0ff */
[----:B------:R-:W-:Y:S02]  /*10940*/  LEA.HI.SX32 R21, R21, R16, 0x18 ;  /* 0x0000001015157211 */ /* 0x000fe400078fc2ff */
[----:B------:R-:W-:Y:S02]  /*10950*/  IADD3 R26, P4, PT, R7, R18, RZ ;  /* 0x00000012071a7210 */ /* 0x000fe40007f9e0ff */
[----:B------:R-:W-:Y:S02]  /*10960*/  VIADDMNMX R25, R24, R17, 0x80, !PT ;  /* 0x0000008018197446 */ /* 0x000fe40007800111 */
[----:B------:R-:W-:-:S02]  /*10970*/  VIMNMX R24, PT, PT, RZ, R21, !PT ;  /* 0x00000015ff187248 */ /* 0x000fc40007fe0100 */
[----:B------:R-:W-:Y:S02]  /*10980*/  LEA.HI.X.SX32 R27, R7, R19, 0x1, P4 ;  /* 0x00000013071b7211 */ /* 0x000fe400020f0eff */
[----:B------:R-:W-:Y:S02]  /*10990*/  SEL R7, RZ, 0x400, P1 ;  /* 0x00000400ff077807 */ /* 0x000fe40000800000 */
[----:B------:R-:W-:Y:S01]  /*109a0*/  SEL R20, RZ, 0x200, P3 ;  /* 0x00000200ff147807 */ /* 0x000fe20001800000 */
[----:B------:R-:W3:Y:S01]  /*109b0*/  LDG.E.U8.CONSTANT R26, desc[UR4][R26.64] ;  /* 0x000000041a1a7981 */ /* 0x000ee2000c1e9100 */
[----:B------:R-:W-:Y:S02]  /*109c0*/  VIADDMNMX R25, R25, 0xffffff80, R14, PT ;  /* 0xffffff8019197846 */ /* 0x000fe4000380010e */
[----:B------:R-:W-:Y:S02]  /*109d0*/  VIMNMX R21, PT, PT, R9, R24, PT ;  /* 0x0000001809157248 */ /* 0x000fe40003fe0100 */
[----:B------:R-:W-:-:S02]  /*109e0*/  IADD3 R5, PT, PT, R7, R20, R5 ;  /* 0x0000001407057210 */ /* 0x000fc40007ffe005 */
[----:B------:R1:W2:Y:S01]  /*109f0*/  LDG.E.U8.CONSTANT R7, desc[UR4][R30.64] ;  /* 0x000000041e077981 */ /* 0x0002a2000c1e9100 */
[----:B------:R-:W-:-:S05]  /*10a00*/  IMAD R21, R25, R2, R21 ;  /* 0x0000000219157224 */ /* 0x000fca00078e0215 */
        /* <DEDUP_REMOVED lines=19> */
[----:B------:R-:W-:-:S04]  /*10b40*/  LEA.HI.X.SX32 R35, R33, R19, 0x1, P1 ;  /* 0x0000001321237211 */ /* 0x000fc800008f0eff */
[C---:B------:R-:W-:Y:S01]  /*10b50*/  IADD3 R30, P1, PT, R21.reuse, R18, RZ ;  /* 0x00000012151e7210 */ /* 0x040fe20007f3e0ff */
[----:B------:R-:W5:Y:S03]  /*10b60*/  LDG.E.U8.CONSTANT R34, desc[UR4][R34.64] ;  /* 0x0000000422227981 */ /* 0x000f66000c1e9100 */
[----:B------:R-:W-:Y:S02]  /*10b70*/  LEA.HI.X.SX32 R31, R21, R19, 0x1, P1 ;  /* 0x00000013151f7211 */ /* 0x000fe400008f0eff */
[----:B------:R-:W0:Y:S04]  /*10b80*/  LDC.64 R20, c[0x3][0x588] ;  /* 0x00c16200ff147b82 */ /* 0x000e280000000a00 */
[----:B------:R-:W5:Y:S01]  /*10b90*/  LDG.E.U8.CONSTANT R31, desc[UR4][R30.64] ;  /* 0x000000041e1f7981 */ /* 0x000f62000c1e9100 */
[----:B0-----:R-:W-:-:S02]  /*10ba0*/  LOP3.LUT R28, R20, 0xff, RZ, 0xc0, !PT ;  /* 0x000000ff141c7812 */ /* 0x001fc400078ec0ff */
        /* <DEDUP_REMOVED lines=19> */
[----:B--2---:R-:W-:Y:S02]  /*10ce0*/  ISETP.GE.U32.AND P4, PT, R7, R36, PT ;  /* 0x000000240700720c */ /* 0x004fe40003f86070 */
[----:B---3--:R-:W-:Y:S02]  /*10cf0*/  ISETP.GE.U32.AND P1, PT, R26, R25, PT ;  /* 0x000000191a00720c */ /* 0x008fe40003f26070 */
        /* <DEDUP_REMOVED lines=118> */
[----:B------:R1:W5:Y:S01]  /*11460*/  LDG.E.U8.CONSTANT R33, desc[UR4][R32.64] ;  /* 0x0000000420217981 */ /* 0x000362000c1e9100 */
        /* <DEDUP_REMOVED lines=21> */
[----:B---3--:R-:W-:Y:S01]  /*115c0*/  ISETP.GE.U32.AND P1, PT, R26, R25, PT ;  /* 0x000000191a00720c */ /* 0x008fe20003f26070 */
        /* <DEDUP_REMOVED lines=17> */
[----:B------:R-:W-:-:S04]  /*116e0*/  SEL R20, RZ, 0x20000, P2 ;  /* 0x00020000ff147807 */ /* 0x000fc80001000000 */
[----:B------:R-:W-:-:S04]  /*116f0*/  IADD3 R24, P5, PT, R7, R18, RZ ;  /* 0x0000001207187210 */ /* 0x000fc80007fbe0ff */
[----:B------:R-:W-:Y:S02]  /*11700*/  LEA.HI.X.SX32 R25, R7, R19, 0x1, P5 ;  /* 0x0000001307197211 */ /* 0x000fe400028f0eff */
[----:B------:R-:W-:Y:S02]  /*11710*/  SEL R7, RZ, 0x40000, P3 ;  /* 0x00040000ff077807 */ /* 0x000fe40001800000 */
[----:B------:R-:W-:Y:S01]  /*11720*/  SEL R36, RZ, 0x80000, P0 ;  /* 0x00080000ff247807 */ /* 0x000fe20000000000 */
[----:B------:R-:W3:Y:S01]  /*11730*/  LDG.E.U8.CONSTANT R24, desc[UR4][R24.64] ;  /* 0x0000000418187981 */ /* 0x000ee2000c1e9100 */
[----:B------:R-:W-:Y:S02]  /*11740*/  IADD3 R5, PT, PT, R7, R20, R5 ;  /* 0x0000001407057210 */ /* 0x000fe40007ffe005 */
[----:B------:R-:W0:Y:S01]  /*11750*/  LDC.64 R20, c[0x3][0x5c8] ;  /* 0x00c17200ff147b82 */ /* 0x000e220000000a00 */
        /* <DEDUP_REMOVED lines=8> */
[----:B------:R-:W-:Y:S02]  /*117e0*/  IMAD R7, R23, R2, R7 ;  /* 0x0000000217077224 */ /* 0x000fe400078e0207 */
[----:B------:R0:W3:Y:S01]  /*117f0*/  LDG.E.U8.CONSTANT R23, desc[UR4][R26.64] ;  /* 0x000000041a177981 */ /* 0x0000e2000c1e9100 */
[----:B------:R-:W-:Y:S02]  /*11800*/  LOP3.LUT R20, R21, 0xff, RZ, 0xc0, !PT ;  /* 0x000000ff15147812 */ /* 0x000fe400078ec0ff */
[----:B-1----:R-:W-:Y:S02]  /*11810*/  IADD3 R32, P0, PT, R7, R18, RZ ;  /* 0x0000001207207210 */ /* 0x002fe40007f1e0ff */
[----:B------:R-:W-:Y:S02]  /*11820*/  LEA.HI.SX32 R21, R21, R16, 0x18 ;  /* 0x0000001015157211 */ /* 0x000fe400078fc2ff */
[----:B-----5:R-:W-:Y:S02]  /*11830*/  ISETP.GE.U32.AND P2, PT, R34, R33, PT ;  /* 0x000000212200720c */ /* 0x020fe40003f46070 */
[----:B------:R-:W-:-:S02]  /*11840*/  LEA.HI.X.SX32 R33, R7, R19, 0x1, P0 ;  /* 0x0000001307217211 */ /* 0x000fc400000f0eff */
[----:B------:R-:W-:Y:S02]  /*11850*/  VIADDMNMX R7, R20, R17, 0x80, !PT ;  /* 0x0000008014077446 */ /* 0x000fe40007800111 */
[----:B------:R-:W-:Y:S02]  /*11860*/  VIMNMX R20, PT, PT, RZ, R21, !PT ;  /* 0x00000015ff147248 */ /* 0x000fe40007fe0100 */
[----:B------:R-:W-:Y:S02]  /*11870*/  VIADDMNMX R21, R7, 0xffffff80, R14, PT ;  /* 0xffffff8007157846 */ /* 0x000fe4000380010e */
[----:B------:R-:W-:-:S05]  /*11880*/  VIMNMX R7, PT, PT, R9, R20, PT ;  /* 0x0000001409077248 */ /* 0x000fca0003fe0100 */
[----:B------:R-:W-:Y:S02]  /*11890*/  IMAD R7, R21, R2, R7 ;  /* 0x0000000215077224 */ /* 0x000fe400078e0207 */
[----:B------:R-:W1:Y:S03]  /*118a0*/  LDC.64 R20, c[0x3][0x5d0] ;  /* 0x00c17400ff147b82 */ /* 0x000e660000000a00 */
[----:B------:R-:W-:-:S04]  /*118b0*/  IADD3 R34, P0, PT, R7, R18, RZ ;  /* 0x0000001207227210 */ /* 0x000fc80007f1e0ff */
[----:B------:R-:W-:Y:S02]  /*118c0*/  LEA.HI.X.SX32 R35, R7, R19, 0x1, P0 ;  /* 0x0000001307237211 */ /* 0x000fe400000f0eff */
[----:B------:R4:W2:Y:S04]  /*118d0*/  LDG.E.U8.CONSTANT R7, desc[UR4][R30.64] ;  /* 0x000000041e077981 */ /* 0x0008a8000c1e9100 */
[----:B------:R-:W5:Y:S01]  /*118e0*/  LDG.E.U8.CONSTANT R34, desc[UR4][R34.64] ;  /* 0x0000000422227981 */ /* 0x000f62000c1e9100 */
        /* <DEDUP_REMOVED lines=8> */
[----:B0-----:R-:W-:-:S02]  /*11970*/  VIADDMNMX R27, R20, R17, 0x80, !PT ;  /* 0x00000080141b7446 */ /* 0x001fc40007800111 */
[----:B------:R-:W-:Y:S01]  /*11980*/  VIMNMX R20, PT, PT, RZ, R21, !PT ;  /* 0x00000015ff147248 */ /* 0x000fe20007fe0100 */
[----:B------:R-:W-:Y:S01]  /*11990*/  IMAD R36, R36, R2, R37 ;  /* 0x0000000224247224 */ /* 0x000fe200078e0225 */
[----:B------:R-:W-:Y:S02]  /*119a0*/  VIADDMNMX R27, R27, 0xffffff80, R14, PT ;  /* 0xffffff801b1b7846 */ /* 0x000fe4000380010e */
[----:B------:R-:W-:Y:S02]  /*119b0*/  VIMNMX R21, PT, PT, R9, R20, PT ;  /* 0x0000001409157248 */ /* 0x000fe40003fe0100 */
[----:B----4-:R-:W-:-:S03]  /*119c0*/  IADD3 R30, P0, PT, R36, R18, RZ ;  /* 0x00000012241e7210 */ /* 0x010fc60007f1e0ff */
[----:B------:R-:W-:Y:S01]  /*119d0*/  IMAD R21, R27, R2, R21 ;  /* 0x000000021b157224 */ /* 0x000fe200078e0215 */
[----:B------:R-:W-:-:S04]  /*119e0*/  LEA.HI.X.SX32 R31, R36, R19, 0x1, P0 ;  /* 0x00000013241f7211 */ /* 0x000fc800000f0eff */
[----:B------:R-:W-:-:S04]  /*119f0*/  IADD3 R26, P0, PT, R21, R18, RZ ;  /* 0x00000012151a7210 */ /* 0x000fc80007f1e0ff */
[----:B------:R-:W-:Y:S02]  /*11a00*/  LEA.HI.X.SX32 R27, R21, R19, 0x1, P0 ;  /* 0x00000013151b7211 */ /* 0x000fe400000f0eff */
[----:B------:R-:W0:Y:S03]  /*11a10*/  LDC.64 R20, c[0x3][0x5d8] ;  /* 0x00c17600ff147b82 */ /* 0x000e260000000a00 */
[----:B------:R-:W4:Y:S01]  /*11a20*/  LDG.E.U8.CONSTANT R36, desc[UR4][R26.64] ;  /* 0x000000041a247981 */ /* 0x000f22000c1e9100 */
[----:B---3--:R-:W-:-:S03]  /*11a30*/  ISETP.GE.U32.AND P3, PT, R23, R24, PT ;  /* 0x000000181700720c */ /* 0x008fc60003f66070 */
[----:B------:R1:W5:Y:S01]  /*11a40*/  LDG.E.U8.CONSTANT R23, desc[UR4][R32.64] ;  /* 0x0000000420177981 */ /* 0x000362000c1e9100 */
[C---:B0-----:R-:W-:Y:S02]  /*11a50*/  LOP3.LUT R24, R21.reuse, 0xff, RZ, 0xc0, !PT ;  /* 0x000000ff15187812 */ /* 0x041fe400078ec0ff */
[----:B------:R-:W-:Y:S02]  /*11a60*/  LEA.HI.SX32 R21, R21, R16, 0x18 ;  /* 0x0000001015157211 */ /* 0x000fe400078fc2ff */
[----:B--2---:R-:W-:Y:S02]  /*11a70*/  ISETP.GE.U32.AND P0, PT, R7, R28, PT ;  /* 0x0000001c0700720c */ /* 0x004fe40003f06070 */
[C---:B------:R-:W-:Y:S02]  /*11a80*/  LOP3.LUT R28, R20.reuse, 0xff, RZ, 0xc0, !PT ;  /* 0x000000ff141c7812 */ /* 0x040fe400078ec0ff */
[----:B------:R-:W-:Y:S02]  /*11a90*/  LEA.HI.SX32 R20, R20, R16, 0x18 ;  /* 0x0000001014147211 */ /* 0x000fe400078fc2ff */
[----:B------:R-:W-:-:S02]  /*11aa0*/  VIADDMNMX R7, R28, R17, 0x80, !PT ;  /* 0x000000801c077446 */ /* 0x000fc40007800111 */
[----:B------:R-:W-:Y:S02]  /*11ab0*/  VIMNMX R20, PT, PT, RZ, R20, !PT ;  /* 0x00000014ff147248 */ /* 0x000fe40007fe0100 */
[----:B------:R-:W-:Y:S02]  /*11ac0*/  VIADDMNMX R25, R7, 0xffffff80, R14, PT ;  /* 0xffffff8007197846 */ /* 0x000fe4000380010e */
[----:B------:R-:W-:-:S05]  /*11ad0*/  VIMNMX R7, PT, PT, R9, R20, PT ;  /* 0x0000001409077248 */ /* 0x000fca0003fe0100 */
[----:B------:R-:W-:Y:S01]  /*11ae0*/  IMAD R7, R25, R2, R7 ;  /* 0x0000000219077224 */ /* 0x000fe200078e0207 */
[----:B------:R-:W-:Y:S02]  /*11af0*/  VIADDMNMX R25, R24, R17, 0x80, !PT ;  /* 0x0000008018197446 */ /* 0x000fe40007800111 */
[----:B------:R-:W-:Y:S02]  /*11b00*/  VIMNMX R24, PT, PT, RZ, R21, !PT ;  /* 0x00000015ff187248 */ /* 0x000fe40007fe0100 */
[C---:B------:R-:W-:Y:S02]  /*11b10*/  IADD3 R28, P4, PT, R7.reuse, R18, RZ ;  /* 0x00000012071c7210 */ /* 0x040fe40007f9e0ff */
[----:B------:R-:W-:Y:S02]  /*11b20*/  SEL R20, RZ, 0x200000, P1 ;  /* 0x00200000ff147807 */ /* 0x000fe40000800000 */
[----:B------:R-:W-:Y:S02]  /*11b30*/  LEA.HI.X.SX32 R29, R7, R19, 0x1, P4 ;  /* 0x00000013071d7211 */ /* 0x000fe400020f0eff */
[----:B------:R-:W-:-:S02]  /*11b40*/  SEL R7, RZ, 0x400000, P2 ;  /* 0x00400000ff077807 */ /* 0x000fc40001000000 */
[----:B------:R-:W-:Y:S01]  /*11b50*/  VIADDMNMX R25, R25, 0xffffff80, R14, PT ;  /* 0xffffff8019197846 */ /* 0x000fe2000380010e */
[----:B------:R-:W2:Y:S01]  /*11b60*/  LDG.E.U8.CONSTANT R28, desc[UR4][R28.64] ;  /* 0x000000041c1c7981 */ /* 0x000ea2000c1e9100 */
[----:B------:R-:W-:Y:S02]  /*11b70*/  VIMNMX R21, PT, PT, R9, R24, PT ;  /* 0x0000001809157248 */ /* 0x000fe40003fe0100 */
[----:B------:R-:W-:Y:S02]  /*11b80*/  IADD3 R5, PT, PT, R7, R20, R5 ;  /* 0x0000001407057210 */ /* 0x000fe40007ffe005 */
[----:B------:R0:W4:Y:S01]  /*11b90*/  LDG.E.U8.CONSTANT R7, desc[UR4][R30.64] ;  /* 0x000000041e077981 */ /* 0x000122000c1e9100 */
[----:B------:R-:W-:-:S05]  /*11ba0*/  IMAD R21, R25, R2, R21 ;  /* 0x0000000219157224 */ /* 0x000fca00078e0215 */
[----:B------:R-:W-:-:S04]  /*11bb0*/  IADD3 R24, P1, PT, R21, R18, RZ ;  /* 0x0000001215187210 */ /* 0x000fc80007f3e0ff */
[----:B------:R-:W-:Y:S02]  /*11bc0*/  LEA.HI.X.SX32 R25, R21, R19, 0x1, P1 ;  /* 0x0000001315197211 */ /* 0x000fe400008f0eff */
[----:B------:R-:W1:Y:S04]  /*11bd0*/  LDC.64 R20, c[0x3][0x5e0] ;  /* 0x00c17800ff147b82 */ /* 0x000e680000000a00 */
[----:B------:R3:W2:Y:S01]  /*11be0*/  LDG.E.U8.CONSTANT R25, desc[UR4][R24.64] ;  /* 0x0000000418197981 */ /* 0x0006a2000c1e9100 */
        /* <DEDUP_REMOVED lines=17> */
[----:B------:R-:W2:Y:S03]  /*11d00*/  LDG.E.U8.CONSTANT R32, desc[UR4][R32.64] ;  /* 0x0000000420207981 */ /* 0x000ea6000c1e9100 */
[----:B------:R-:W-:Y:S02]  /*11d10*/  LEA.HI.X.SX32 R31, R21, R19, 0x1, P1 ;  /* 0x00000013151f7211 */ /* 0x000fe400008f0eff */
[----:B------:R-:W0:Y:S04]  /*11d20*/  LDC.64 R20, c[0x3][0x5e8] ;  /* 0x00c17a00ff147b82 */ /* 0x000e280000000a00 */
[----:B------:R1:W2:Y:S01]  /*11d30*/  LDG.E.U8.CONSTANT R31, desc[UR4][R30.64] ;  /* 0x000000041e1f7981 */ /* 0x0002a2000c1e9100 */
[----:B0-----:R-:W-:-:S02]  /*11d40*/  LOP3.LUT R26, R20, 0xff, RZ, 0xc0, !PT ;  /* 0x000000ff141a7812 */ /* 0x001fc400078ec0ff */
[----:B------:R-:W-:-:S04]  /*11d50*/  LEA.HI.SX32 R20, R20, R16, 0x18 ;  /* 0x0000001014147211 */ /* 0x000fc800078fc2ff */
[----:B------:R-:W-:Y:S02]  /*11d60*/  VIMNMX R20, PT, PT, RZ, R20, !PT ;  /* 0x00000014ff147248 */ /* 0x000fe40007fe0100 */
[----:B-----5:R-:W-:Y:S02]  /*11d70*/  ISETP.GE.U32.AND P1, PT, R23, R34, PT ;  /* 0x000000221700720c */ /* 0x020fe40003f26070 */
        /* <DEDUP_REMOVED lines=15> */
[----:B------:R-:W3:Y:S03]  /*11e70*/  LDC.64 R20, c[0x3][0x5f0] ;  /* 0x00c17c00ff147b82 */ /* 0x000ee60000000a00 */
[----:B------:R-:W5:Y:S01]  /*11e80*/  LDG.E.U8.CONSTANT R34, desc[UR4][R34.64] ;  /* 0x0000000422227981 */ /* 0x000f62000c1e9100 */
[----:B----4-:R-:W-:Y:S02]  /*11e90*/  ISETP.GE.U32.AND P4, PT, R7, R36, PT ;  /* 0x000000240700720c */ /* 0x010fe40003f86070 */
[C---:B---3--:R-:W-:Y:S02]  /*11ea0*/  LOP3.LUT R24, R20.reuse, 0xff, RZ, 0xc0, !PT ;  /* 0x000000ff14187812 */ /* 0x048fe400078ec0ff */
[----:B------:R-:W-:-:S02]  /*11eb0*/  LEA.HI.SX32 R20, R20, R16, 0x18 ;  /* 0x0000001014147211 */ /* 0x000fc400078fc2ff */
[----:B------:R-:W-:Y:S02]  /*11ec0*/  VIADDMNMX R7, R24, R17, 0x80, !PT ;  /* 0x0000008018077446 */ /* 0x000fe40007800111 */
[----:B------:R-:W-:Y:S02]  /*11ed0*/  VIMNMX R20, PT, PT, RZ, R20, !PT ;  /* 0x00000014ff147248 */ /* 0x000fe40007fe0100 */
[----:B------:R-:W-:Y:S02]  /*11ee0*/  VIADDMNMX R23, R7, 0xffffff80, R14, PT ;  /* 0xffffff8007177846 */ /* 0x000fe4000380010e */
[----:B------:R-:W-:-:S05]  /*11ef0*/  VIMNMX R7, PT, PT, R9, R20, PT ;  /* 0x0000001409077248 */ /* 0x000fca0003fe0100 */
[----:B------:R-:W-:Y:S01]  /*11f00*/  IMAD R7, R23, R2, R7 ;  /* 0x0000000217077224 */ /* 0x000fe200078e0207 */
[----:B--2---:R-:W-:Y:S02]  /*11f10*/  ISETP.GE.U32.AND P2, PT, R28, R25, PT ;  /* 0x000000191c00720c */ /* 0x004fe40003f46070 */
        /* <DEDUP_REMOVED lines=29> */
[C---:B-1----:R-:W-:Y:S02]  /*120f0*/  IADD3 R30, P0, PT, R7.reuse, R18, RZ ;  /* 0x00000012071e7210 */ /* 0x042fe40007f1e0ff */
[----:B------:R-:W-:Y:S02]  /*12100*/  ISETP.GE.U32.AND P3, PT, R32, R31, PT ;  /* 0x0000001f2000720c */ /* 0x000fe40003f66070 */
        /* <DEDUP_REMOVED lines=9> */
[----:B------:R1:W5:Y:S04]  /*121a0*/  LDG.E.U8.CONSTANT R7, desc[UR4][R26.64] ;  /* 0x000000041a077981 */ /* 0x000368000c1e9100 */
        /* <DEDUP_REMOVED lines=19> */
[----:B------:R-:W0:Y:S03]  /*122e0*/  LDC.64 R20, c[0x3][0x610] ;  /* 0x00c18400ff147b82 */ /* 0x000e260000000a00 */
[----:B------:R-:W4:Y:S01]  /*122f0*/  LDG.E.U8.CONSTANT R36, desc[UR4][R36.64] ;  /* 0x0000000424247981 */ /* 0x000f22000c1e9100 */
[C---:B0-----:R-:W-:Y:S02]  /*12300*/  LOP3.LUT R24, R20.reuse, 0xff, RZ, 0xc0, !PT ;  /* 0x000000ff14187812 */ /* 0x041fe400078ec0ff */
[----:B------:R-:W-:-:S04]  /*12310*/  LEA.HI.SX32 R20, R20, R16, 0x18 ;  /* 0x0000001014147211 */ /* 0x000fc800078fc2ff */
[----:B------:R-:W-:Y:S02]  /*12320*/  VIMNMX R20, PT, PT, RZ, R20, !PT ;  /* 0x00000014ff147248 */ /* 0x000fe40007fe0100 */
[----:B--2---:R-:W-:Y:S02]  /*12330*/  ISETP.GE.U32.AND P1, PT, R28, R25, PT ;  /* 0x000000191c00720c */ /* 0x004fe40003f26070 */
[----:B-----5:R-:W-:Y:S02]  /*12340*/  ISETP.GE.U32.AND P0, PT, R7, R34, PT ;  /* 0x000000220700720c */ /* 0x020fe40003f06070 */
[----:B------:R-:W-:-:S04]  /*12350*/  VIADDMNMX R7, R24, R17, 0x80, !PT ;  /* 0x0000008018077446 */ /* 0x000fc80007800111 */
[----:B------:R-:W-:Y:S02]  /*12360*/  VIADDMNMX R23, R7, 0xffffff80, R14, PT ;  /* 0xffffff8007177846 */ /* 0x000fe4000380010e */
[----:B------:R-:W-:-:S05]  /*12370*/  VIMNMX R7, PT, PT, R9, R20, PT ;  /* 0x0000001409077248 */ /* 0x000fca0003fe0100 */
[----:B------:R-:W-:-:S05]  /*12380*/  IMAD R7, R23, R2, R7 ;  /* 0x0000000217077224 */ /* 0x000fca00078e0207 */
[----:B------:R-:W-:-:S04]  /*12390*/  IADD3 R28, P4, PT, R7, R18, RZ ;  /* 0x00000012071c7210 */ /* 0x000fc80007f9e0ff */
[----:B------:R-:W-:Y:S02]  /*123a0*/  LEA.HI.X.SX32 R29, R7, R19, 0x1, P4 ;  /* 0x00000013071d7211 */ /* 0x000fe400020f0eff */
[----:B------:R0:W3:Y:S01]  /*123b0*/  LDG.E.U8.CONSTANT R7, desc[UR4][R30.64] ;  /* 0x000000041e077981 */ /* 0x0000e2000c1e9100 */
[----:B------:R-:W-:Y:S02]  /*123c0*/  SEL R23, RZ, 0x10000000, P3 ;  /* 0x10000000ff177807 */ /* 0x000fe40001800000 */
[----:B------:R-:W-:-:S04]  /*123d0*/  SEL R20, RZ, 0x8000000, P2 ;  /* 0x08000000ff147807 */ /* 0x000fc80001000000 */
[----:B------:R-:W-:Y:S02]  /*123e0*/  IADD3 R5, PT, PT, R23, R20, R5 ;  /* 0x0000001417057210 */ /* 0x000fe40007ffe005 */
        /* <DEDUP_REMOVED lines=10> */
[----:B------:R-:W0:Y:S03]  /*12490*/  LDC.64 R20, c[0x3][0x618] ;  /* 0x00c18600ff147b82 */ /* 0x000e260000000a00 */
[----:B------:R-:W2:Y:S01]  /*124a0*/  LDG.E.U8.CONSTANT R34, desc[UR4][R24.64] ;  /* 0x0000000418227981 */ /* 0x000ea2000c1e9100 */
        /* <DEDUP_REMOVED lines=18> */
[----:B------:R-:W0:Y:S03]  /*125d0*/  LDC.64 R20, c[0x3][0x620] ;  /* 0x00c18800ff147b82 */ /* 0x000e260000000a00 */
[----:B------:R-:W5:Y:S01]  /*125e0*/  LDG.E.U8.CONSTANT R26, desc[UR4][R26.64] ;  /* 0x000000041a1a7981 */ /* 0x000f62000c1e9100 */
[----:B---3--:R-:W-:Y:S02]  /*125f0*/  ISETP.GE.U32.AND P2, PT, R7, R32, PT ;  /* 0x000000200700720c */ /* 0x008fe40003f46070 */
[C---:B0-----:R-:W-:Y:S01]  /*12600*/  LOP3.LUT R32, R20.reuse, 0xff, RZ, 0xc0, !PT ;  /* 0x000000ff14207812 */ /* 0x041fe200078ec0ff */
[----:B------:R0:W2:Y:S01]  /*12610*/  LDG.E.U8.CONSTANT R7, desc[UR4][R28.64] ;  /* 0x000000041c077981 */ /* 0x0000a2000c1e9100 */
[----:B------:R-:W-:-:S02]  /*12620*/  LEA.HI.SX32 R20, R20, R16, 0x18 ;  /* 0x0000001014147211 */ /* 0x000fc400078fc2ff */
[----:B------:R-:W-:Y:S02]  /*12630*/  VIADDMNMX R33, R32, R17, 0x80, !PT ;  /* 0x0000008020217446 */ /* 0x000fe40007800111 */
[----:B------:R-:W-:Y:S02]  /*12640*/  VIMNMX R20, PT, PT, RZ, R20, !PT ;  /* 0x00000014ff147248 */ /* 0x000fe40007fe0100 */
[----:B------:R-:W-:Y:S02]  /*12650*/  VIADDMNMX R32, R33, 0xffffff80, R14, PT ;  /* 0xffffff8021207846 */ /* 0x000fe4000380010e */
[----:B------:R-:W-:Y:S02]  /*12660*/  VIMNMX R33, PT, PT, R9, R20, PT ;  /* 0x0000001409217248 */ /* 0x000fe40003fe0100 */
[C---:B------:R-:W-:Y:S02]  /*12670*/  LOP3.LUT R20, R21.reuse, 0xff, RZ, 0xc0, !PT ;  /* 0x000000ff15147812 */ /* 0x040fe400078ec0ff */
[----:B------:R-:W-:-:S02]  /*12680*/  LEA.HI.SX32 R21, R21, R16, 0x18 ;  /* 0x0000001015157211 */ /* 0x000fc400078fc2ff */
[----:B0-----:R-:W-:Y:S02]  /*12690*/  VIADDMNMX R29, R20, R17, 0x80, !PT ;  /* 0x00000080141d7446 */ /* 0x001fe40007800111 */
        /* <DEDUP_REMOVED lines=12> */
[----:B----4-:R-:W-:-:S03]  /*12760*/  ISETP.GE.U32.AND P3, PT, R23, R36, PT ;  /* 0x000000241700720c */ /* 0x010fc60003f66070 */
[----:B------:R1:W5:Y:S01]  /*12770*/  LDG.E.U8.CONSTANT R23, desc[UR4][R30.64] ;  /* 0x000000041e177981 */ /* 0x000362000c1e9100 */
        /* <DEDUP_REMOVED lines=8> */
[----:B-1----:R-:W-:Y:S02]  /*12800*/  VIADDMNMX R31, R20, R17, 0x80, !PT ;  /* 0x00000080141f7446 */ /* 0x002fe40007800111 */
        /* <DEDUP_REMOVED lines=12> */
[----:B------:R-:W-:-:S02]  /*128d0*/  SEL R35, RZ, 0x40000000, P1 ;  /* 0x40000000ff237807 */ /* 0x000fc40000800000 */
[----:B--2---:R-:W-:Y:S02]  /*128e0*/  ISETP.GE.U32.AND P4, PT, R7, R34, PT ;  /* 0x000000220700720c */ /* 0x004fe40003f86070 */
[C---:B0-----:R-:W-:Y:S02]  /*128f0*/  LOP3.LUT R34, R20.reuse, 0xff, RZ, 0xc0, !PT ;  /* 0x000000ff14227812 */ /* 0x041fe400078ec0ff */
[----:B------:R-:W-:Y:S02]  /*12900*/  LEA.HI.SX32 R20, R20, R16, 0x18 ;  /* 0x0000001014147211 */ /* 0x000fe400078fc2ff */
[----:B------:R-:W-:Y:S02]  /*12910*/  VIADDMNMX R7, R34, R17, 0x80, !PT ;  /* 0x0000008022077446 */ /* 0x000fe40007800111 */
[----:B------:R-:W-:Y:S02]  /*12920*/  SEL R34, RZ, 0x20000000, P0 ;  /* 0x20000000ff227807 */ /* 0x000fe40000000000 */
[----:B------:R-:W-:-:S02]  /*12930*/  VIMNMX R20, PT, PT, RZ, R20, !PT ;  /* 0x00000014ff147248 */ /* 0x000fc40007fe0100 */
[----:B------:R-:W-:Y:S02]  /*12940*/  IADD3 R5, PT, PT, R35, R34, R5 ;  /* 0x0000002223057210 */ /* 0x000fe40007ffe005 */
[C---:B------:R-:W-:Y:S02]  /*12950*/  LOP3.LUT R34, R21.reuse, 0xff, RZ, 0xc0, !PT ;  /* 0x000000ff15227812 */ /* 0x040fe400078ec0ff */
[----:B------:R-:W-:Y:S02]  /*12960*/  LEA.HI.SX32 R21, R21, R16, 0x18 ;  /* 0x0000001015157211 */ /* 0x000fe400078fc2ff */
[----:B------:R-:W-:Y:S02]  /*12970*/  VIADDMNMX R27, R7, 0xffffff80, R14, PT ;  /* 0xffffff80071b7846 */ /* 0x000fe4000380010e */
[----:B------:R-:W-:Y:S02]  /*12980*/  VIMNMX R7, PT, PT, R9, R20, PT ;  /* 0x0000001409077248 */ /* 0x000fe40003fe0100 */
[----:B------:R-:W-:-:S03]  /*12990*/  VIADDMNMX R35, R34, R17, 0x80, !PT ;  /* 0x0000008022237446 */ /* 0x000fc60007800111 */
[----:B------:R-:W-:Y:S01]  /*129a0*/  IMAD R7, R27, R2, R7 ;  /* 0x000000021b077224 */ /* 0x000fe200078e0207 */
[----:B------:R-:W-:Y:S02]  /*129b0*/  VIADDMNMX R35, R35, 0xffffff80, R14, PT ;  /* 0xffffff8023237846 */ /* 0x000fe4000380010e */
[----:B---3--:R-:W-:Y:S02]  /*129c0*/  ISETP.GE.U32.AND P0, PT, R32, R29, PT ;  /* 0x0000001d2000720c */ /* 0x008fe40003f06070 */
[----:B------:R-:W-:-:S04]  /*129d0*/  VIMNMX R32, PT, PT, RZ, R21, !PT ;  /* 0x00000015ff207248 */ /* 0x000fc80007fe0100 */
[----:B------:R-:W-:Y:S02]  /*129e0*/  VIMNMX R21, PT, PT, R9, R32, PT ;  /* 0x0000002009157248 */ /* 0x000fe40003fe0100 */
[----:B-----5:R-:W-:Y:S02]  /*129f0*/  ISETP.GE.U32.AND P5, PT, R23, R26, PT ;  /* 0x0000001a1700720c */ /* 0x020fe40003fa6070 */
[----:B------:R-:W-:Y:S01]  /*12a00*/  IADD3 R26, P6, PT, R7, R18, RZ ;  /* 0x00000012071a7210 */ /* 0x000fe20007fde0ff */
[----:B------:R-:W-:Y:S01]  /*12a10*/  IMAD R21, R35, R2, R21 ;  /* 0x0000000223157224 */ /* 0x000fe200078e0215 */
[----:B------:R-:W-:Y:S02]  /*12a20*/  SEL R20, RZ, 0x4, P4 ;  /* 0x00000004ff147807 */ /* 0x000fe40002000000 */
[----:B------:R-:W-:Y:S02]  /*12a30*/  LEA.HI.X.SX32 R27, R7, R19, 0x1, P6 ;  /* 0x00000013071b7211 */ /* 0x000fe400030f0eff */
[----:B------:R-:W-:-:S02]  /*12a40*/  SEL R7, RZ, 0x1, P2 ;  /* 0x00000001ff077807 */ /* 0x000fc40001000000 */
[----:B------:R-:W-:Y:S01]  /*12a50*/  SEL R23, RZ, 0x2, P3 ;  /* 0x00000002ff177807 */ /* 0x000fe20001800000 */
[----:B------:R-:W2:Y:S01]  /*12a60*/  LDG.E.U8.CONSTANT R26, desc[UR4][R26.64] ;  /* 0x000000041a1a7981 */ /* 0x000ea2000c1e9100 */
[C---:B------:R-:W-:Y:S02]  /*12a70*/  IADD3 R32, P1, PT, R21.reuse, R18, RZ ;  /* 0x0000001215207210 */ /* 0x040fe40007f3e0ff */
[----:B------:R-:W-:Y:S02]  /*12a80*/  IADD3 R7, PT, PT, R20, R23, R7 ;  /* 0x0000001714077210 */ /* 0x000fe40007ffe007 */
[----:B------:R-:W-:Y:S02]  /*12a90*/  LEA.HI.X.SX32 R33, R21, R19, 0x1, P1 ;  /* 0x0000001315217211 */ /* 0x000fe400008f0eff */
[----:B------:R-:W0:Y:S04]  /*12aa0*/  LDC.64 R20, c[0x3][0x638] ;  /* 0x00c18e00ff147b82 */ /* 0x000e280000000a00 */
[----:B------:R-:W2:Y:S01]  /*12ab0*/  LDG.E.U8.CONSTANT R33, desc[UR4][R32.64] ;  /* 0x0000000420217981 */ /* 0x000ea2000c1e9100 */
        /* <DEDUP_REMOVED lines=19> */
[----:B------:R-:W0:Y:S01]  /*12bf0*/  LDC.64 R20, c[0x3][0x640] ;  /* 0x00c19000ff147b82 */ /* 0x000e220000000a00 */
        /* <DEDUP_REMOVED lines=21> */
[----:B------:R-:W0:Y:S04]  /*12d50*/  LDC.64 R20, c[0x3][0x648] ;  /* 0x00c19200ff147b82 */ /* 0x000e280000000a00 */
[----:B------:R-:W4:Y:S01]  /*12d60*/  LDG.E.U8.CONSTANT R31, desc[UR4][R30.64] ;  /* 0x000000041e1f7981 */ /* 0x000f22000c1e9100 */
[----:B-1----:R-:W-:Y:S02]  /*12d70*/  SEL R34, RZ, 0x8, P5 ;  /* 0x00000008ff227807 */ /* 0x002fe40002800000 */
[----:B--2---:R-:W-:Y:S02]  /*12d80*/  ISETP.GE.U32.AND P2, PT, R26, R33, PT ;  /* 0x000000211a00720c */ /* 0x004fe40003f46070 */
        /* <DEDUP_REMOVED lines=18> */
[----:B------:R-:W-:Y:S02]  /*12eb0*/  LEA.HI.X.SX32 R33, R21, R19, 0x1, P1 ;  /* 0x0000001315217211 */ /* 0x000fe400008f0eff */
[----:B------:R-:W0:Y:S04]  /*12ec0*/  LDC.64 R20, c[0x3][0x650] ;  /* 0x00c19400ff147b82 */ /* 0x000e280000000a00 */
[----:B------:R-:W2:Y:S01]  /*12ed0*/  LDG.E.U8.CONSTANT R33, desc[UR4][R32.64] ;  /* 0x0000000420217981 */ /* 0x000ea2000c1e9100 */
[----:B---3--:R-:W-:Y:S02]  /*12ee0*/  ISETP.GE.U32.AND P1, PT, R28, R35, PT ;  /* 0x000000231c00720c */ /* 0x008fe40003f26070 */
[----:B------:R-:W-:Y:S02]  /*12ef0*/  SEL R35, RZ, 0x10, P0 ;  /* 0x00000010ff237807 */ /* 0x000fe40000000000 */
[----:B0-----:R-:W-:-:S02]  /*12f00*/  LOP3.LUT R28, R20, 0xff, RZ, 0xc0, !PT ;  /* 0x000000ff141c7812 */ /* 0x001fc400078ec0ff */
[----:B------:R-:W-:Y:S02]  /*12f10*/  IADD3 R7, PT, PT, R35, R34, R7 ;  /* 0x0000002223077210 */ /* 0x000fe40007ffe007 */
[C---:B------:R-:W-:Y:S02]  /*12f20*/  LOP3.LUT R34, R21.reuse, 0xff, RZ, 0xc0, !PT ;  /* 0x000000ff15227812 */ /* 0x040fe400078ec0ff */
[-C--:B------:R-:W-:Y:S02]  /*12f30*/  LEA.HI.SX32 R21, R21, R16.reuse, 0x18 ;  /* 0x0000001015157211 */ /* 0x080fe400078fc2ff */
[----:B------:R-:W-:Y:S02]  /*12f40*/  LEA.HI.SX32 R20, R20, R16, 0x18 ;  /* 0x0000001014147211 */ /* 0x000fe400078fc2ff */
[-C--:B------:R-:W-:Y:S02]  /*12f50*/  VIADDMNMX R23, R28, R17.reuse, 0x80, !PT ;  /* 0x000000801c177446 */ /* 0x080fe40007800111 */
[----:B------:R-:W-:-:S02]  /*12f60*/  VIADDMNMX R35, R34, R17, 0x80, !PT ;  /* 0x0000008022237446 */ /* 0x000fc40007800111 */
[----:B------:R-:W-:Y:S02]  /*12f70*/  VIMNMX R20, PT, PT, RZ, R20, !PT ;  /* 0x00000014ff147248 */ /* 0x000fe40007fe0100 */
[--C-:B------:R-:W-:Y:S02]  /*12f80*/  VIADDMNMX R28, R23, 0xffffff80, R14.reuse, PT ;  /* 0xffffff80171c7846 */ /* 0x100fe4000380010e */
[----:B------:R-:W-:Y:S02]  /*12f90*/  VIADDMNMX R35, R35, 0xffffff80, R14, PT ;  /* 0xffffff8023237846 */ /* 0x000fe4000380010e */
[----:B------:R-:W-:Y:S02]  /*12fa0*/  VIMNMX R23, PT, PT, R9, R20, PT ;  /* 0x0000001409177248 */ /* 0x000fe40003fe0100 */
[----:B------:R-:W-:-:S03]  /*12fb0*/  SEL R20, RZ, 0x40, P2 ;  /* 0x00000040ff147807 */ /* 0x000fc60001000000 */
[----:B------:R-:W-:-:S05]  /*12fc0*/  IMAD R23, R28, R2, R23 ;  /* 0x000000021c177224 */ /* 0x000fca00078e0217 */
[----:B------:R-:W-:-:S04]  /*12fd0*/  IADD3 R28, P4, PT, R23, R18, RZ ;  /* 0x00000012171c7210 */ /* 0x000fc80007f9e0ff */
[----:B------:R-:W-:-:S05]  /*12fe0*/  LEA.HI.X.SX32 R29, R23, R19, 0x1, P4 ;  /* 0x00000013171d7211 */ /* 0x000fca00020f0eff */
[----:B------:R-:W3:Y:S01]  /*12ff0*/  LDG.E.U8.CONSTANT R28, desc[UR4][R28.64] ;  /* 0x000000041c1c7981 */ /* 0x000ee2000c1e9100 */
[----:B----4-:R-:W-:Y:S02]  /*13000*/  ISETP.GE.U32.AND P0, PT, R24, R31, PT ;  /* 0x0000001f1800720c */ /* 0x010fe40003f06070 */
[----:B------:R-:W-:-:S04]  /*13010*/  VIMNMX R24, PT, PT, RZ, R21, !PT ;  /* 0x00000015ff187248 */ /* 0x000fc80007fe0100 */
[----:B------:R-:W-:-:S05]  /*13020*/  VIMNMX R21, PT, PT, R9, R24, PT ;  /* 0x0000001809157248 */ /* 0x000fca0003fe0100 */
[----:B------:R-:W-:-:S05]  /*13030*/  IMAD R21, R35, R2, R21 ;  /* 0x0000000223157224 */ /* 0x000fca00078e0215 */
[----:B------:R-:W-:-:S04]  /*13040*/  IADD3 R30, P2, PT, R21, R18, RZ ;  /* 0x00000012151e7210 */ /* 0x000fc80007f5e0ff */
[----:B------:R-:W-:-:S06]  /*13050*/  LEA.HI.X.SX32 R31, R21, R19, 0x1, P2 ;  /* 0x00000013151f7211 */ /* 0x000fcc00010f0eff */
[----:B------:R-:W3:Y:S01]  /*13060*/  LDG.E.U8.CONSTANT R31, desc[UR4][R30.64] ;  /* 0x000000041e1f7981 */ /* 0x000ee2000c1e9100 */
[----:B------:R-:W-:-:S04]  /*13070*/  SEL R23, RZ, 0x20, P3 ;  /* 0x00000020ff177807 */ /* 0x000fc80001800000 */
[----:B------:R-:W-:Y:S02]  /*13080*/  IADD3 R7, PT, PT, R20, R23, R7 ;  /* 0x0000001714077210 */ /* 0x000fe40007ffe007 */
        /* <DEDUP_REMOVED lines=21> */
[----:B------:R1:W4:Y:S01]  /*131e0*/  LDG.E.U8.CONSTANT R35, desc[UR4][R34.64] ;  /* 0x0000000422237981 */ /* 0x000322000c1e9100 */
[----:B--2---:R-:W-:Y:S02]  /*131f0*/  ISETP.GE.U32.AND P4, PT, R26, R33, PT ;  /* 0x000000211a00720c */ /* 0x004fe40003f86070 */
        /* <DEDUP_REMOVED lines=41> */
[----:B------:R-:W0:Y:S04]  /*13490*/  LDC.64 R20, c[0x3][0x670] ;  /* 0x00c19c00ff147b82 */ /* 0x000e280000000a00 */
[----:B------:R-:W3:Y:S01]  /*134a0*/  LDG.E.U8.CONSTANT R31, desc[UR4][R30.64] ;  /* 0x000000041e1f7981 */ /* 0x000ee2000c1e9100 */
[----:B-1----:R-:W-:Y:S02]  /*134b0*/  SEL R34, RZ, 0x80, P1 ;  /* 0x00000080ff227807 */ /* 0x002fe40000800000 */
[----:B----4-:R-:W-:Y:S02]  /*134c0*/  ISETP.GE.U32.AND P2, PT, R24, R35, PT ;  /* 0x000000231800720c */ /* 0x010fe40003f46070 */
[----:B0-----:R-:W-:-:S02]  /*134d0*/  LOP3.LUT R24, R20, 0xff, RZ, 0xc0, !PT ;  /* 0x000000ff14187812 */ /* 0x001fc400078ec0ff */
[----:B------:R-:W-:Y:S02]  /*134e0*/  SEL R35, RZ, 0x100, P0 ;  /* 0x00000100ff237807 */ /* 0x000fe40000000000 */
[----:B------:R-:W-:Y:S02]  /*134f0*/  LEA.HI.SX32 R20, R20, R16, 0x18 ;  /* 0x0000001014147211 */ /* 0x000fe400078fc2ff */
[----:B------:R-:W-:Y:S02]  /*13500*/  VIADDMNMX R23, R24, R17, 0x80, !PT ;  /* 0x0000008018177446 */ /* 0x000fe40007800111 */
[----:B------:R-:W-:Y:S02]  /*13510*/  IADD3 R7, PT, PT, R35, R34, R7 ;  /* 0x0000002223077210 */ /* 0x000fe40007ffe007 */
[----:B------:R-:W-:Y:S02]  /*13520*/  VIMNMX R20, PT, PT, RZ, R20, !PT ;  /* 0x00000014ff147248 */ /* 0x000fe40007fe0100 */
[----:B------:R-:W-:-:S02]  /*13530*/  LOP3.LUT R34, R21, 0xff, RZ, 0xc0, !PT ;  /* 0x000000ff15227812 */ /* 0x000fc400078ec0ff */
[----:B------:R-:W-:Y:S02]  /*13540*/  LEA.HI.SX32 R21, R21, R16, 0x18 ;  /* 0x0000001015157211 */ /* 0x000fe400078fc2ff */
[----:B------:R-:W-:Y:S02]  /*13550*/  VIADDMNMX R24, R23, 0xffffff80, R14, PT ;  /* 0xffffff8017187846 */ /* 0x000fe4000380010e */
[----:B------:R-:W-:Y:S02]  /*13560*/  VIMNMX R23, PT, PT, R9, R20, PT ;  /* 0x0000001409177248 */ /* 0x000fe40003fe0100 */
[----:B------:R-:W-:-:S03]  /*13570*/  VIADDMNMX R35, R34, R17, 0x80, !PT ;  /* 0x0000008022237446 */ /* 0x000fc60007800111 */
[----:B------:R-:W-:Y:S01]  /*13580*/  IMAD R23, R24, R2, R23 ;  /* 0x0000000218177224 */ /* 0x000fe200078e0217 */
[----:B------:R-:W-:-:S04]  /*13590*/  VIADDMNMX R35, R35, 0xffffff80, R14, PT ;  /* 0xffffff8023237846 */ /* 0x000fc8000380010e */
[C---:B------:R-:W-:Y:S02]  /*135a0*/  IADD3 R24, P5, PT, R23.reuse, R18, RZ ;  /* 0x0000001217187210 */ /* 0x040fe40007fbe0ff */
[----:B------:R-:W-:Y:S02]  /*135b0*/  SEL R20, RZ, 0x400, P3 ;  /* 0x00000400ff147807 */ /* 0x000fe40001800000 */
[----:B------:R-:W-:Y:S02]  /*135c0*/  LEA.HI.X.SX32 R25, R23, R19, 0x1, P5 ;  /* 0x0000001317197211 */ /* 0x000fe400028f0eff */
[----:B------:R-:W-:-:S03]  /*135d0*/  SEL R23, RZ, 0x200, P4 ;  /* 0x00000200ff177807 */ /* 0x000fc60002000000 */
[----:B------:R-:W4:Y:S01]  /*135e0*/  LDG.E.U8.CONSTANT R24, desc[UR4][R24.64] ;  /* 0x0000000418187981 */ /* 0x000f22000c1e9100 */
[----:B------:R-:W-:Y:S02]  /*135f0*/  IADD3 R7, PT, PT, R20, R23, R7 ;  /* 0x0000001714077210 */ /* 0x000fe40007ffe007 */
[----:B--2---:R-:W-:Y:S02]  /*13600*/  ISETP.GE.U32.AND P0, PT, R26, R33, PT ;  /* 0x000000211a00720c */ /* 0x004fe40003f06070 */
[----:B------:R-:W-:-:S04]  /*13610*/  VIMNMX R26, PT, PT, RZ, R21, !PT ;  /* 0x00000015ff1a7248 */ /* 0x000fc80007fe0100 */
[----:B------:R-:W-:-:S05]  /*13620*/  VIMNMX R21, PT, PT, R9, R26, PT ;  /* 0x0000001a09157248 */ /* 0x000fca0003fe0100 */
[----:B------:R-:W-:-:S05]  /*13630*/  IMAD R21, R35, R2, R21 ;  /* 0x0000000223157224 */ /* 0x000fca00078e0215 */
[----:B------:R-:W-:-:S04]  /*13640*/  IADD3 R32, P1, PT, R21, R18, RZ ;  /* 0x0000001215207210 */ /* 0x000fc80007f3e0ff */
[----:B------:R-:W-:Y:S02]  /*13650*/  LEA.HI.X.SX32 R33, R21, R19, 0x1, P1 ;  /* 0x0000001315217211 */ /* 0x000fe400008f0eff */
[----:B------:R-:W0:Y:S04]  /*13660*/  LDC.64 R20, c[0x3][0x678] ;  /* 0x00c19e00ff147b82 */ /* 0x000e280000000a00 */
        /* <DEDUP_REMOVED lines=21> */
[----:B------:R1:W2:Y:S01]  /*137c0*/  LDG.E.U8.CONSTANT R35, desc[UR4][R34.64] ;  /* 0x0000000422237981 */ /* 0x0002a2000c1e9100 */
        /* <DEDUP_REMOVED lines=45> */
[----:B--2---:R-:W-:Y:S02]  /*13aa0*/  ISETP.GE.U32.AND P1, PT, R26, R35, PT ;  /* 0x000000231a00720c */ /* 0x004fe40003f26070 */
        /* <DEDUP_REMOVED lines=11> */
[----:B------:R-:W-:-:S05]  /*13b60*/  VIMNMX R23, PT, PT, R9, R20, PT ;  /* 0x0000001409177248 */ /* 0x000fca0003fe0100 */
[----:B------:R-:W-:-:S05]  /*13b70*/  IMAD R23, R26, R2, R23 ;  /* 0x000000021a177224 */ /* 0x000fca00078e0217 */
[----:B------:R-:W-:-:S04]  /*13b80*/  IADD3 R26, P5, PT, R23, R18, RZ ;  /* 0x00000012171a7210 */ /* 0x000fc80007fbe0ff */
[----:B------:R-:W-:-:S05]  /*13b90*/  LEA.HI.X.SX32 R27, R23, R19, 0x1, P5 ;  /* 0x00000013171b7211 */ /* 0x000fca00028f0eff */
[----:B------:R-:W2:Y:S01]  /*13ba0*/  LDG.E.U8.CONSTANT R26, desc[UR4][R26.64] ;  /* 0x000000041a1a7981 */ /* 0x000ea2000c1e9100 */
[----:B---3--:R-:W-:Y:S02]  /*13bb0*/  ISETP.GE.U32.AND P0, PT, R28, R31, PT ;  /* 0x0000001f1c00720c */ /* 0x008fe40003f06070 */
[----:B------:R-:W-:-:S04]  /*13bc0*/  VIMNMX R28, PT, PT, RZ, R21, !PT ;  /* 0x00000015ff1c7248 */ /* 0x000fc80007fe0100 */
[----:B------:R-:W-:-:S05]  /*13bd0*/  VIMNMX R21, PT, PT, R9, R28, PT ;  /* 0x0000001c09157248 */ /* 0x000fca0003fe0100 */
[----:B------:R-:W-:-:S05]  /*13be0*/  IMAD R21, R35, R2, R21 ;  /* 0x0000000223157224 */ /* 0x000fca00078e0215 */
[----:B------:R-:W-:-:S04]  /*13bf0*/  IADD3 R30, P2, PT, R21, R18, RZ ;  /* 0x00000012151e7210 */ /* 0x000fc80007f5e0ff */
[----:B------:R-:W-:-:S06]  /*13c00*/  LEA.HI.X.SX32 R31, R21, R19, 0x1, P2 ;  /* 0x00000013151f7211 */ /* 0x000fcc00010f0eff */
[----:B------:R-:W2:Y:S01]  /*13c10*/  LDG.E.U8.CONSTANT R31, desc[UR4][R30.64] ;  /* 0x000000041e1f7981 */ /* 0x000ea2000c1e9100 */
[----:B------:R-:W-:Y:S02]  /*13c20*/  SEL R20, RZ, 0x4000, P3 ;  /* 0x00004000ff147807 */ /* 0x000fe40001800000 */
        /* <DEDUP_REMOVED lines=23> */
[----:B------:R1:W3:Y:S01]  /*13da0*/  LDG.E.U8.CONSTANT R35, desc[UR4][R34.64] ;  /* 0x0000000422237981 */ /* 0x0002e2000c1e9100 */
[----:B----4-:R-:W-:Y:S02]  /*13db0*/  ISETP.GE.U32.AND P4, PT, R24, R33, PT ;  /* 0x000000211800720c */ /* 0x010fe40003f86070 */
        /* <DEDUP_REMOVED lines=43> */
[----:B-1----:R-:W-:Y:S02]  /*14070*/  SEL R34, RZ, 0x8000, P1 ;  /* 0x00008000ff227807 */ /* 0x002fe40000800000 */
[----:B---3--:R-:W-:Y:S02]  /*14080*/  ISETP.GE.U32.AND P2, PT, R28, R35, PT ;  /* 0x000000231c00720c */ /* 0x008fe40003f46070 */
        /* <DEDUP_REMOVED lines=17> */
[----:B------:R-:W3:Y:S01]  /*141a0*/  LDG.E.U8.CONSTANT R28, desc[UR4][R28.64] ;  /* 0x000000041c1c7981 */ /* 0x000ee2000c1e9100 */
[----:B------:R-:W-:Y:S02]  /*141b0*/  IADD3 R7, PT, PT, R20, R23, R7 ;  /* 0x0000001714077210 */ /* 0x000fe40007ffe007 */
[----:B----4-:R-:W-:Y:S02]  /*141c0*/  ISETP.GE.U32.AND P0, PT, R24, R33, PT ;  /* 0x000000211800720c */ /* 0x010fe40003f06070 */
[----:B------:R-:W-:-:S04]  /*141d0*/  VIMNMX R24, PT, PT, RZ, R21, !PT ;  /* 0x00000015ff187248 */ /* 0x000fc80007fe0100 */
[----:B------:R-:W-:-:S05]  /*141e0*/  VIMNMX R21, PT, PT, R9, R24, PT ;  /* 0x0000001809157248 */ /* 0x000fca0003fe0100 */
        /* <DEDUP_REMOVED lines=71> */
[----:B----4-:R-:W-:Y:S02]  /*14660*/  ISETP.GE.U32.AND P1, PT, R24, R35, PT ;  /* 0x000000231800720c */ /* 0x010fe40003f26070 */
        /* <DEDUP_REMOVED lines=15> */
[----:B------:R-:W4:Y:S01]  /*14760*/  LDG.E.U8.CONSTANT R24, desc[UR4][R24.64] ;  /* 0x0000000418187981 */ /* 0x000f22000c1e9100 */
[----:B--2---:R-:W-:Y:S02]  /*14770*/  ISETP.GE.U32.AND P0, PT, R26, R31, PT ;  /* 0x0000001f1a00720c */ /* 0x004fe40003f06070 */
[----:B------:R-:W-:-:S04]  /*14780*/  VIMNMX R26, PT, PT, RZ, R21, !PT ;  /* 0x00000015ff1a7248 */ /* 0x000fc80007fe0100 */
[----:B------:R-:W-:-:S05]  /*14790*/  VIMNMX R21, PT, PT, R9, R26, PT ;  /* 0x0000001a09157248 */ /* 0x000fca0003fe0100 */
[----:B------:R-:W-:-:S05]  /*147a0*/  IMAD R21, R35, R2, R21 ;  /* 0x0000000223157224 */ /* 0x000fca00078e0215 */
[----:B------:R-:W-:-:S04]  /*147b0*/  IADD3 R30, P2, PT, R21, R18, RZ ;  /* 0x00000012151e7210 */ /* 0x000fc80007f5e0ff */
[----:B------:R-:W-:-:S06]  /*147c0*/  LEA.HI.X.SX32 R31, R21, R19, 0x1, P2 ;  /* 0x00000013151f7211 */ /* 0x000fcc00010f0eff */
[----:B------:R-:W4:Y:S01]  /*147d0*/  LDG.E.U8.CONSTANT R31, desc[UR4][R30.64] ;  /* 0x000000041e1f7981 */ /* 0x000f22000c1e9100 */
        /* <DEDUP_REMOVED lines=88> */
[----:B------:R-:W2:Y:S01]  /*14d60*/  LDG.E.U8.CONSTANT R26, desc[UR4][R26.64] ;  /* 0x000000041a1a7981 */ /* 0x000ea2000c1e9100 */
[----:B------:R-:W-:Y:S02]  /*14d70*/  IADD3 R7, PT, PT, R20, R23, R7 ;  /* 0x0000001714077210 */ /* 0x000fe40007ffe007 */
[----:B---3--:R-:W-:Y:S02]  /*14d80*/  ISETP.GE.U32.AND P0, PT, R28, R33, PT ;  /* 0x000000211c00720c */ /* 0x008fe40003f06070 */
[----:B------:R-:W-:-:S04]  /*14d90*/  VIMNMX R28, PT, PT, RZ, R21, !PT ;  /* 0x00000015ff1c7248 */ /* 0x000fc80007fe0100 */
[----:B------:R-:W-:-:S05]  /*14da0*/  VIMNMX R21, PT, PT, R9, R28, PT ;  /* 0x0000001c09157248 */ /* 0x000fca0003fe0100 */
        /* <DEDUP_REMOVED lines=74> */
[----:B------:R-:W-:Y:S02]  /*15250*/  SEL R35, RZ, 0x10000000, P0 ;  /* 0x10000000ff237807 */ /* 0x000fe40000000000 */
[----:B------:R-:W-:Y:S02]  /*15260*/  VIADDMNMX R23, R32, R17, 0x80, !PT ;  /* 0x0000008020177446 */ /* 0x000fe40007800111 */
[----:B------:R-:W-:Y:S02]  /*15270*/  VIMNMX R20, PT, PT, RZ, R20, !PT ;  /* 0x00000014ff147248 */ /* 0x000fe40007fe0100 */
[----:B------:R-:W-:Y:S02]  /*15280*/  IADD3 R7, PT, PT, R35, R34, R7 ;  /* 0x0000002223077210 */ /* 0x000fe40007ffe007 */
[C---:B------:R-:W-:Y:S02]  /*15290*/  LOP3.LUT R34, R21.reuse, 0xff, RZ, 0xc0, !PT ;  /* 0x000000ff15227812 */ /* 0x040fe400078ec0ff */
[----:B------:R-:W-:-:S02]  /*152a0*/  LEA.HI.SX32 R21, R21, R16, 0x18 ;  /* 0x0000001015157211 */ /* 0x000fc400078fc2ff */
[----:B------:R-:W-:Y:S02]  /*152b0*/  VIADDMNMX R32, R23, 0xffffff80, R14, PT ;  /* 0xffffff8017207846 */ /* 0x000fe4000380010e */
[----:B------:R-:W-:Y:S02]  /*152c0*/  VIMNMX R23, PT, PT, R9, R20, PT ;  /* 0x0000001409177248 */ /* 0x000fe40003fe0100 */
[----:B------:R-:W-:-:S03]  /*152d0*/  VIADDMNMX R35, R34, R17, 0x80, !PT ;  /* 0x0000008022237446 */ /* 0x000fc60007800111 */
[----:B------:R-:W-:Y:S01]  /*152e0*/  IMAD R23, R32, R2, R23 ;  /* 0x0000000220177224 */ /* 0x000fe200078e0217 */
[----:B------:R-:W-:-:S04]  /*152f0*/  VIADDMNMX R35, R35, 0xffffff80, R14, PT ;  /* 0xffffff8023237846 */ /* 0x000fc8000380010e */
[----:B------:R-:W-:-:S04]  /*15300*/  IADD3 R32, P5, PT, R23, R18, RZ ;  /* 0x0000001217207210 */ /* 0x000fc80007fbe0ff */
[----:B------:R-:W-:Y:S02]  /*15310*/  LEA.HI.X.SX32 R33, R23, R19, 0x1, P5 ;  /* 0x0000001317217211 */ /* 0x000fe400028f0eff */
[----:B------:R-:W-:-:S03]  /*15320*/  SEL R23, RZ, 0x20000000, P1 ;  /* 0x20000000ff177807 */ /* 0x000fc60000800000 */
[----:B------:R-:W3:Y:S01]  /*15330*/  LDG.E.U8.CONSTANT R32, desc[UR4][R32.64] ;  /* 0x0000000420207981 */ /* 0x000ee2000c1e9100 */
[----:B----4-:R-:W-:Y:S02]  /*15340*/  ISETP.GE.U32.AND P0, PT, R24, R31, PT ;  /* 0x0000001f1800720c */ /* 0x010fe40003f06070 */
[----:B------:R-:W-:-:S04]  /*15350*/  VIMNMX R24, PT, PT, RZ, R21, !PT ;  /* 0x00000015ff187248 */ /* 0x000fc80007fe0100 */
[----:B------:R-:W-:-:S05]  /*15360*/  VIMNMX R21, PT, PT, R9, R24, PT ;  /* 0x0000001809157248 */ /* 0x000fca0003fe0100 */
[----:B------:R-:W-:-:S05]  /*15370*/  IMAD R21, R35, R2, R21 ;  /* 0x0000000223157224 */ /* 0x000fca00078e0215 */
[----:B------:R-:W-:-:S04]  /*15380*/  IADD3 R34, P1, PT, R21, R18, RZ ;  /* 0x0000001215227210 */ /* 0x000fc80007f3e0ff */
[----:B------:R-:W-:-:S06]  /*15390*/  LEA.HI.X.SX32 R35, R21, R19, 0x1, P1 ;  /* 0x0000001315237211 */ /* 0x000fcc00008f0eff */
[----:B------:R0:W3:Y:S01]  /*153a0*/  LDG.E.U8.CONSTANT R35, desc[UR4][R34.64] ;  /* 0x0000000422237981 */ /* 0x0000e2000c1e9100 */
[----:B------:R-:W-:-:S04]  /*153b0*/  SEL R20, RZ, 0x40000000, P3 ;  /* 0x40000000ff147807 */ /* 0x000fc80001800000 */
[----:B------:R-:W-:Y:S02]  /*153c0*/  IADD3 R7, PT, PT, R20, R23, R7 ;  /* 0x0000001714077210 */ /* 0x000fe40007ffe007 */
[----:B------:R-:W1:Y:S02]  /*153d0*/  LDC.64 R20, c[0x3][0x720] ;  /* 0x00c1c800ff147b82 */ /* 0x000e640000000a00 */
        /* <DEDUP_REMOVED lines=19> */
[----:B------:R-:W1:Y:S04]  /*15510*/  LDC.64 R20, c[0x3][0x728] ;  /* 0x00c1ca00ff147b82 */ /* 0x000e680000000a00 */
[----:B------:R-:W4:Y:S01]  /*15520*/  LDG.E.U8.CONSTANT R31, desc[UR4][R30.64] ;  /* 0x000000041e1f7981 */ /* 0x000f22000c1e9100 */
[----:B--2---:R-:W-:Y:S02]  /*15530*/  ISETP.GE.U32.AND P2, PT, R26, R29, PT ;  /* 0x0000001d1a00720c */ /* 0x004fe40003f46070 */
[C---:B-1----:R-:W-:Y:S02]  /*15540*/  LOP3.LUT R26, R20.reuse, 0xff, RZ, 0xc0, !PT ;  /* 0x000000ff141a7812 */ /* 0x042fe400078ec0ff */
        /* <DEDUP_REMOVED lines=18> */
[----:B0-----:R-:W-:-:S03]  /*15670*/  SEL R34, RZ, 0x4, P2 ;  /* 0x00000004ff227807 */ /* 0x001fc60001000000 */
[----:B------:R-:W2:Y:S01]  /*15680*/  LDG.E.U8.CONSTANT R29, desc[UR4][R28.64] ;  /* 0x000000041c1d7981 */ /* 0x000ea2000c1e9100 */
[----:B---3--:R-:W-:Y:S02]  /*15690*/  ISETP.GE.U32.AND P1, PT, R32, R35, PT ;  /* 0x000000232000720c */ /* 0x008fe40003f26070 */
[C---:B-1----:R-:W-:Y:S02]  /*156a0*/  LOP3.LUT R32, R20.reuse, 0xff, RZ, 0xc0, !PT ;  /* 0x000000ff14207812 */ /* 0x042fe400078ec0ff */
[----:B------:R-:W-:Y:S02]  /*156b0*/  LEA.HI.SX32 R20, R20, R16, 0x18 ;  /* 0x0000001014147211 */ /* 0x000fe400078fc2ff */
[----:B------:R-:W-:Y:S02]  /*156c0*/  VIADDMNMX R23, R32, R17, 0x80, !PT ;  /* 0x0000008020177446 */ /* 0x000fe40007800111 */
[----:B------:R-:W-:Y:S02]  /*156d0*/  VIMNMX R20, PT, PT, RZ, R20, !PT ;  /* 0x00000014ff147248 */ /* 0x000fe40007fe0100 */
[----:B------:R-:W-:-:S02]  /*156e0*/  VIADDMNMX R32, R23, 0xffffff80, R14, PT ;  /* 0xffffff8017207846 */ /* 0x000fc4000380010e */
[----:B------:R-:W-:-:S05]  /*156f0*/  VIMNMX R23, PT, PT, R9, R20, PT ;  /* 0x0000001409177248 */ /* 0x000fca0003fe0100 */
[----:B------:R-:W-:-:S05]  /*15700*/  IMAD R23, R32, R2, R23 ;  /* 0x0000000220177224 */ /* 0x000fca00078e0217 */
[C---:B------:R-:W-:Y:S02]  /*15710*/  IADD3 R32, P3, PT, R23.reuse, R18, RZ ;  /* 0x0000001217207210 */ /* 0x040fe40007f7e0ff */
[----:B------:R-:W-:Y:S02]  /*15720*/  SEL R20, RZ, 0x2, P0 ;  /* 0x00000002ff147807 */ /* 0x000fe40000000000 */
[----:B------:R-:W-:Y:S02]  /*15730*/  LEA.HI.X.SX32 R33, R23, R19, 0x1, P3 ;  /* 0x0000001317217211 */ /* 0x000fe400018f0eff */
[----:B------:R-:W-:Y:S02]  /*15740*/  SEL R23, RZ, 0x1, P4 ;  /* 0x00000001ff177807 */ /* 0x000fe40002000000 */
[----:B------:R-:W-:Y:S01]  /*15750*/  LOP3.LUT R36, R21, 0xff, RZ, 0xc0, !PT ;  /* 0x000000ff15247812 */ /* 0x000fe200078ec0ff */
[----:B------:R-:W3:Y:S01]  /*15760*/  LDG.E.U8.CONSTANT R32, desc[UR4][R32.64] ;  /* 0x0000000420207981 */ /* 0x000ee2000c1e9100 */
[----:B------:R-:W-:-:S03]  /*15770*/  IADD3 R23, PT, PT, R34, R20, R23 ;  /* 0x0000001422177210 */ /* 0x000fc60007ffe017 */
[----:B------:R0:W2:Y:S01]  /*15780*/  LDG.E.U8.CONSTANT R34, desc[UR4][R26.64] ;  /* 0x000000041a227981 */ /* 0x0000a2000c1e9100 */
[----:B------:R-:W-:Y:S02]  /*15790*/  LEA.HI.SX32 R21, R21, R16, 0x18 ;  /* 0x0000001015157211 */ /* 0x000fe400078fc2ff */
[----:B------:R-:W-:Y:S02]  /*157a0*/  VIADDMNMX R35, R36, R17, 0x80, !PT ;  /* 0x0000008024237446 */ /* 0x000fe40007800111 */
[----:B------:R-:W-:Y:S02]  /*157b0*/  VIMNMX R36, PT, PT, RZ, R21, !PT ;  /* 0x00000015ff247248 */ /* 0x000fe40007fe0100 */
[----:B------:R-:W-:Y:S02]  /*157c0*/  VIADDMNMX R35, R35, 0xffffff80, R14, PT ;  /* 0xffffff8023237846 */ /* 0x000fe4000380010e */
[----:B------:R-:W-:-:S05]  /*157d0*/  VIMNMX R21, PT, PT, R9, R36, PT ;  /* 0x0000002409157248 */ /* 0x000fca0003fe0100 */
[----:B------:R-:W-:Y:S01]  /*157e0*/  IMAD R21, R35, R2, R21 ;  /* 0x0000000223157224 */ /* 0x000fe200078e0215 */
[----:B----4-:R-:W-:-:S04]  /*157f0*/  ISETP.GE.U32.AND P0, PT, R24, R31, PT ;  /* 0x0000001f1800720c */ /* 0x010fc80003f06070 */
[----:B------:R-:W-:-:S04]  /*15800*/  IADD3 R24, P2, PT, R21, R18, RZ ;  /* 0x0000001215187210 */ /* 0x000fc80007f5e0ff */
[----:B------:R-:W-:Y:S02]  /*15810*/  LEA.HI.X.SX32 R25, R21, R19, 0x1, P2 ;  /* 0x0000001315197211 */ /* 0x000fe400010f0eff */
[----:B------:R-:W1:Y:S04]  /*15820*/  LDC.64 R20, c[0x3][0x738] ;  /* 0x00c1ce00ff147b82 */ /* 0x000e680000000a00 */
[----:B------:R-:W3:Y:S01]  /*15830*/  LDG.E.U8.CONSTANT R25, desc[UR4][R24.64] ;  /* 0x0000000418197981 */ /* 0x000ee2000c1e9100 */
        /* <DEDUP_REMOVED lines=24> */
[----:B------:R-:W-:-:S04]  /*159c0*/  VIMNMX R34, PT, PT, RZ, R21, !PT ;  /* 0x00000015ff227248 */ /* 0x000fc80007fe0100 */
[----:B------:R-:W-:Y:S02]  /*159d0*/  VIMNMX R21, PT, PT, R9, R34, PT ;  /* 0x0000002209157248 */ /* 0x000fe40003fe0100 */
[----:B------:R0:W4:Y:S01]  /*159e0*/  LDG.E.U8.CONSTANT R34, desc[UR4][R30.64] ;  /* 0x000000041e227981 */ /* 0x000122000c1e9100 */
[C---:B------:R-:W-:Y:S02]  /*159f0*/  LOP3.LUT R28, R20.reuse, 0xff, RZ, 0xc0, !PT ;  /* 0x000000ff141c7812 */ /* 0x040fe400078ec0ff */
[----:B------:R-:W-:Y:S02]  /*15a00*/  LEA.HI.SX32 R20, R20, R16, 0x18 ;  /* 0x0000001014147211 */ /* 0x000fe400078fc2ff */
[----:B------:R-:W-:Y:S02]  /*15a10*/  VIADDMNMX R29, R28, R17, 0x80, !PT ;  /* 0x000000801c1d7446 */ /* 0x000fe40007800111 */
[----:B------:R-:W-:Y:S02]  /*15a20*/  VIMNMX R20, PT, PT, RZ, R20, !PT ;  /* 0x00000014ff147248 */ /* 0x000fe40007fe0100 */
[----:B------:R-:W-:-:S02]  /*15a30*/  VIADDMNMX R28, R29, 0xffffff80, R14, PT ;  /* 0xffffff801d1c7846 */ /* 0x000fc4000380010e */
[----:B------:R-:W-:Y:S02]  /*15a40*/  VIADDMNMX R33, R33, 0xffffff80, R14, PT ;  /* 0xffffff8021217846 */ /* 0x000fe4000380010e */
[----:B------:R-:W-:-:S03]  /*15a50*/  VIMNMX R29, PT, PT, R9, R20, PT ;  /* 0x00000014091d7248 */ /* 0x000fc60003fe0100 */
[-C--:B------:R-:W-:Y:S01]  /*15a60*/  IMAD R21, R33, R2.reuse, R21 ;  /* 0x0000000221157224 */ /* 0x080fe200078e0215 */
[----:B------:R-:W-:Y:S01]  /*15a70*/  SEL R20, RZ, 0x8, P1 ;  /* 0x00000008ff147807 */ /* 0x000fe20000800000 */
[----:B------:R-:W-:-:S05]  /*15a80*/  IMAD R29, R28, R2, R29 ;  /* 0x000000021c1d7224 */ /* 0x000fca00078e021d */
[----:B------:R-:W-:-:S04]  /*15a90*/  IADD3 R28, P3, PT, R29, R18, RZ ;  /* 0x000000121d1c7210 */ /* 0x000fc80007f7e0ff */
[----:B------:R-:W-:-:S05]  /*15aa0*/  LEA.HI.X.SX32 R29, R29, R19, 0x1, P3 ;  /* 0x000000131d1d7211 */ /* 0x000fca00018f0eff */
[----:B------:R1:W2:Y:S01]  /*15ab0*/  LDG.E.U8.CONSTANT R28, desc[UR4][R28.64] ;  /* 0x000000041c1c7981 */ /* 0x0002a2000c1e9100 */
[----:B---3--:R-:W-:Y:S02]  /*15ac0*/  ISETP.GE.U32.AND P1, PT, R32, R25, PT ;  /* 0x000000192000720c */ /* 0x008fe40003f26070 */
[----:B------:R-:W-:Y:S02]  /*15ad0*/  SEL R32, RZ, 0x10, P0 ;  /* 0x00000010ff207807 */ /* 0x000fe40000000000 */
[C---:B------:R-:W-:Y:S02]  /*15ae0*/  IADD3 R24, P0, PT, R21.reuse, R18, RZ ;  /* 0x0000001215187210 */ /* 0x040fe40007f1e0ff */
[----:B------:R-:W-:Y:S02]  /*15af0*/  IADD3 R23, PT, PT, R32, R20, R23 ;  /* 0x0000001420177210 */ /* 0x000fe40007ffe017 */
[----:B------:R-:W-:Y:S02]  /*15b00*/  LEA.HI.X.SX32 R25, R21, R19, 0x1, P0 ;  /* 0x0000001315197211 */ /* 0x000fe400000f0eff */
[----:B------:R-:W3:Y:S04]  /*15b10*/  LDC.64 R20, c[0x3][0x748] ;  /* 0x00c1d200ff147b82 */ /* 0x000ee80000000a00 */
[----:B------:R-:W2:Y:S01]  /*15b20*/  LDG.E.U8.CONSTANT R25, desc[UR4][R24.64] ;  /* 0x0000000418197981 */ /* 0x000ea2000c1e9100 */
[----:B---3--:R-:W-:-:S02]  /*15b30*/  LOP3.LUT R32, R20, 0xff, RZ, 0xc0, !PT ;  /* 0x000000ff14207812 */ /* 0x008fc400078ec0ff */
        /* <DEDUP_REMOVED lines=18> */
[----:B------:R-:W3:Y:S01]  /*15c60*/  LDG.E.U8.CONSTANT R31, desc[UR4][R30.64] ;  /* 0x000000041e1f7981 */ /* 0x000ee2000c1e9100 */
[----:B----4-:R-:W-:Y:S02]  /*15c70*/  ISETP.GE.U32.AND P0, PT, R34, R27, PT ;  /* 0x0000001b2200720c */ /* 0x010fe40003f06070 */
[C---:B0-----:R-:W-:Y:S02]  /*15c80*/  LOP3.LUT R34, R21.reuse, 0xff, RZ, 0xc0, !PT ;  /* 0x000000ff15227812 */ /* 0x041fe400078ec0ff */
[----:B------:R-:W-:-:S02]  /*15c90*/  LEA.HI.SX32 R21, R21, R16, 0x18 ;  /* 0x0000001015157211 */ /* 0x000fc400078fc2ff */
[----:B-1----:R-:W-:Y:S02]  /*15ca0*/  VIADDMNMX R29, R34, R17, 0x80, !PT ;  /* 0x00000080221d7446 */ /* 0x002fe40007800111 */
[----:B------:R-:W-:-:S04]  /*15cb0*/  VIMNMX R34, PT, PT, RZ, R21, !PT ;  /* 0x00000015ff227248 */ /* 0x000fc80007fe0100 */
[----:B------:R-:W-:Y:S02]  /*15cc0*/  VIMNMX R21, PT, PT, R9, R34, PT ;  /* 0x0000002209157248 */ /* 0x000fe40003fe0100 */
[----:B------:R0:W3:Y:S01]  /*15cd0*/  LDG.E.U8.CONSTANT R34, desc[UR4][R32.64] ;  /* 0x0000000420227981 */ /* 0x0000e2000c1e9100 */
        /* <DEDUP_REMOVED lines=12> */
[----:B------:R1:W4:Y:S01]  /*15da0*/  LDG.E.U8.CONSTANT R26, desc[UR4][R26.64] ;  /* 0x000000041a1a7981 */ /* 0x000322000c1e9100 */
[----:B--2---:R-:W-:Y:S02]  /*15db0*/  ISETP.GE.U32.AND P2, PT, R28, R25, PT ;  /* 0x000000191c00720c */ /* 0x004fe40003f46070 */
[----:B------:R-:W-:Y:S02]  /*15dc0*/  SEL R28, RZ, 0x40, P1 ;  /* 0x00000040ff1c7807 */ /* 0x000fe40000800000 */
[C---:B------:R-:W-:Y:S02]  /*15dd0*/  IADD3 R24, P1, PT, R21.reuse, R18, RZ ;  /* 0x0000001215187210 */ /* 0x040fe40007f3e0ff */
[----:B------:R-:W-:Y:S02]  /*15de0*/  IADD3 R23, PT, PT, R28, R20, R23 ;  /* 0x000000141c177210 */ /* 0x000fe40007ffe017 */
[----:B------:R-:W-:Y:S02]  /*15df0*/  LEA.HI.X.SX32 R25, R21, R19, 0x1, P1 ;  /* 0x0000001315197211 */ /* 0x000fe400008f0eff */
[----:B------:R-:W2:Y:S04]  /*15e00*/  LDC.64 R20, c[0x3][0x758] ;  /* 0x00c1d600ff147b82 */ /* 0x000ea80000000a00 */
[----:B------:R-:W4:Y:S01]  /*15e10*/  LDG.E.U8.CONSTANT R25, desc[UR4][R24.64] ;  /* 0x0000000418197981 */ /* 0x000f22000c1e9100 */
[----:B--2---:R-:W-:-:S02]  /*15e20*/  LOP3.LUT R28, R20, 0xff, RZ, 0xc0, !PT ;  /* 0x000000ff141c7812 */ /* 0x004fc400078ec0ff */
        /* <DEDUP_REMOVED lines=18> */
[----:B------:R-:W2:Y:S01]  /*15f50*/  LDG.E.U8.CONSTANT R33, desc[UR4][R32.64] ;  /* 0x0000000420217981 */ /* 0x000ea2000c1e9100 */
[----:B---3--:R-:W-:Y:S02]  /*15f60*/  ISETP.GE.U32.AND P1, PT, R34, R31, PT ;  /* 0x0000001f2200720c */ /* 0x008fe40003f26070 */
[C---:B0-----:R-:W-:Y:S02]  /*15f70*/  LOP3.LUT R34, R21.reuse, 0xff, RZ, 0xc0, !PT ;  /* 0x000000ff15227812 */ /* 0x041fe400078ec0ff */
[----:B------:R-:W-:-:S02]  /*15f80*/  LEA.HI.SX32 R21, R21, R16, 0x18 ;  /* 0x0000001015157211 */ /* 0x000fc400078fc2ff */
[----:B-1----:R-:W-:Y:S02]  /*15f90*/  VIADDMNMX R27, R34, R17, 0x80, !PT ;  /* 0x00000080221b7446 */ /* 0x002fe40007800111 */
[----:B------:R-:W-:-:S04]  /*15fa0*/  VIMNMX R34, PT, PT, RZ, R21, !PT ;  /* 0x00000015ff227248 */ /* 0x000fc80007fe0100 */
[----:B------:R-:W-:Y:S02]  /*15fb0*/  VIMNMX R21, PT, PT, R9, R34, PT ;  /* 0x0000002209157248 */ /* 0x000fe40003fe0100 */
[----:B------:R0:W2:Y:S01]  /*15fc0*/  LDG.E.U8.CONSTANT R34, desc[UR4][R28.64] ;  /* 0x000000041c227981 */ /* 0x0000a2000c1e9100 */
        /* <DEDUP_REMOVED lines=12> */
[----:B------:R1:W3:Y:S01]  /*16090*/  LDG.E.U8.CONSTANT R30, desc[UR4][R30.64] ;  /* 0x000000041e1e7981 */ /* 0x0002e2000c1e9100 */
[----:B----4-:R-:W-:Y:S02]  /*160a0*/  ISETP.GE.U32.AND P0, PT, R26, R25, PT ;  /* 0x000000191a00720c */ /* 0x010fe40003f06070 */
[----:B------:R-:W-:Y:S02]  /*160b0*/  SEL R26, RZ, 0x100, P2 ;  /* 0x00000100ff1a7807 */ /* 0x000fe40001000000 */
[C---:B------:R-:W-:Y:S02]  /*160c0*/  IADD3 R24, P2, PT, R21.reuse, R18, RZ ;  /* 0x0000001215187210 */ /* 0x040fe40007f5e0ff */
[----:B------:R-:W-:Y:S02]  /*160d0*/  IADD3 R23, PT, PT, R26, R20, R23 ;  /* 0x000000141a177210 */ /* 0x000fe40007ffe017 */
[----:B------:R-:W-:Y:S02]  /*160e0*/  LEA.HI.X.SX32 R25, R21, R19, 0x1, P2 ;  /* 0x0000001315197211 */ /* 0x000fe400010f0eff */
[----:B------:R-:W4:Y:S04]  /*160f0*/  LDC.64 R20, c[0x3][0x768] ;  /* 0x00c1da00ff147b82 */ /* 0x000f280000000a00 */
[----:B------:R-:W3:Y:S01]  /*16100*/  LDG.E.U8.CONSTANT R25, desc[UR4][R24.64] ;  /* 0x0000000418197981 */ /* 0x000ee2000c1e9100 */
[----:B----4-:R-:W-:-:S02]  /*16110*/  LOP3.LUT R26, R20, 0xff, RZ, 0xc0, !PT ;  /* 0x000000ff141a7812 */ /* 0x010fc400078ec0ff */
        /* <DEDUP_REMOVED lines=22> */
[----:B-1----:R-:W-:Y:S02]  /*16280*/  VIADDMNMX R31, R34, R17, 0x80, !PT ;  /* 0x00000080221f7446 */ /* 0x002fe40007800111 */
        /* <DEDUP_REMOVED lines=193> */
[--C-:B------:R-:W-:Y:S02]  /*16ea0*/  VIADDMNMX R31, R31, 0xffffff80, R14.reuse, PT ;  /* 0xffffff801f1f7846 */ /* 0x100fe4000380010e */
[----:B------:R-:W-:Y:S02]  /*16eb0*/  VIADDMNMX R33, R32, R17, 0x80, !PT ;  /* 0x0000008020217446 */ /* 0x000fe40007800111 */
[----:B------:R-:W-:Y:S01]  /*16ec0*/  VIMNMX R20, PT, PT, RZ, R20, !PT ;  /* 0x00000014ff147248 */ /* 0x000fe20007fe0100 */
[----:B------:R-:W-:Y:S01]  /*16ed0*/  IMAD R21, R31, R2, R21 ;  /* 0x000000021f157224 */ /* 0x000fe200078e0215 */
[----:B------:R-:W-:-:S02]  /*16ee0*/  VIADDMNMX R32, R33, 0xffffff80, R14, PT ;  /* 0xffffff8021207846 */ /* 0x000fc4000380010e */
[----:B------:R-:W-:Y:S02]  /*16ef0*/  VIMNMX R33, PT, PT, R9, R20, PT ;  /* 0x0000001409217248 */ /* 0x000fe40003fe0100 */
[----:B------:R-:W-:Y:S02]  /*16f00*/  SEL R20, RZ, 0x20000, P2 ;  /* 0x00020000ff147807 */ /* 0x000fe40001000000 */
[----:B--2---:R-:W-:Y:S02]  /*16f10*/  ISETP.GE.U32.AND P2, PT, R30, R25, PT ;  /* 0x000000191e00720c */ /* 0x004fe40003f46070 */
[----:B------:R-:W-:Y:S02]  /*16f20*/  SEL R30, RZ, 0x40000, P1 ;  /* 0x00040000ff1e7807 */ /* 0x000fe40000800000 */
[----:B------:R-:W-:Y:S02]  /*16f30*/  IADD3 R24, P1, PT, R21, R18, RZ ;  /* 0x0000001215187210 */ /* 0x000fe40007f3e0ff */
[----:B------:R-:W-:-:S02]  /*16f40*/  IADD3 R23, PT, PT, R30, R20, R23 ;  /* 0x000000141e177210 */ /* 0x000fc40007ffe017 */
[----:B------:R-:W-:Y:S02]  /*16f50*/  LEA.HI.X.SX32 R25, R21, R19, 0x1, P1 ;  /* 0x0000001315197211 */ /* 0x000fe400008f0eff */
[----:B------:R-:W1:Y:S01]  /*16f60*/  LDC.64 R20, c[0x3][0x7b8] ;  /* 0x00c1ee00ff147b82 */ /* 0x000e620000000a00 */
[----:B------:R-:W-:-:S03]  /*16f70*/  IMAD R33, R32, R2, R33 ;  /* 0x0000000220217224 */ /* 0x000fc600078e0221 */
[----:B------:R-:W2:Y:S01]  /*16f80*/  LDG.E.U8.CONSTANT R25, desc[UR4][R24.64] ;  /* 0x0000000418197981 */ /* 0x000ea2000c1e9100 */
        /* <DEDUP_REMOVED lines=8> */
[----:B0-----:R-:W-:Y:S02]  /*17010*/  VIADDMNMX R27, R20, R17, 0x80, !PT ;  /* 0x00000080141b7446 */ /* 0x001fe40007800111 */
        /* <DEDUP_REMOVED lines=9> */
[----:B------:R-:W0:Y:S01]  /*170b0*/  LDC.64 R20, c[0x3][0x7c0] ;  /* 0x00c1f000ff147b82 */ /* 0x000e220000000a00 */
[----:B------:R-:W-:-:S03]  /*170c0*/  IADD3 R32, P3, PT, R33, R18, RZ ;  /* 0x0000001221207210 */ /* 0x000fc60007f7e0ff */
[----:B------:R-:W4:Y:S01]  /*170d0*/  LDG.E.U8.CONSTANT R27, desc[UR4][R26.64] ;  /* 0x000000041a1b7981 */ /* 0x000f22000c1e9100 */
[----:B------:R-:W-:-:S05]  /*170e0*/  LEA.HI.X.SX32 R33, R33, R19, 0x1, P3 ;  /* 0x0000001321217211 */ /* 0x000fca00018f0eff */
[----:B------:R1:W2:Y:S01]  /*170f0*/  LDG.E.U8.CONSTANT R32, desc[UR4][R32.64] ;  /* 0x0000000420207981 */ /* 0x0002a2000c1e9100 */
[----:B---3--:R-:W-:Y:S02]  /*17100*/  ISETP.GE.U32.AND P1, PT, R34, R29, PT ;  /* 0x0000001d2200720c */ /* 0x008fe40003f26070 */
[C---:B0-----:R-:W-:Y:S02]  /*17110*/  LOP3.LUT R34, R21.reuse, 0xff, RZ, 0xc0, !PT ;  /* 0x000000ff15227812 */ /* 0x041fe400078ec0ff */
[----:B------:R-:W-:Y:S02]  /*17120*/  LEA.HI.SX32 R21, R21, R16, 0x18 ;  /* 0x0000001015157211 */ /* 0x000fe400078fc2ff */
[----:B-1----:R-:W-:Y:S02]  /*17130*/  VIADDMNMX R33, R34, R17, 0x80, !PT ;  /* 0x0000008022217446 */ /* 0x002fe40007800111 */
[----:B------:R-:W-:-:S04]  /*17140*/  VIMNMX R34, PT, PT, RZ, R21, !PT ;  /* 0x00000015ff227248 */ /* 0x000fc80007fe0100 */
[----:B------:R-:W-:Y:S02]  /*17150*/  VIMNMX R21, PT, PT, R9, R34, PT ;  /* 0x0000002209157248 */ /* 0x000fe40003fe0100 */
[----:B------:R-:W4:Y:S01]  /*17160*/  LDG.E.U8.CONSTANT R34, desc[UR4][R30.64] ;  /* 0x000000041e227981 */ /* 0x000f22000c1e9100 */
[C---:B------:R-:W-:Y:S02]  /*17170*/  LOP3.LUT R28, R20.reuse, 0xff, RZ, 0xc0, !PT ;  /* 0x000000ff141c7812 */ /* 0x040fe400078ec0ff */
[----:B------:R-:W-:Y:S02]  /*17180*/  LEA.HI.SX32 R20, R20, R16, 0x18 ;  /* 0x0000001014147211 */ /* 0x000fe400078fc2ff */
[----:B------:R-:W-:Y:S02]  /*17190*/  VIADDMNMX R29, R28, R17, 0x80, !PT ;  /* 0x000000801c1d7446 */ /* 0x000fe40007800111 */
[----:B------:R-:W-:Y:S02]  /*171a0*/  VIMNMX R20, PT, PT, RZ, R20, !PT ;  /* 0x00000014ff147248 */ /* 0x000fe40007fe0100 */
[----:B------:R-:W-:-:S02]  /*171b0*/  VIADDMNMX R28, R29, 0xffffff80, R14, PT ;  /* 0xffffff801d1c7846 */ /* 0x000fc4000380010e */
[----:B------:R-:W-:Y:S02]  /*171c0*/  VIADDMNMX R33, R33, 0xffffff80, R14, PT ;  /* 0xffffff8021217846 */ /* 0x000fe4000380010e */
[----:B------:R-:W-:-:S03]  /*171d0*/  VIMNMX R29, PT, PT, R9, R20, PT ;  /* 0x00000014091d7248 */ /* 0x000fc60003fe0100 */
[-C--:B------:R-:W-:Y:S02]  /*171e0*/  IMAD R21, R33, R2.reuse, R21 ;  /* 0x0000000221157224 */ /* 0x080fe400078e0215 */
[----:B------:R-:W-:Y:S01]  /*171f0*/  IMAD R29, R28, R2, R29 ;  /* 0x000000021c1d7224 */ /* 0x000fe200078e021d */
[----:B------:R-:W-:Y:S02]  /*17200*/  SEL R20, RZ, 0x80000, P0 ;  /* 0x00080000ff147807 */ /* 0x000fe40000000000 */
[-C--:B------:R-:W-:Y:S02]  /*17210*/  IADD3 R24, P0, PT, R21, R18.reuse, RZ ;  /* 0x0000001215187210 */ /* 0x080fe40007f1e0ff */
[----:B------:R-:W-:-:S04]  /*17220*/  IADD3 R28, P3, PT, R29, R18, RZ ;  /* 0x000000121d1c7210 */ /* 0x000fc80007f7e0ff */
[----:B------:R-:W-:Y:S02]  /*17230*/  LEA.HI.X.SX32 R29, R29, R19, 0x1, P3 ;  /* 0x000000131d1d7211 */ /* 0x000fe400018f0eff */
[----:B--2---:R-:W-:Y:S02]  /*17240*/  ISETP.GE.U32.AND P5, PT, R32, R25, PT ;  /* 0x000000192000720c */ /* 0x004fe40003fa6070 */
[----:B------:R-:W-:-:S06]  /*17250*/  LEA.HI.X.SX32 R25, R21, R19, 0x1, P0 ;  /* 0x0000001315197211 */ /* 0x000fcc00000f0eff */
[----:B------:R-:W2:Y:S01]  /*17260*/  LDG.E.U8.CONSTANT R25, desc[UR4][R24.64] ;  /* 0x0000000418197981 */ /* 0x000ea2000c1e9100 */
[----:B----4-:R-:W-:-:S03]  /*17270*/  ISETP.GE.U32.AND P4, PT, R34, R27, PT ;  /* 0x0000001b2200720c */ /* 0x010fc60003f86070 */
[----:B------:R-:W2:Y:S01]  /*17280*/  LDG.E.U8.CONSTANT R34, desc[UR4][R28.64] ;  /* 0x000000041c227981 */ /* 0x000ea2000c1e9100 */
[----:B------:R-:W-:-:S04]  /*17290*/  SEL R32, RZ, 0x100000, P2 ;  /* 0x00100000ff207807 */ /* 0x000fc80001000000 */
[----:B------:R-:W-:Y:S02]  /*172a0*/  IADD3 R23, PT, PT, R32, R20, R23 ;  /* 0x0000001420177210 */ /* 0x000fe40007ffe017 */
        /* <DEDUP_REMOVED lines=21> */
[----:B--2---:R-:W-:-:S03]  /*17400*/  ISETP.GE.U32.AND P3, PT, R34, R25, PT ;  /* 0x000000192200720c */ /* 0x004fc60003f66070 */
[----:B------:R1:W3:Y:S01]  /*17410*/  LDG.E.U8.CONSTANT R34, desc[UR4][R32.64] ;  /* 0x0000000420227981 */ /* 0x0002e2000c1e9100 */
        /* <DEDUP_REMOVED lines=60> */
[----:B------:R-:W3:Y:S03]  /*177e0*/  LDG.E.U8.CONSTANT R30, desc[UR4][R30.64] ;  /* 0x000000041e1e7981 */ /* 0x000ee6000c1e9100 */
[----:B------:R-:W-:Y:S02]  /*177f0*/  LEA.HI.X.SX32 R27, R21, R19, 0x1, P2 ;  /* 0x00000013151b7211 */ /* 0x000fe400010f0eff */
[----:B------:R-:W0:Y:S04]  /*17800*/  LDC.64 R20, c[0x3][0x7e8] ;  /* 0x00c1fa00ff147b82 */ /* 0x000e280000000a00 */
[----:B------:R1:W3:Y:S01]  /*17810*/  LDG.E.U8.CONSTANT R27, desc[UR4][R26.64] ;  /* 0x000000041a1b7981 */ /* 0x0002e2000c1e9100 */
[----:B0-----:R-:W-:-:S02]  /*17820*/  LOP3.LUT R28, R20, 0xff, RZ, 0xc0, !PT ;  /* 0x000000ff141c7812 */ /* 0x001fc400078ec0ff */
[----:B------:R-:W-:-:S04]  /*17830*/  LEA.HI.SX32 R20, R20, R16, 0x18 ;  /* 0x0000001014147211 */ /* 0x000fc800078fc2ff */
[----:B------:R-:W-:Y:S02]  /*17840*/  VIMNMX R20, PT, PT, RZ, R20, !PT ;  /* 0x00000014ff147248 */ /* 0x000fe40007fe0100 */
[----:B--2---:R-:W-:Y:S02]  /*17850*/  ISETP.GE.U32.AND P2, PT, R34, R29, PT ;  /* 0x0000001d2200720c */ /* 0x004fe40003f46070 */
[----:B------:R-:W-:-:S04]  /*17860*/  VIADDMNMX R29, R28, R17, 0x80, !PT ;  /* 0x000000801c1d7446 */ /* 0x000fc80007800111 */
        /* <DEDUP_REMOVED lines=13> */
[----:B------:R-:W2:Y:S03]  /*17940*/  LDG.E.U8.CONSTANT R28, desc[UR4][R28.64] ;  /* 0x000000041c1c7981 */ /* 0x000ea6000c1e9100 */
[----:B------:R-:W-:-:S06]  /*17950*/  LEA.HI.X.SX32 R21, R21, R19, 0x1, P6 ;  /* 0x0000001315157211 */ /* 0x000fcc00030f0eff */
[----:B------:R0:W2:Y:S01]  /*17960*/  LDG.E.U8.CONSTANT R21, desc[UR4][R20.64] ;  /* 0x0000000414157981 */ /* 0x0000a2000c1e9100 */
[----:B----4-:R-:W-:Y:S02]  /*17970*/  ISETP.GE.U32.AND P6, PT, R24, R33, PT ;  /* 0x000000211800720c */ /* 0x010fe40003fc6070 */
[----:B------:R-:W1:Y:S01]  /*17980*/  LDC.64 R24, c[0x3][0x7f0] ;  /* 0x00c1fc00ff187b82 */ /* 0x000e620000000a00 */
[----:B------:R-:W-:Y:S02]  /*17990*/  SEL R33, RZ, 0x200000, P1 ;  /* 0x00200000ff217807 */ /* 0x000fe40000800000 */
[----:B------:R-:W-:Y:S02]  /*179a0*/  SEL R32, RZ, 0x400000, P5 ;  /* 0x00400000ff207807 */ /* 0x000fe40002800000 */
[----:B------:R-:W-:Y:S02]  /*179b0*/  ISETP.NE.AND P5, PT, R3, RZ, PT ;  /* 0x000000ff0300720c */ /* 0x000fe40003fa5270 */
[----:B------:R-:W-:-:S02]  /*179c0*/  SEL R3, RZ, 0x800000, P4 ;  /* 0x00800000ff037807 */ /* 0x000fc40002000000 */
[----:B------:R-:W-:Y:S02]  /*179d0*/  SEL R34, RZ, 0x1000000, P3 ;  /* 0x01000000ff227807 */ /* 0x000fe40001800000 */
[----:B------:R-:W-:Y:S02]  /*179e0*/  ISETP.NE.AND P4, PT, R12, RZ, PT ;  /* 0x000000ff0c00720c */ /* 0x000fe40003f85270 */
[----:B------:R-:W-:Y:S02]  /*179f0*/  ISETP.NE.AND P3, PT, R13, RZ, PT ;  /* 0x000000ff0d00720c */ /* 0x000fe40003f65270 */
[----:B------:R-:W-:Y:S01]  /*17a00*/  IADD3 R23, PT, PT, R32, R33, R23 ;  /* 0x0000002120177210 */ /* 0x000fe20007ffe017 */
[----:B------:R-:W4:Y:S03]  /*17a10*/  LDC.64 R12, c[0x3][0x7f8] ;  /* 0x00c1fe00ff0c7b82 */ /* 0x000f260000000a00 */
[----:B------:R-:W-:-:S02]  /*17a20*/  IADD3 R3, PT, PT, R34, R3, R23 ;  /* 0x0000000322037210 */ /* 0x000fc40007ffe017 */
[C---:B-1----:R-:W-:Y:S02]  /*17a30*/  LOP3.LUT R26, R24.reuse, 0xff, RZ, 0xc0, !PT ;  /* 0x000000ff181a7812 */ /* 0x042fe400078ec0ff */
[----:B------:R-:W-:Y:S02]  /*17a40*/  LEA.HI.SX32 R24, R24, R16, 0x18 ;  /* 0x0000001018187211 */ /* 0x000fe400078fc2ff */
[----:B------:R-:W-:Y:S02]  /*17a50*/  VIADDMNMX R23, R26, R17, 0x80, !PT ;  /* 0x000000801a177446 */ /* 0x000fe40007800111 */
[----:B------:R-:W-:Y:S02]  /*17a60*/  VIMNMX R26, PT, PT, RZ, R24, !PT ;  /* 0x00000018ff1a7248 */ /* 0x000fe40007fe0100 */
[----:B0-----:R-:W-:Y:S02]  /*17a70*/  VIADDMNMX R20, R23, 0xffffff80, R14, PT ;  /* 0xffffff8017147846 */ /* 0x001fe4000380010e */
[----:B------:R-:W-:-:S02]  /*17a80*/  VIMNMX R23, PT, PT, R9, R26, PT ;  /* 0x0000001a09177248 */ /* 0x000fc40003fe0100 */
[----:B---3--:R-:W-:Y:S02]  /*17a90*/  ISETP.GE.U32.AND P1, PT, R30, R27, PT ;  /* 0x0000001b1e00720c */ /* 0x008fe40003f26070 */
[----:B------:R-:W-:Y:S02]  /*17aa0*/  SEL R36, RZ, 0x2000000, P0 ;  /* 0x02000000ff247807 */ /* 0x000fe40000000000 */
[----:B------:R-:W-:Y:S01]  /*17ab0*/  SEL R35, RZ, 0x4000000, P2 ;  /* 0x04000000ff237807 */ /* 0x000fe20001000000 */
[----:B------:R-:W-:Y:S01]  /*17ac0*/  IMAD R23, R20, R2, R23 ;  /* 0x0000000214177224 */ /* 0x000fe200078e0217 */
[----:B------:R-:W-:Y:S02]  /*17ad0*/  ISETP.NE.AND P2, PT, R15, RZ, PT ;  /* 0x000000ff0f00720c */ /* 0x000fe40003f45270 */
[----:B------:R-:W-:Y:S02]  /*17ae0*/  SEL R24, RZ, 0x8000000, P6 ;  /* 0x08000000ff187807 */ /* 0x000fe40003000000 */
[----:B------:R-:W-:-:S02]  /*17af0*/  IADD3 R3, PT, PT, R35, R36, R3 ;  /* 0x0000002423037210 */ /* 0x000fc40007ffe003 */
[----:B------:R-:W-:Y:S02]  /*17b00*/  ISETP.NE.AND P6, PT, R22, RZ, PT ;  /* 0x000000ff1600720c */ /* 0x000fe40003fc5270 */
[----:B------:R-:W-:Y:S02]  /*17b10*/  SEL R15, RZ, 0x10000000, P1 ;  /* 0x10000000ff0f7807 */ /* 0x000fe40000800000 */
[C---:B------:R-:W-:Y:S02]  /*17b20*/  LOP3.LUT R22, R25.reuse, 0xff, RZ, 0xc0, !PT ;  /* 0x000000ff19167812 */ /* 0x040fe400078ec0ff */
[----:B------:R-:W-:Y:S02]  /*17b30*/  LEA.HI.SX32 R25, R25, R16, 0x18 ;  /* 0x0000001019197211 */ /* 0x000fe400078fc2ff */
[----:B------:R-:W-:Y:S02]  /*17b40*/  IADD3 R3, PT, PT, R15, R24, R3 ;  /* 0x000000180f037210 */ /* 0x000fe40007ffe003 */
[----:B------:R-:W-:-:S02]  /*17b50*/  VIADDMNMX R15, R22, R17, 0x80, !PT ;  /* 0x00000080160f7446 */ /* 0x000fc40007800111 */
[----:B------:R-:W-:Y:S02]  /*17b60*/  VIMNMX R22, PT, PT, RZ, R25, !PT ;  /* 0x00000019ff167248 */ /* 0x000fe40007fe0100 */
[C---:B----4-:R-:W-:Y:S02]  /*17b70*/  LOP3.LUT R26, R13.reuse, 0xff, RZ, 0xc0, !PT ;  /* 0x000000ff0d1a7812 */ /* 0x050fe400078ec0ff */
[----:B------:R-:W-:Y:S02]  /*17b80*/  LEA.HI.SX32 R24, R13, R16, 0x18 ;  /* 0x000000100d187211 */ /* 0x000fe400078fc2ff */
[----:B------:R-:W-:Y:S02]  /*17b90*/  VIADDMNMX R15, R15, 0xffffff80, R14, PT ;  /* 0xffffff800f0f7846 */ /* 0x000fe4000380010e */
[----:B------:R-:W-:Y:S02]  /*17ba0*/  VIMNMX R13, PT, PT, R9, R22, PT ;  /* 0x00000016090d7248 */ /* 0x000fe40003fe0100 */
[----:B------:R-:W-:-:S02]  /*17bb0*/  VIADDMNMX R25, R26, R17, 0x80, !PT ;  /* 0x000000801a197446 */ /* 0x000fc40007800111 */
[----:B------:R-:W-:Y:S02]  /*17bc0*/  VIMNMX R24, PT, PT, RZ, R24, !PT ;  /* 0x00000018ff187248 */ /* 0x000fe40007fe0100 */
[----:B------:R-:W-:Y:S01]  /*17bd0*/  IADD3 R26, P1, PT, R23, R18, RZ ;  /* 0x00000012171a7210 */ /* 0x000fe20007f3e0ff */
[----:B------:R-:W-:Y:S01]  /*17be0*/  IMAD R15, R15, R2, R13 ;  /* 0x000000020f0f7224 */ /* 0x000fe200078e020d */
[----:B------:R-:W-:Y:S02]  /*17bf0*/  VIADDMNMX R25, R25, 0xffffff80, R14, PT ;  /* 0xffffff8019197846 */ /* 0x000fe4000380010e */
[----:B------:R-:W-:Y:S02]  /*17c00*/  VIMNMX R13, PT, PT, R9, R24, PT ;  /* 0x00000018090d7248 */ /* 0x000fe40003fe0100 */
[----:B------:R-:W-:Y:S02]  /*17c10*/  LEA.HI.X.SX32 R27, R23, R19, 0x1, P1 ;  /* 0x00000013171b7211 */ /* 0x000fe400008f0eff */
[----:B------:R-:W-:Y:S01]  /*17c20*/  IADD3 R22, P1, PT, R15, R18, RZ ;  /* 0x000000120f167210 */ /* 0x000fe20007f3e0ff */
[----:B------:R-:W-:-:S02]  /*17c30*/  IMAD R25, R25, R2, R13 ;  /* 0x0000000219197224 */ /* 0x000fc400078e020d */
[----:B------:R0:W3:Y:S01]  /*17c40*/  LDG.E.U8.CONSTANT R13, desc[UR4][R26.64] ;  /* 0x000000041a0d7981 */ /* 0x0000e2000c1e9100 */
[-C--:B------:R-:W-:Y:S01]  /*17c50*/  LEA.HI.X.SX32 R23, R15, R19.reuse, 0x1, P1 ;  /* 0x000000130f177211 */ /* 0x080fe200008f0eff */
[----:B0-----:R-:W0:Y:S04]  /*17c60*/  LDC.64 R26, c[0x3][0x6f8] ;  /* 0x00c1be00ff1a7b82 */ /* 0x001e280000000a00 */
[----:B------:R1:W3:Y:S01]  /*17c70*/  LDG.E.U8.CONSTANT R22, desc[UR4][R22.64] ;  /* 0x0000000416167981 */ /* 0x0002e2000c1e9100 */
[C---:B------:R-:W-:Y:S02]  /*17c80*/  IADD3 R24, P1, PT, R25.reuse, R18, RZ ;  /* 0x0000001219187210 */ /* 0x040fe40007f3e0ff */
[----:B------:R-:W-:Y:S02]  /*17c90*/  LOP3.LUT R30, R12, 0xff, RZ, 0xc0, !PT ;  /* 0x000000ff0c1e7812 */ /* 0x000fe400078ec0ff */
[----:B------:R-:W-:-:S02]  /*17ca0*/  LEA.HI.X.SX32 R25, R25, R19, 0x1, P1 ;  /* 0x0000001319197211 */ /* 0x000fc400008f0eff */
[----:B------:R-:W-:-:S03]  /*17cb0*/  LEA.HI.SX32 R12, R12, R16, 0x18 ;  /* 0x000000100c0c7211 */ /* 0x000fc600078fc2ff */
[----:B------:R4:W5:Y:S01]  /*17cc0*/  LDG.E.U8.CONSTANT R24, desc[UR4][R24.64] ;  /* 0x0000000418187981 */ /* 0x000962000c1e9100 */
[----:B------:R-:W-:Y:S02]  /*17cd0*/  VIMNMX R12, PT, PT, RZ, R12, !PT ;  /* 0x0000000cff0c7248 */ /* 0x000fe40007fe0100 */
[----:B--2---:R-:W-:Y:S02]  /*17ce0*/  ISETP.GE.U32.AND P0, PT, R28, R21, PT ;  /* 0x000000151c00720c */ /* 0x004fe40003f06070 */
        /* <DEDUP_REMOVED lines=12> */
[----:B-1----:R-:W-:Y:S02]  /*17db0*/  VIADDMNMX R23, R15, 0xffffff80, R14, PT ;  /* 0xffffff800f177846 */ /* 0x002fe4000380010e */
[----:B------:R-:W-:Y:S02]  /*17dc0*/  VIMNMX R15, PT, PT, R9, R28, PT ;  /* 0x0000001c090f7248 */ /* 0x000fe40003fe0100 */
[C---:B0-----:R-:W-:Y:S02]  /*17dd0*/  LOP3.LUT R28, R26.reuse, 0xff, RZ, 0xc0, !PT ;  /* 0x000000ff1a1c7812 */ /* 0x041fe400078ec0ff */
[----:B------:R-:W-:Y:S01]  /*17de0*/  LEA.HI.SX32 R26, R26, R16, 0x18 ;  /* 0x000000101a1a7211 */ /* 0x000fe200078fc2ff */
[----:B------:R-:W-:Y:S01]  /*17df0*/  IMAD R15, R23, R2, R15 ;  /* 0x00000002170f7224 */ /* 0x000fe200078e020f */
[----:B------:R-:W-:-:S02]  /*17e00*/  IADD3 R20, P1, PT, R29, R18, RZ ;  /* 0x000000121d147210 */ /* 0x000fc40007f3e0ff */
[C---:B------:R-:W-:Y:S02]  /*17e10*/  LEA.HI.SX32 R23, R27.reuse, R16, 0x18 ;  /* 0x000000101b177211 */ /* 0x040fe400078fc2ff */
[----:B------:R-:W-:Y:S02]  /*17e20*/  LOP3.LUT R16, R27, 0xff, RZ, 0xc0, !PT ;  /* 0x000000ff1b107812 */ /* 0x000fe400078ec0ff */
[----:B----4-:R-:W-:Y:S02]  /*17e30*/  VIADDMNMX R25, R28, R17, 0x80, !PT ;  /* 0x000000801c197446 */ /* 0x010fe40007800111 */
[----:B------:R-:W-:Y:S02]  /*17e40*/  VIMNMX R26, PT, PT, RZ, R26, !PT ;  /* 0x0000001aff1a7248 */ /* 0x000fe40007fe0100 */
[----:B------:R-:W-:Y:S02]  /*17e50*/  LEA.HI.X.SX32 R21, R29, R19, 0x1, P1 ;  /* 0x000000131d157211 */ /* 0x000fe400008f0eff */
[----:B------:R-:W-:-:S02]  /*17e60*/  VIADDMNMX R29, R30, R17, 0x80, !PT ;  /* 0x000000801e1d7446 */ /* 0x000fc40007800111 */
[----:B------:R-:W-:Y:S01]  /*17e70*/  VIADDMNMX R27, R16, R17, 0x80, !PT ;  /* 0x00000080101b7446 */ /* 0x000fe20007800111 */
[----:B------:R-:W2:Y:S01]  /*17e80*/  LDG.E.U8.CONSTANT R20, desc[UR4][R20.64] ;  /* 0x0000000414147981 */ /* 0x000ea2000c1e9100 */
[--C-:B------:R-:W-:Y:S02]  /*17e90*/  VIADDMNMX R25, R25, 0xffffff80, R14.reuse, PT ;  /* 0xffffff8019197846 */ /* 0x100fe4000380010e */
[----:B------:R-:W-:Y:S02]  /*17ea0*/  VIMNMX R17, PT, PT, R9, R26, PT ;  /* 0x0000001a09117248 */ /* 0x000fe40003fe0100 */
[--C-:B------:R-:W-:Y:S02]  /*17eb0*/  VIADDMNMX R29, R29, 0xffffff80, R14.reuse, PT ;  /* 0xffffff801d1d7846 */ /* 0x100fe4000380010e */
[----:B------:R-:W-:Y:S02]  /*17ec0*/  VIADDMNMX R27, R27, 0xffffff80, R14, PT ;  /* 0xffffff801b1b7846 */ /* 0x000fe4000380010e */
[----:B------:R-:W-:-:S02]  /*17ed0*/  IADD3 R16, P1, PT, R15, R18, RZ ;  /* 0x000000120f107210 */ /* 0x000fc40007f3e0ff */
[----:B------:R-:W-:Y:S01]  /*17ee0*/  VIMNMX R14, PT, PT, RZ, R23, !PT ;  /* 0x00000017ff0e7248 */ /* 0x000fe20007fe0100 */
[----:B------:R-:W-:Y:S01]  /*17ef0*/  IMAD R25, R25, R2, R17 ;  /* 0x0000000219197224 */ /* 0x000fe200078e0211 */
[-C--:B------:R-:W-:Y:S02]  /*17f00*/  LEA.HI.X.SX32 R17, R15, R19.reuse, 0x1, P1 ;  /* 0x000000130f117211 */ /* 0x080fe400008f0eff */
[C---:B------:R-:W-:Y:S02]  /*17f10*/  VIMNMX R15, PT, PT, R9.reuse, R14, PT ;  /* 0x0000000e090f7248 */ /* 0x040fe40003fe0100 */
[----:B------:R-:W-:Y:S02]  /*17f20*/  VIMNMX R9, PT, PT, R9, R12, PT ;  /* 0x0000000c09097248 */ /* 0x000fe40003fe0100 */
[----:B------:R-:W-:Y:S01]  /*17f30*/  IADD3 R14, P1, PT, R25, R18, RZ ;  /* 0x00000012190e7210 */ /* 0x000fe20007f3e0ff */
[-C--:B------:R-:W-:Y:S01]  /*17f40*/  IMAD R27, R27, R2.reuse, R15 ;  /* 0x000000021b1b7224 */ /* 0x080fe200078e020f */
[----:B------:R-:W2:Y:S01]  /*17f50*/  LDG.E.U8.CONSTANT R17, desc[UR4][R16.64] ;  /* 0x0000000410117981 */ /* 0x000ea2000c1e9100 */
[----:B------:R-:W-:Y:S01]  /*17f60*/  IMAD R9, R29, R2, R9 ;  /* 0x000000021d097224 */ /* 0x000fe200078e0209 */
[----:B------:R-:W-:-:S02]  /*17f70*/  LEA.HI.X.SX32 R15, R25, R19, 0x1, P1 ;  /* 0x00000013190f7211 */ /* 0x000fc400008f0eff */
[----:B------:R-:W-:-:S03]  /*17f80*/  IADD3 R26, P1, PT, R27, R18, RZ ;  /* 0x000000121b1a7210 */ /* 0x000fc60007f3e0ff */
[----:B------:R0:W4:Y:S01]  /*17f90*/  LDG.E.U8.CONSTANT R14, desc[UR4][R14.64] ;  /* 0x000000040e0e7981 */ /* 0x000122000c1e9100 */
[----:B------:R-:W-:Y:S02]  /*17fa0*/  LEA.HI.X.SX32 R27, R27, R19, 0x1, P1 ;  /* 0x000000131b1b7211 */ /* 0x000fe400008f0eff */
[----:B------:R-:W-:-:S04]  /*17fb0*/  IADD3 R18, P1, PT, R9, R18, RZ ;  /* 0x0000001209127210 */ /* 0x000fc80007f3e0ff */
[----:B------:R-:W-:Y:S01]  /*17fc0*/  LEA.HI.X.SX32 R19, R9, R19, 0x1, P1 ;  /* 0x0000001309137211 */ /* 0x000fe200008f0eff */
[----:B------:R-:W4:Y:S04]  /*17fd0*/  LDG.E.U8.CONSTANT R27, desc[UR4][R26.64] ;  /* 0x000000041a1b7981 */ /* 0x000f28000c1e9100 */
[----:B------:R1:W5:Y:S01]  /*17fe0*/  LDG.E.U8.CONSTANT R23, desc[UR4][R18.64] ;  /* 0x0000000412177981 */ /* 0x000362000c1e9100 */
[----:B---3--:R-:W-:Y:S02]  /*17ff0*/  ISETP.GE.U32.AND P1, PT, R13, R22, PT ;  /* 0x000000160d00720c */ /* 0x008fe40003f26070 */
[----:B------:R-:W3:Y:S01]  /*18000*/  LDC.64 R12, c[0x0][0x3a0] ;  /* 0x0000e800ff0c7b82 */ /* 0x000ee20000000a00 */
[----:B------:R-:W-:Y:S01]  /*18010*/  SEL R2, RZ, 0x80000000, P6 ;  /* 0x80000000ff027807 */ /* 0x000fe20003000000 */
[----:B------:R-:W-:Y:S01]  /*18020*/  IMAD.SHL.U32 R25, R0, 0x8, RZ ;  /* 0x0000000800197824 */ /* 0x000fe200078e00ff */
[----:B0-----:R-:W-:-:S02]  /*18030*/  SEL R15, RZ, 0x80000000, P4 ;  /* 0x80000000ff0f7807 */ /* 0x001fc40002000000 */
[----:B------:R-:W-:Y:S01]  /*18040*/  SEL R9, RZ, 0x80000000, P2 ;  /* 0x80000000ff097807 */ /* 0x000fe20001000000 */
[----:B------:R-:W-:Y:S01]  /*18050*/  IMAD.IADD R11, R11, 0x1, R2 ;  /* 0x000000010b0b7824 */ /* 0x000fe200078e0202 */
[----:B------:R-:W-:Y:S02]  /*18060*/  SEL R0, RZ, 0x20000000, P0 ;  /* 0x20000000ff007807 */ /* 0x000fe40000000000 */
[----:B------:R-:W-:Y:S01]  /*18070*/  SEL R2, RZ, 0x40000000, P1 ;  /* 0x40000000ff027807 */ /* 0x000fe20000800000 */
[----:B------:R-:W-:Y:S01]  /*18080*/  IMAD.IADD R15, R4, 0x1, R15 ;  /* 0x00000001040f7824 */ /* 0x000fe200078e020f */
[----:B------:R-:W-:Y:S02]  /*18090*/  SEL R21, RZ, 0x80000000, P3 ;  /* 0x80000000ff157807 */ /* 0x000fe40001800000 */
[----:B------:R-:W-:Y:S02]  /*180a0*/  IADD3 R3, PT, PT, R2, R0, R3 ;  /* 0x0000000002037210 */ /* 0x000fe40007ffe003 */
[----:B-1----:R-:W-:Y:S01]  /*180b0*/  SEL R19, RZ, 0x80000000, P5 ;  /* 0x80000000ff137807 */ /* 0x002fe20002800000 */
[----:B------:R-:W-:-:S02]  /*180c0*/  IMAD.IADD R9, R6, 0x1, R9 ;  /* 0x0000000106097824 */ /* 0x000fc400078e0209 */
[----:B------:R-:W-:Y:S02]  /*180d0*/  IMAD.IADD R21, R8, 0x1, R21 ;  /* 0x0000000108157824 */ /* 0x000fe400078e0215 */
[----:B------:R-:W-:Y:S02]  /*180e0*/  IMAD.IADD R19, R10, 0x1, R19 ;  /* 0x000000010a137824 */ /* 0x000fe400078e0213 */
[----:B---3--:R-:W-:-:S05]  /*180f0*/  IMAD.WIDE R12, R25, 0x4, R12 ;  /* 0x00000004190c7825 */ /* 0x008fca00078e020c */
[----:B------:R-:W-:Y:S04]  /*18100*/  STG.E desc[UR4][R12.64], R11 ;  /* 0x0000000b0c007986 */ /* 0x000fe8000c101904 */
[----:B------:R-:W-:Y:S04]  /*18110*/  STG.E desc[UR4][R12.64+0x4], R9 ;  /* 0x000004090c007986 */ /* 0x000fe8000c101904 */
[----:B------:R-:W-:Y:S04]  /*18120*/  STG.E desc[UR4][R12.64+0x8], R21 ;  /* 0x000008150c007986 */ /* 0x000fe8000c101904 */
[----:B------:R-:W-:Y:S04]  /*18130*/  STG.E desc[UR4][R12.64+0xc], R15 ;  /* 0x00000c0f0c007986 */ /* 0x000fe8000c101904 */
[----:B------:R-:W-:Y:S01]  /*18140*/  STG.E desc[UR4][R12.64+0x10], R19 ;  /* 0x000010130c007986 */ /* 0x000fe2000c101904 */
[----:B--2---:R-:W-:-:S04]  /*18150*/  ISETP.GE.U32.AND P0, PT, R20, R17, PT ;  /* 0x000000111400720c */ /* 0x004fc80003f06070 */
[----:B------:R-:W-:Y:S02]  /*18160*/  SEL R0, RZ, 0x80000000, P0 ;  /* 0x80000000ff007807 */ /* 0x000fe40000000000 */
[----:B----4-:R-:W-:Y:S02]  /*18170*/  ISETP.GE.U32.AND P1, PT, R14, R27, PT ;  /* 0x0000001b0e00720c */ /* 0x010fe40003f26070 */
[----:B-----5:R-:W-:Y:S02]  /*18180*/  ISETP.GE.U32.AND P2, PT, R23, R24, PT ;  /* 0x000000181700720c */ /* 0x020fe40003f46070 */
[----:B------:R-:W-:Y:S02]  /*18190*/  SEL R2, RZ, 0x80000000, P1 ;  /* 0x80000000ff027807 */ /* 0x000fe40000800000 */
[----:B------:R-:W-:Y:S01]  /*181a0*/  SEL R4, RZ, 0x80000000, P2 ;  /* 0x80000000ff047807 */ /* 0x000fe20001000000 */
[----:B------:R-:W-:Y:S02]  /*181b0*/  IMAD.IADD R5, R5, 0x1, R0 ;  /* 0x0000000105057824 */ /* 0x000fe400078e0200 */
[----:B------:R-:W-:-:S02]  /*181c0*/  IMAD.IADD R7, R7, 0x1, R2 ;  /* 0x0000000107077824 */ /* 0x000fc400078e0202 */
[----:B------:R-:W-:Y:S01]  /*181d0*/  IMAD.IADD R3, R3, 0x1, R4 ;  /* 0x0000000103037824 */ /* 0x000fe200078e0204 */
[----:B------:R-:W-:Y:S04]  /*181e0*/  STG.E desc[UR4][R12.64+0x14], R5 ;  /* 0x000014050c007986 */ /* 0x000fe8000c101904 */
[----:B------:R-:W-:Y:S04]  /*181f0*/  STG.E desc[UR4][R12.64+0x18], R7 ;  /* 0x000018070c007986 */ /* 0x000fe8000c101904 */
[----:B------:R-:W-:Y:S01]  /*18200*/  STG.E desc[UR4][R12.64+0x1c], R3 ;  /* 0x00001c030c007986 */ /* 0x000fe2000c101904 */
[----:B------:R-:W-:Y:S05]  /*18210*/  EXIT ;  /* 0x000000000000794d */ /* 0x000fea0003800000 */
.L_x_5:
        /* <DEDUP_REMOVED lines=14> */
.L_x_12:


//--------------------- .text._Z13nms3x3_kernelPKfiifP5uint2iPi --------------------------
	.section	.text._Z13nms3x3_kernelPKfiifP5uint2iPi,"ax",@progbits
	.align	128
        .global         _Z13nms3x3_kernelPKfiifP5uint2iPi
        .type           _Z13nms3x3_kernelPKfiifP5uint2iPi,@function
        .size           _Z13nms3x3_kernelPKfiifP5uint2iPi,(.L_x_13 - _Z13nms3x3_kernelPKfiifP5uint2iPi)
        .other          _Z13nms3x3_kernelPKfiifP5uint2iPi,@"STO_CUDA_ENTRY STV_DEFAULT"
_Z13nms3x3_kernelPKfiifP5uint2iPi:
.text._Z13nms3x3_kernelPKfiifP5uint2iPi:
[----:B------:R-:W-:Y:S01]  /*0000*/  LDC R1, c[0x0][0x37c] ;  /* 0x0000df00ff017b82 */ /* 0x000fe20000000800 */
[----:B------:R-:W0:Y:S01]  /*0010*/  S2R R15, SR_TID.Y ;  /* 0x00000000000f7919 */ /* 0x000e220000002200 */
[----:B------:R-:W1:Y:S01]  /*0020*/  LDCU.64 UR6, c[0x0][0x388] ;  /* 0x00007100ff0677ac */ /* 0x000e620008000a00 */
[----:B------:R-:W0:Y:S01]  /*0030*/  S2R R2, SR_CTAID.Y ;  /* 0x0000000000027919 */ /* 0x000e220000002600 */
[----:B------:R-:W2:Y:S01]  /*0040*/  LDCU.64 UR8, c[0x0][0x380] ;  /* 0x00007000ff0877ac */ /* 0x000ea20008000a00 */
[----:B------:R-:W3:Y:S01]  /*0050*/  S2R R0, SR_TID.X ;  /* 0x0000000000007919 */ /* 0x000ee20000002100 */
[----:B------:R-:W4:Y:S01]  /*0060*/  LDCU.64 UR4, c[0x0][0x358] ;  /* 0x00006b00ff0477ac */ /* 0x000f220008000a00 */
[----:B------:R-:W3:Y:S01]  /*0070*/  S2R R5, SR_CTAID.X ;  /* 0x0000000000057919 */ /* 0x000ee20000002500 */
[----:B0-----:R-:W-:-:S05]  /*0080*/  IMAD R3, R2, 0x10, R15 ;  /* 0x0000001002037824 */ /* 0x001fca00078e020f */
[----:B-1----:R-:W-:Y:S01]  /*0090*/  ISETP.GE.AND P5, PT, R3, UR7, PT ;  /* 0x0000000703007c0c */ /* 0x002fe2000bfa6270 */
[----:B---3--:R-:W-:Y:S02]  /*00a0*/  IMAD R2, R5, 0x10, R0 ;  /* 0x0000001005027824 */ /* 0x008fe400078e0200 */
[----:B------:R-:W-:-:S03]  /*00b0*/  IMAD R5, R3, UR6, RZ ;  /* 0x0000000603057c24 */ /* 0x000fc6000f8e02ff */
[C---:B------:R-:W-:Y:S02]  /*00c0*/  ISETP.GE.OR P6, PT, R2.reuse, UR6, P5 ;  /* 0x0000000602007c0c */ /* 0x040fe4000afc6670 */
[----:B------:R-:W-:Y:S02]  /*00d0*/  ISETP.GE.AND P3, PT, R2, 0x1, PT ;  /* 0x000000010200780c */ /* 0x000fe40003f66270 */
[----:B------:R-:W-:Y:S02]  /*00e0*/  SHF.R.S32.HI R8, RZ, 0x1f, R2 ;  /* 0x0000001fff087819 */ /* 0x000fe40000011402 */
[----:B------:R-:W-:Y:S02]  /*00f0*/  ISETP.NE.OR P3, PT, R0, RZ, !P3 ;  /* 0x000000ff0000720c */ /* 0x000fe40005f65670 */
[----:B------:R-:W-:Y:S02]  /*0100*/  IADD3 R9, P0, PT, R2, R5, RZ ;  /* 0x0000000502097210 */ /* 0x000fe40007f1e0ff */
[----:B------:R-:W-:-:S02]  /*0110*/  ISETP.GE.OR P3, PT, R3, UR7, P3 ;  /* 0x0000000703007c0c */ /* 0x000fc40009f66670 */
[----:B------:R-:W-:Y:S01]  /*0120*/  LEA.HI.X.SX32 R10, R5, R8, 0x1, P0 ;  /* 0x00000008050a7211 */ /* 0x000fe200000f0eff */
[----:B------:R-:W0:Y:S01]  /*0130*/  @!P6 LDC.64 R6, c[0x0][0x380] ;  /* 0x0000e000ff06eb82 */ /* 0x000e220000000a00 */
[----:B------:R-:W-:Y:S01]  /*0140*/  @!P6 IMAD R5, R3, UR6, R2 ;  /* 0x000000060305ec24 */ /* 0x000fe2000f8e0202 */
[----:B--2---:R-:W-:-:S03]  /*0150*/  LEA R4, P0, R9, UR8, 0x2 ;  /* 0x0000000809047c11 */ /* 0x004fc6000f8010ff */
[----:B0-----:R-:W-:Y:S01]  /*0160*/  @!P6 IMAD.WIDE R6, R5, 0x4, R6 ;  /* 0x000000040506e825 */ /* 0x001fe200078e0206 */
[----:B------:R-:W-:-:S04]  /*0170*/  LEA.HI.X R5, R9, UR9, R10, 0x2, P0 ;  /* 0x0000000909057c11 */ /* 0x000fc800080f140a */
[----:B----4-:R0:W2:Y:S04]  /*0180*/  @!P6 LDG.E.CONSTANT R23, desc[UR4][R6.64] ;  /* 0x000000040617e981 */ /* 0x0100a8000c1e9900 */
[----:B------:R-:W3:Y:S01]  /*0190*/  @!P3 LDG.E.CONSTANT R25, desc[UR4][R4.64+-0x4] ;  /* 0xfffffc040419b981 */ /* 0x000ee2000c1e9900 */
[----:B------:R-:W-:Y:S01]  /*01a0*/  ISETP.NE.AND P0, PT, R15, 0xf, PT ;  /* 0x0000000f0f00780c */ /* 0x000fe20003f05270 */
[----:B------:R-:W-:Y:S01]  /*01b0*/  VIADD R18, R2, 0x1 ;  /* 0x0000000102127836 */ /* 0x000fe20000000000 */
[C---:B------:R-:W-:Y:S01]  /*01c0*/  ISETP.NE.AND P1, PT, R3.reuse, RZ, PT ;  /* 0x000000ff0300720c */ /* 0x040fe20003f25270 */
[----:B------:R-:W1:Y:S01]  /*01d0*/  S2R R10, SR_CgaCtaId ;  /* 0x00000000000a7919 */ /* 0x000e620000008800 */
[----:B------:R-:W-:Y:S01]  /*01e0*/  ISETP.NE.OR P0, PT, R0, 0xf, P0 ;  /* 0x0000000f0000780c */ /* 0x000fe20000705670 */
[C---:B------:R-:W-:Y:S01]  /*01f0*/  VIADD R19, R3.reuse, 0x1 ;  /* 0x0000000103137836 */ /* 0x040fe20000000000 */
[----:B------:R-:W-:Y:S01]  /*0200*/  ISETP.GE.AND P2, PT, R2, UR6, PT ;  /* 0x0000000602007c0c */ /* 0x000fe2000bf46270 */
[----:B------:R-:W-:Y:S01]  /*0210*/  VIADD R21, R3, 0xffffffff ;  /* 0xffffffff03157836 */ /* 0x000fe20000000000 */
[----:B------:R-:W-:Y:S01]  /*0220*/  ISETP.GE.OR P0, PT, R18, UR6, P0 ;  /* 0x0000000612007c0c */ /* 0x000fe20008706670 */
[C---:B------:R-:W-:Y:S01]  /*0230*/  IMAD R14, R15.reuse, 0x12, R0 ;  /* 0x000000120f0e7824 */ /* 0x040fe200078e0200 */
[----:B------:R-:W-:Y:S01]  /*0240*/  ISETP.NE.OR P1, PT, R15, RZ, !P1 ;  /* 0x000000ff0f00720c */ /* 0x000fe20004f25670 */
[----:B0-----:R-:W-:Y:S01]  /*0250*/  IMAD R7, R21, UR6, RZ ;  /* 0x0000000615077c24 */ /* 0x001fe2000f8e02ff */
[----:B------:R-:W-:Y:S01]  /*0260*/  ISETP.GE.OR P0, PT, R19, UR7, P0 ;  /* 0x0000000713007c0c */ /* 0x000fe20008706670 */
[----:B------:R-:W-:Y:S01]  /*0270*/  VIADD R16, R15, 0x1 ;  /* 0x000000010f107836 */ /* 0x000fe20000000000 */
[----:B------:R-:W-:-:S02]  /*0280*/  ISETP.GE.OR P2, PT, R19, UR7, P2 ;  /* 0x0000000713007c0c */ /* 0x000fc40009746670 */
[C---:B------:R-:W-:Y:S02]  /*0290*/  IADD3 R11, P4, PT, R2.reuse, R7, RZ ;  /* 0x00000007020b7210 */ /* 0x040fe40007f9e0ff */
[----:B------:R-:W-:Y:S02]  /*02a0*/  ISETP.GE.OR P1, PT, R2, UR6, P1 ;  /* 0x0000000602007c0c */ /* 0x000fe40008f26670 */
[----:B------:R-:W-:Y:S02]  /*02b0*/  ISETP.NE.OR P2, PT, R15, 0xf, P2 ;  /* 0x0000000f0f00780c */ /* 0x000fe40001745670 */
[----:B------:R-:W-:Y:S02]  /*02c0*/  LEA.HI.X.SX32 R12, R7, R8, 0x1, P4 ;  /* 0x00000008070c7211 */ /* 0x000fe400020f0eff */
[----:B------:R-:W-:Y:S01]  /*02d0*/  MOV R17, 0x400 ;  /* 0x0000040000117802 */ /* 0x000fe20000000f00 */
[----:B------:R-:W-:Y:S01]  /*02e0*/  @!P0 IMAD R9, R19, UR6, RZ ;  /* 0x0000000613098c24 */ /* 0x000fe2000f8e02ff */
[----:B------:R-:W-:-:S02]  /*02f0*/  LEA R6, P4, R11, UR8, 0x2 ;  /* 0x000000080b067c11 */ /* 0x000fc4000f8810ff */
[----:B------:R-:W-:Y:S02]  /*0300*/  ISETP.GE.OR P5, PT, R18, UR6, P5 ;  /* 0x0000000612007c0c */ /* 0x000fe4000afa6670 */
[----:B------:R-:W-:Y:S01]  /*0310*/  LEA.HI.X R7, R11, UR9, R12, 0x2, P4 ;  /* 0x000000090b077c11 */ /* 0x000fe2000a0f140c */
[--C-:B------:R-:W-:Y:S01]  /*0320*/  @!P1 IMAD R21, R21, UR6, R2.reuse ;  /* 0x0000000615159c24 */ /* 0x100fe2000f8e0202 */
[----:B------:R-:W-:Y:S01]  /*0330*/  @!P0 IADD3 R13, P4, PT, R2, R9, RZ ;  /* 0x00000009020d8210 */ /* 0x000fe20007f9e0ff */
[----:B------:R-:W-:Y:S01]  /*0340*/  @!P2 IMAD R19, R19, UR6, R2 ;  /* 0x000000061313ac24 */ /* 0x000fe2000f8e0202 */
[----:B------:R-:W-:Y:S02]  /*0350*/  ISETP.NE.OR P5, PT, R0, 0xf, P5 ;  /* 0x0000000f0000780c */ /* 0x000fe40002fa5670 */
[----:B-1----:R-:W-:Y:S02]  /*0360*/  LEA R17, R10, R17, 0x18 ;  /* 0x000000110a117211 */ /* 0x002fe400078ec0ff */
[----:B------:R-:W-:Y:S01]  /*0370*/  @!P0 LEA.HI.X.SX32 R20, R9, R8, 0x1, P4 ;  /* 0x0000000809148211 */ /* 0x000fe200020f0eff */
[----:B------:R-:W0:Y:S01]  /*0380*/  @!P2 LDC.64 R10, c[0x0][0x380] ;  /* 0x0000e000ff0aab82 */ /* 0x000e220000000a00 */
[----:B------:R-:W-:Y:S01]  /*0390*/  @!P0 LEA R12, P4, R13, UR8, 0x2 ;  /* 0x000000080d0c8c11 */ /* 0x000fe2000f8810ff */
[----:B------:R-:W-:-:S02]  /*03a0*/  IMAD R14, R14, 0x4, R17 ;  /* 0x000000040e0e7824 */ /* 0x000fc400078e0211 */
[----:B------:R-:W-:Y:S01]  /*03b0*/  IMAD R16, R16, 0x48, R17 ;  /* 0x0000004810107824 */ /* 0x000fe200078e0211 */
[----:B------:R-:W-:Y:S02]  /*03c0*/  @!P0 LEA.HI.X R13, R13, UR9, R20, 0x2, P4 ;  /* 0x000000090d0d8c11 */ /* 0x000fe4000a0f1414 */
[----:B------:R-:W-:Y:S01]  /*03d0*/  LOP3.LUT P4, RZ, R0, R15, RZ, 0xfc, !PT ;  /* 0x0000000f00ff7212 */ /* 0x000fe2000788fcff */
[----:B------:R-:W1:Y:S01]  /*03e0*/  @!P1 LDC.64 R8, c[0x0][0x380] ;  /* 0x0000e000ff089b82 */ /* 0x000e620000000a00 */
[----:B------:R-:W4:Y:S02]  /*03f0*/  @!P5 LDG.E.CONSTANT R5, desc[UR4][R4.64+0x4] ;  /* 0x000004040405d981 */ /* 0x000f24000c1e9900 */
[----:B------:R-:W-:Y:S02]  /*0400*/  ISETP.GT.AND P4, PT, R2, RZ, !P4 ;  /* 0x000000ff0200720c */ /* 0x000fe40006784270 */
[----:B------:R-:W5:Y:S02]  /*0410*/  @!P0 LDG.E.CONSTANT R12, desc[UR4][R12.64+0x4] ;  /* 0x000004040c0c8981 */ /* 0x000f64000c1e9900 */
[----:B------:R-:W-:Y:S01]  /*0420*/  ISETP.NE.AND P4, PT, R3, RZ, P4 ;  /* 0x000000ff0300720c */ /* 0x000fe20002785270 */
[----:B0-----:R-:W-:-:S06]  /*0430*/  @!P2 IMAD.WIDE R10, R19, 0x4, R10 ;  /* 0x00000004130aa825 */ /* 0x001fcc00078e020a */
[----:B------:R-:W5:Y:S01]  /*0440*/  @!P2 LDG.E.CONSTANT R11, desc[UR4][R10.64] ;  /* 0x000000040a0ba981 */ /* 0x000f62000c1e9900 */
[----:B-1----:R-:W-:-:S06]  /*0450*/  @!P1 IMAD.WIDE R8, R21, 0x4, R8 ;  /* 0x0000000415089825 */ /* 0x002fcc00078e0208 */
[----:B------:R-:W5:Y:S04]  /*0460*/  @!P1 LDG.E.CONSTANT R9, desc[UR4][R8.64] ;  /* 0x0000000408099981 */ /* 0x000f68000c1e9900 */
[----:B--2---:R0:W-:Y:S04]  /*0470*/  @!P6 STS [R14+0x4c], R23 ;  /* 0x00004c170e00e388 */ /* 0x0041e80000000800 */
[----:B---3--:R0:W-:Y:S01]  /*0480*/  @!P3 STS [R16], R25 ;  /* 0x000000191000b388 */ /* 0x0081e20000000800 */
[----:B------:R-:W-:-:S04]  /*0490*/  ISETP.NE.AND P3, PT, R15, RZ, PT ;  /* 0x000000ff0f00720c */ /* 0x000fc80003f65270 */
[----:B------:R-:W-:-:S04]  /*04a0*/  ISETP.NE.OR P3, PT, R0, 0xf, P3 ;  /* 0x0000000f0000780c */ /* 0x000fc80001f65670 */
[----:B------:R-:W-:Y:S02]  /*04b0*/  ISETP.GE.OR P3, PT, R18, UR6, P3 ;  /* 0x0000000612007c0c */ /* 0x000fe40009f66670 */
[----:B------:R-:W2:Y:S02]  /*04c0*/  @P4 LDG.E.CONSTANT R18, desc[UR4][R6.64+-0x4] ;  /* 0xfffffc0406124981 */ /* 0x000ea4000c1e9900 */
[----:B------:R-:W-:-:S13]  /*04d0*/  ISETP.EQ.OR P3, PT, R3, RZ, P3 ;  /* 0x000000ff0300720c */ /* 0x000fda0001f62670 */
[----:B------:R-:W3:Y:S01]  /*04e0*/  @!P3 LDG.E.CONSTANT R20, desc[UR4][R6.64+0x4] ;  /* 0x000004040614b981 */ /* 0x000ee2000c1e9900 */
[----:B------:R-:W-:-:S03]  /*04f0*/  IMAD R0, R0, 0x4, R17 ;  /* 0x0000000400007824 */ /* 0x000fc600078e0211 */
[----:B----4-:R0:W-:Y:S04]  /*0500*/  @!P5 STS [R16+0x44], R5 ;  /* 0x000044051000d388 */ /* 0x0101e80000000800 */
[----:B-----5:R0:W-:Y:S04]  /*0510*/  @!P2 STS [R0+0x4cc], R11 ;  /* 0x0004cc0b0000a388 */ /* 0x0201e80000000800 */
[----:B------:R0:W-:Y:S04]  /*0520*/  @!P1 STS [R0+0x4], R9 ;  /* 0x0000040900009388 */ /* 0x0001e80000000800 */
[----:B------:R0:W-:Y:S04]  /*0530*/  @!P0 STS [R17+0x50c], R12 ;  /* 0x00050c0c11008388 */ /* 0x0001e80000000800 */
[----:B--2---:R0:W-:Y:S04]  /*0540*/  @P4 STS [R17], R18 ;  /* 0x0000001211004388 */ /* 0x0041e80000000800 */
[----:B---3--:R0:W-:Y:S01]  /*0550*/  @!P3 STS [R17+0x44], R20 ;  /* 0x000044141100b388 */ /* 0x0081e20000000800 */
[----:B------:R-:W-:Y:S06]  /*0560*/  BAR.SYNC.DEFER_BLOCKING 0x0 ;  /* 0x0000000000007b1d */ /* 0x000fec0000010000 */
[----:B------:R-:W-:Y:S05]  /*0570*/  @P6 EXIT ;  /* 0x000000000000694d */ /* 0x000fea0003800000 */
[----:B0-----:R-:W0:Y:S01]  /*0580*/  LDS R0, [R14+0x4c] ;  /* 0x00004c000e007984 */ /* 0x001e220000000800 */
[----:B------:R-:W0:Y:S02]  /*0590*/  LDCU UR6, c[0x0][0x390] ;  /* 0x00007200ff0677ac */ /* 0x000e240008000800 */
[----:B0-----:R-:W-:-:S13]  /*05a0*/  FSETP.GEU.AND P0, PT, R0, UR6, PT ;  /* 0x0000000600007c0b */ /* 0x001fda000bf0e000 */
[----:B------:R-:W-:Y:S05]  /*05b0*/  @!P0 EXIT ;  /* 0x000000000000894d */ /* 0x000fea0003800000 */
[----:B------:R-:W0:Y:S04]  /*05c0*/  LDS R17, [R14+0x94] ;  /* 0x000094000e117984 */ /* 0x000e280000000800 */
[----:B------:R-:W1:Y:S04]  /*05d0*/  LDS R19, [R14+0x98] ;  /* 0x000098000e137984 */ /* 0x000e680000000800 */
[----:B------:R-:W2:Y:S04]  /*05e0*/  LDS R15, [R14+0x90] ;  /* 0x000090000e0f7984 */ /* 0x000ea80000000800 */
[----:B------:R-:W3:Y:S04]  /*05f0*/  LDS R13, [R14+0x50] ;  /* 0x000050000e0d7984 */ /* 0x000ee80000000800 */
[----:B------:R-:W4:Y:S04]  /*0600*/  LDS R11, [R14+0x48] ;  /* 0x000048000e0b7984 */ /* 0x000f280000000800 */
[----:B------:R-:W5:Y:S04]  /*0610*/  LDS R9, [R14+0x8] ;  /* 0x000008000e097984 */ /* 0x000f680000000800 */
[----:B------:R-:W5:Y:S04]  /*0620*/  LDS R7, [R14+0x4] ;  /* 0x000004000e077984 */ /* 0x000f680000000800 */
[----:B------:R-:W5:Y:S01]  /*0630*/  LDS R5, [R14] ;  /* 0x000000000e057984 */ /* 0x000f620000000800 */
[----:B0-----:R-:W-:-:S04]  /*0640*/  FSETP.GE.AND P0, PT, R0, R17, PT ;  /* 0x000000110000720b */ /* 0x001fc80003f06000 */
[----:B-1----:R-:W-:-:S04]  /*0650*/  FSETP.LTU.OR P0, PT, R0, R19, !P0 ;  /* 0x000000130000720b */ /* 0x002fc80004709400 */
[----:B--2---:R-:W-:-:S04]  /*0660*/  FSETP.LTU.OR P0, PT, R0, R15, P0 ;  /* 0x0000000f0000720b */ /* 0x004fc80000709400 */
[----:B---3--:R-:W-:-:S04]  /*0670*/  FSETP.LTU.OR P0, PT, R0, R13, P0 ;  /* 0x0000000d0000720b */ /* 0x008fc80000709400 */
[----:B----4-:R-:W-:-:S04]  /*0680*/  FSETP.LTU.OR P0, PT, R0, R11, P0 ;  /* 0x0000000b0000720b */ /* 0x010fc80000709400 */
[----:B-----5:R-:W-:-:S04]  /*0690*/  FSETP.LTU.OR P0, PT, R0, R9, P0 ;  /* 0x000000090000720b */ /* 0x020fc80000709400 */
[----:B------:R-:W-:-:S04]  /*06a0*/  FSETP.LTU.OR P0, PT, R0, R7, P0 ;  /* 0x000000070000720b */ /* 0x000fc80000709400 */
[----:B------:R-:W-:-:S13]  /*06b0*/  FSETP.LTU.OR P0, PT, R0, R5, P0 ;  /* 0x000000050000720b */ /* 0x000fda0000709400 */
[----:B------:R-:W-:Y:S05]  /*06c0*/  @P0 EXIT ;  /* 0x000000000000094d */ /* 0x000fea0003800000 */
[----:B------:R-:W0:Y:S01]  /*06d0*/  S2R R7, SR_LANEID ;  /* 0x0000000000077919 */ /* 0x000e220000000000 */
[----:B------:R-:W-:Y:S01]  /*06e0*/  VOTEU.ANY UR6, UPT, PT ;  /* 0x0000000000067886 */ /* 0x000fe200038e0100 */
[----:B------:R-:W1:Y:S01]  /*06f0*/  LDC.64 R4, c[0x0][0x3a8] ;  /* 0x0000ea00ff047b82 */ /* 0x000e620000000a00 */
[----:B------:R-:W0:Y:S08]  /*0700*/  FLO.U32 R0, UR6 ;  /* 0x0000000600007d00 */ /* 0x000e3000080e0000 */
[----:B------:R-:W1:Y:S01]  /*0710*/  POPC R9, UR6 ;  /* 0x0000000600097d09 */ /* 0x000e620008000000 */
[----:B0-----:R-:W-:-:S13]  /*0720*/  ISETP.EQ.U32.AND P0, PT, R0, R7, PT ;  /* 0x000000070000720c */ /* 0x001fda0003f02070 */
[----:B-1----:R-:W2:Y:S01]  /*0730*/  @P0 ATOMG.E.ADD.STRONG.GPU PT, R5, desc[UR4][R4.64], R9 ;  /* 0x80000009040509a8 */ /* 0x002ea200081ef104 */
[----:B------:R-:W0:Y:S02]  /*0740*/  S2R R6, SR_LTMASK ;  /* 0x0000000000067919 */ /* 0x000e240000003900 */
[----:B0-----:R-:W-:Y:S01]  /*0750*/  LOP3.LUT R6, R6, UR6, RZ, 0xc0, !PT ;  /* 0x0000000606067c12 */ /* 0x001fe2000f8ec0ff */
[----:B------:R-:W0:Y:S05]  /*0760*/  LDCU UR6, c[0x0][0x3a0] ;  /* 0x00007400ff0677ac */ /* 0x000e2a0008000800 */
[----:B------:R-:W1:Y:S01]  /*0770*/  POPC R6, R6 ;  /* 0x0000000600067309 */ /* 0x000e620000000000 */
[----:B--2---:R-:W1:Y:S02]  /*0780*/  SHFL.IDX PT, R7, R5, R0, 0x1f ;  /* 0x00001f0005077589 */ /* 0x004e6400000e0000 */
[----:B-1----:R-:W-:-:S05]  /*0790*/  IMAD.IADD R7, R7, 0x1, R6 ;  /* 0x0000000107077824 */ /* 0x002fca00078e0206 */
[----:B0-----:R-:W-:-:S13]  /*07a0*/  ISETP.GE.AND P0, PT, R7, UR6, PT ;  /* 0x0000000607007c0c */ /* 0x001fda000bf06270 */
[----:B------:R-:W-:Y:S05]  /*07b0*/  @P0 EXIT ;  /* 0x000000000000094d */ /* 0x000fea0003800000 */
[----:B------:R-:W0:Y:S02]  /*07c0*/  LDC.64 R4, c[0x0][0x398] ;  /* 0x0000e600ff047b82 */ /* 0x000e240000000a00 */
[----:B0-----:R-:W-:-:S05]  /*07d0*/  IMAD.WIDE R4, R7, 0x8, R4 ;  /* 0x0000000807047825 */ /* 0x001fca00078e0204 */
[----:B------:R-:W-:Y:S01]  /*07e0*/  STG.E.64 desc[UR4][R4.64], R2 ;  /* 0x0000000204007986 */ /* 0x000fe2000c101b04 */
[----:B------:R-:W-:Y:S05]  /*07f0*/  EXIT ;  /* 0x000000000000794d */ /* 0x000fea0003800000 */
.L_x_6:
        /* <DEDUP_REMOVED lines=16> */
.L_x_13:


//--------------------- .text._Z17fast_score_kernelPKhS0_iiiifPf --------------------------
	.section	.text._Z17fast_score_kernelPKhS0_iiiifPf,"ax",@progbits
	.align	128
        .global         _Z17fast_score_kernelPKhS0_iiiifPf
        .type           _Z17fast_score_kernelPKhS0_iiiifPf,@function
        .size           _Z17fast_score_kernelPKhS0_iiiifPf,(.L_x_14 - _Z17fast_score_kernelPKhS0_iiiifPf)
        .other          _Z17fast_score_kernelPKhS0_iiiifPf,@"STO_CUDA_ENTRY STV_DEFAULT"
_Z17fast_score_kernelPKhS0_iiiifPf:
.text._Z17fast_score_kernelPKhS0_iiiifPf:
[----:B------:R-:W-:Y:S01]  /*0000*/  LDC R1, c[0x0][0x37c] ;  /* 0x0000df00ff017b82 */ /* 0x000fe20000000800 */
[----:B------:R-:W0:Y:S07]  /*0010*/  S2R R4, SR_TID.Y ;  /* 0x0000000000047919 */ /* 0x000e2e0000002200 */
[----:B------:R-:W1:Y:S01]  /*0020*/  LDC R0, c[0x0][0x360] ;  /* 0x0000d800ff007b82 */ /* 0x000e620000000800 */
[----:B------:R-:W1:Y:S07]  /*0030*/  S2R R5, SR_TID.X ;  /* 0x0000000000057919 */ /* 0x000e6e0000002100 */
[----:B------:R-:W0:Y:S08]  /*0040*/  S2UR UR5, SR_CTAID.Y ;  /* 0x00000000000579c3 */ /* 0x000e300000002600 */
[----:B------:R-:W0:Y:S08]  /*0050*/  LDC R21, c[0x0][0x364] ;  /* 0x0000d900ff157b82 */ /* 0x000e300000000800 */
[----:B------:R-:W1:Y:S08]  /*0060*/  S2UR UR4, SR_CTAID.X ;  /* 0x00000000000479c3 */ /* 0x000e700000002500 */
[----:B------:R-:W2:Y:S01]  /*0070*/  LDC.64 R2, c[0x0][0x390] ;  /* 0x0000e400ff027b82 */ /* 0x000ea20000000a00 */
[----:B0-----:R-:W-:-:S02]  /*0080*/  IMAD R21, R21, UR5, R4 ;  /* 0x0000000515157c24 */ /* 0x001fc4000f8e0204 */
[----:B-1----:R-:W-:-:S03]  /*0090*/  IMAD R0, R0, UR4, R5 ;  /* 0x0000000400007c24 */ /* 0x002fc6000f8e0205 */
[----:B--2---:R-:W-:-:S04]  /*00a0*/  ISETP.GE.AND P0, PT, R21, R3, PT ;  /* 0x000000031500720c */ /* 0x004fc80003f06270 */
[----:B------:R-:W-:-:S13]  /*00b0*/  ISETP.GE.OR P0, PT, R0, R2, P0 ;  /* 0x000000020000720c */ /* 0x000fda0000706670 */
[----:B------:R-:W-:Y:S05]  /*00c0*/  @P0 EXIT ;  /* 0x000000000000094d */ /* 0x000fea0003800000 */
[----:B------:R-:W-:Y:S01]  /*00d0*/  ISETP.GE.U32.AND P0, PT, R21, 0x3, PT ;  /* 0x000000031500780c */ /* 0x000fe20003f06070 */
[----:B------:R-:W-:Y:S01]  /*00e0*/  VIADD R5, R2, 0xfffffffd ;  /* 0xfffffffd02057836 */ /* 0x000fe20000000000 */
[----:B------:R-:W0:Y:S01]  /*00f0*/  LDCU.64 UR4, c[0x0][0x358] ;  /* 0x00006b00ff0477ac */ /* 0x000e220008000a00 */
[----:B------:R-:W-:Y:S01]  /*0100*/  VIADD R4, R3, 0xfffffffd ;  /* 0xfffffffd03047836 */ /* 0x000fe20000000000 */
[C---:B------:R-:W-:Y:S01]  /*0110*/  ISETP.LT.OR P0, PT, R0.reuse, 0x3, !P0 ;  /* 0x000000030000780c */ /* 0x040fe20004701670 */
[----:B------:R-:W-:Y:S01]  /*0120*/  BSSY.RECONVERGENT B0, `(.L_x_7) ;  /* 0x000009b000007945 */ /* 0x000fe20003800200 */
[----:B------:R-:W-:Y:S02]  /*0130*/  IMAD.MOV.U32 R8, RZ, RZ, RZ ;  /* 0x000000ffff087224 */ /* 0x000fe400078e00ff */
[----:B------:R-:W-:-:S04]  /*0140*/  ISETP.GE.OR P0, PT, R0, R5, P0 ;  /* 0x000000050000720c */ /* 0x000fc80000706670 */
[----:B------:R-:W-:-:S13]  /*0150*/  ISETP.GE.OR P0, PT, R21, R4, P0 ;  /* 0x000000041500720c */ /* 0x000fda0000706670 */
[----:B0-----:R-:W-:Y:S05]  /*0160*/  @P0 BRA `(.L_x_8) ;  /* 0x0000000800580947 */ /* 0x001fea0003800000 */
[----:B------:R-:W0:Y:S01]  /*0170*/  LDCU.64 UR6, c[0x0][0x380] ;  /* 0x00007000ff0677ac */ /* 0x000e220008000a00 */
[----:B------:R-:W-:-:S04]  /*0180*/  IMAD R3, R21, R2, RZ ;  /* 0x0000000215037224 */ /* 0x000fc800078e02ff */
[--C-:B------:R-:W-:Y:S02]  /*0190*/  IMAD.IADD R5, R0, 0x1, R3.reuse ;  /* 0x0000000100057824 */ /* 0x100fe400078e0203 */
[----:B------:R-:W-:-:S04]  /*01a0*/  IMAD R3, R2, -0x3, R3 ;  /* 0xfffffffd02037824 */ /* 0x000fc800078e0203 */
[----:B------:R-:W-:Y:S02]  /*01b0*/  IMAD.IADD R7, R0, 0x1, R3 ;  /* 0x0000000100077824 */ /* 0x000fe400078e0203 */
[----:B------:R-:W-:Y:S01]  /*01c0*/  IMAD.IADD R3, R3, 0x1, R2 ;  /* 0x0000000103037824 */ /* 0x000fe200078e0202 */
[----:B0-----:R-:W-:-:S04]  /*01d0*/  IADD3 R4, P0, PT, R5, UR6, RZ ;  /* 0x0000000605047c10 */ /* 0x001fc8000ff1e0ff */
[----:B------:R-:W-:Y:S02]  /*01e0*/  LEA.HI.X.SX32 R5, R5, UR7, 0x1, P0 ;  /* 0x0000000705057c11 */ /* 0x000fe400080f0eff */
[----:B------:R-:W-:-:S03]  /*01f0*/  IADD3 R6, P0, PT, R7, UR6, RZ ;  /* 0x0000000607067c10 */ /* 0x000fc6000ff1e0ff */
[----:B------:R-:W2:Y:S01]  /*0200*/  LDG.E.U8.CONSTANT R24, desc[UR4][R4.64] ;  /* 0x0000000404187981 */ /* 0x000ea2000c1e9100 */
[----:B------:R-:W-:Y:S01]  /*0210*/  LEA.HI.X.SX32 R7, R7, UR7, 0x1, P0 ;  /* 0x0000000707077c11 */ /* 0x000fe200080f0eff */
[----:B------:R-:W-:Y:S01]  /*0220*/  IMAD.IADD R13, R3, 0x1, R2 ;  /* 0x00000001030d7824 */ /* 0x000fe200078e0202 */
[--C-:B------:R-:W-:Y:S01]  /*0230*/  SHF.R.S32.HI R9, RZ, 0x1f, R3.reuse ;  /* 0x0000001fff097819 */ /* 0x100fe20000011403 */
[----:B------:R-:W3:Y:S01]  /*0240*/  LDG.E.U8.CONSTANT R27, desc[UR4][R4.64+0x3] ;  /* 0x00000304041b7981 */ /* 0x000ee2000c1e9100 */
[----:B------:R-:W-:-:S03]  /*0250*/  IADD3 R8, P0, P1, R0, UR6, R3 ;  /* 0x0000000600087c10 */ /* 0x000fc6000f91e003 */
[----:B------:R-:W4:Y:S01]  /*0260*/  LDG.E.U8.CONSTANT R22, desc[UR4][R6.64+0x1] ;  /* 0x0000010406167981 */ /* 0x000f22000c1e9100 */
[----:B------:R-:W-:-:S03]  /*0270*/  IADD3.X R9, PT, PT, RZ, UR7, R9, P0, P1 ;  /* 0x00000007ff097c10 */ /* 0x000fc600087e2409 */
[----:B------:R-:W5:Y:S01]  /*0280*/  LDG.E.U8.CONSTANT R23, desc[UR4][R6.64] ;  /* 0x0000000406177981 */ /* 0x000f62000c1e9100 */
[--C-:B------:R-:W-:Y:S02]  /*0290*/  SHF.R.S32.HI R3, RZ, 0x1f, R13.reuse ;  /* 0x0000001fff037819 */ /* 0x100fe4000001140d */
[----:B------:R-:W-:Y:S01]  /*02a0*/  IADD3 R10, P0, P1, R0, UR6, R13 ;  /* 0x00000006000a7c10 */ /* 0x000fe2000f91e00d */
[----:B------:R-:W3:Y:S03]  /*02b0*/  LDG.E.U8.CONSTANT R20, desc[UR4][R8.64+0x2] ;  /* 0x0000020408147981 */ /* 0x000ee6000c1e9100 */
[----:B------:R-:W-:Y:S01]  /*02c0*/  IADD3.X R11, PT, PT, RZ, UR7, R3, P0, P1 ;  /* 0x00000007ff0b7c10 */ /* 0x000fe200087e2403 */
[----:B------:R-:W-:Y:S01]  /*02d0*/  IMAD R13, R2, 0x2, R13 ;  /* 0x00000002020d7824 */ /* 0x000fe200078e020d */
[----:B------:R-:W3:Y:S04]  /*02e0*/  LDG.E.U8.CONSTANT R4, desc[UR4][R4.64+-0x3] ;  /* 0xfffffd0404047981 */ /* 0x000ee8000c1e9100 */
[----:B------:R-:W3:Y:S01]  /*02f0*/  LDG.E.U8.CONSTANT R3, desc[UR4][R10.64+0x3] ;  /* 0x000003040a037981 */ /* 0x000ee2000c1e9100 */
[----:B------:R-:W-:-:S02]  /*0300*/  SHF.R.S32.HI R14, RZ, 0x1f, R13 ;  /* 0x0000001fff0e7819 */ /* 0x000fc4000001140d */
[C---:B------:R-:W-:Y:S01]  /*0310*/  IADD3 R12, P0, P1, R0.reuse, UR6, R13 ;  /* 0x00000006000c7c10 */ /* 0x040fe2000f91e00d */
[----:B------:R-:W3:Y:S01]  /*0320*/  LDG.E.U8.CONSTANT R8, desc[UR4][R8.64+-0x2] ;  /* 0xfffffe0408087981 */ /* 0x000ee2000c1e9100 */
[----:B------:R-:W-:Y:S02]  /*0330*/  IADD3 R15, PT, PT, R13, R2, RZ ;  /* 0x000000020d0f7210 */ /* 0x000fe40007ffe0ff */
[----:B------:R-:W-:Y:S01]  /*0340*/  IADD3.X R13, PT, PT, RZ, UR7, R14, P0, P1 ;  /* 0x00000007ff0d7c10 */ /* 0x000fe200087e240e */
[----:B------:R-:W3:Y:S01]  /*0350*/  LDG.E.U8.CONSTANT R6, desc[UR4][R6.64+-0x1] ;  /* 0xffffff0406067981 */ /* 0x000ee2000c1e9100 */
[--C-:B------:R-:W-:Y:S01]  /*0360*/  SHF.R.S32.HI R16, RZ, 0x1f, R15.reuse ;  /* 0x0000001fff107819 */ /* 0x100fe2000001140f */
[----:B------:R-:W-:Y:S01]  /*0370*/  IMAD.IADD R19, R15, 0x1, R2 ;  /* 0x000000010f137824 */ /* 0x000fe200078e0202 */
[----:B------:R-:W-:Y:S01]  /*0380*/  IADD3 R14, P0, P1, R0, UR6, R15 ;  /* 0x00000006000e7c10 */ /* 0x000fe2000f91e00f */
[----:B------:R-:W3:Y:S03]  /*0390*/  LDG.E.U8.CONSTANT R26, desc[UR4][R12.64+0x3] ;  /* 0x000003040c1a7981 */ /* 0x000ee6000c1e9100 */
[----:B------:R-:W-:Y:S01]  /*03a0*/  IADD3.X R15, PT, PT, RZ, UR7, R16, P0, P1 ;  /* 0x00000007ff0f7c10 */ /* 0x000fe200087e2410 */
[----:B------:R0:W3:Y:S01]  /*03b0*/  LDG.E.U8.CONSTANT R10, desc[UR4][R10.64+-0x3] ;  /* 0xfffffd040a0a7981 */ /* 0x0000e2000c1e9100 */
[----:B------:R-:W-:-:S02]  /*03c0*/  SHF.R.S32.HI R17, RZ, 0x1f, R19 ;  /* 0x0000001fff117819 */ /* 0x000fc40000011413 */
[C-C-:B------:R-:W-:Y:S01]  /*03d0*/  IADD3 R16, P0, P1, R0.reuse, UR6, R19.reuse ;  /* 0x0000000600107c10 */ /* 0x140fe2000f91e013 */
[----:B------:R-:W3:Y:S01]  /*03e0*/  LDG.E.U8.CONSTANT R25, desc[UR4][R14.64+0x2] ;  /* 0x000002040e197981 */ /* 0x000ee2000c1e9100 */
[----:B------:R-:W-:Y:S02]  /*03f0*/  IMAD.IADD R19, R0, 0x1, R19 ;  /* 0x0000000100137824 */ /* 0x000fe400078e0213 */
[----:B------:R-:W-:Y:S01]  /*0400*/  IADD3.X R17, PT, PT, RZ, UR7, R17, P0, P1 ;  /* 0x00000007ff117c10 */ /* 0x000fe200087e2411 */
[----:B------:R-:W3:Y:S02]  /*0410*/  LDG.E.U8.CONSTANT R28, desc[UR4][R14.64+-0x2] ;  /* 0xfffffe040e1c7981 */ /* 0x000ee4000c1e9100 */
[C---:B------:R-:W-:Y:S01]  /*0420*/  IADD3 R18, P0, PT, R19.reuse, UR6, RZ ;  /* 0x0000000613127c10 */ /* 0x040fe2000ff1e0ff */
[----:B------:R-:W2:Y:S01]  /*0430*/  LDCU UR6, c[0x0][0x39c] ;  /* 0x00007380ff0677ac */ /* 0x000ea20008000800 */
[----:B------:R-:W3:Y:S02]  /*0440*/  LDG.E.U8.CONSTANT R16, desc[UR4][R16.64+0x1] ;  /* 0x0000010410107981 */ /* 0x000ee4000c1e9100 */
[----:B------:R-:W-:-:S02]  /*0450*/  LEA.HI.X.SX32 R19, R19, UR7, 0x1, P0 ;  /* 0x0000000713137c11 */ /* 0x000fc400080f0eff */
[----:B------:R1:W3:Y:S04]  /*0460*/  LDG.E.U8.CONSTANT R12, desc[UR4][R12.64+-0x3] ;  /* 0xfffffd040c0c7981 */ /* 0x0002e8000c1e9100 */
[----:B------:R-:W3:Y:S04]  /*0470*/  LDG.E.U8.CONSTANT R29, desc[UR4][R18.64] ;  /* 0x00000004121d7981 */ /* 0x000ee8000c1e9100 */
[----:B------:R-:W3:Y:S01]  /*0480*/  LDG.E.U8.CONSTANT R18, desc[UR4][R18.64+-0x1] ;  /* 0xffffff0412127981 */ /* 0x000ee2000c1e9100 */
[----:B0-----:R-:W-:Y:S02]  /*0490*/  IMAD.MOV.U32 R11, RZ, RZ, 0x2 ;  /* 0x00000002ff0b7424 */ /* 0x001fe400078e00ff */
[----:B-1----:R-:W-:-:S02]  /*04a0*/  IMAD.MOV.U32 R13, RZ, RZ, 0x2 ;  /* 0x00000002ff0d7424 */ /* 0x002fc400078e00ff */
[C---:B--2---:R-:W-:Y:S02]  /*04b0*/  VIADD R5, R24.reuse, -UR6 ;  /* 0x8000000618057c36 */ /* 0x044fe40008000000 */
[----:B------:R-:W-:-:S03]  /*04c0*/  VIADD R17, R24, UR6 ;  /* 0x0000000618117c36 */ /* 0x000fc60008000000 */
[-C--:B----4-:R-:W-:Y:S02]  /*04d0*/  ISETP.GE.AND P3, PT, R5, R22.reuse, PT ;  /* 0x000000160500720c */ /* 0x090fe40003f66270 */
[----:B------:R-:W-:Y:S02]  /*04e0*/  ISETP.GT.AND P5, PT, R17, R22, PT ;  /* 0x000000161100720c */ /* 0x000fe40003fa4270 */
[-C--:B-----5:R-:W-:Y:S02]  /*04f0*/  ISETP.GE.AND P2, PT, R5, R23.reuse, PT ;  /* 0x000000170500720c */ /* 0x0a0fe40003f46270 */
[C---:B------:R-:W-:Y:S02]  /*0500*/  ISETP.GT.AND P4, PT, R17.reuse, R23, PT ;  /* 0x000000171100720c */ /* 0x040fe40003f84270 */
[-C--:B---3--:R-:W-:Y:S02]  /*0510*/  ISETP.GT.AND P0, PT, R17, R20.reuse, PT ;  /* 0x000000141100720c */ /* 0x088fe40003f04270 */
[----:B------:R-:W-:-:S02]  /*0520*/  ISETP.GE.AND P1, PT, R5, R20, PT ;  /* 0x000000140500720c */ /* 0x000fc40003f26270 */
[----:B------:R-:W-:Y:S02]  /*0530*/  SEL R9, RZ, 0x1, !P3 ;  /* 0x00000001ff097807 */ /* 0x000fe40005800000 */
[----:B------:R-:W-:Y:S02]  /*0540*/  SEL R7, RZ, 0x1, P5 ;  /* 0x00000001ff077807 */ /* 0x000fe40002800000 */
[----:B------:R-:W-:Y:S01]  /*0550*/  @!P3 IADD3 R11, PT, PT, RZ, 0x1, RZ ;  /* 0x00000001ff0bb810 */ /* 0x000fe20007ffe0ff */
[----:B------:R-:W-:Y:S01]  /*0560*/  @!P2 IMAD.MOV R11, RZ, RZ, R9 ;  /* 0x000000ffff0ba224 */ /* 0x000fe200078e0209 */
[-C--:B------:R-:W-:Y:S01]  /*0570*/  ISETP.GE.AND P2, PT, R5, R3.reuse, PT ;  /* 0x000000030500720c */ /* 0x080fe20003f46270 */
[----:B------:R-:W-:Y:S02]  /*0580*/  @P5 IMAD.MOV R13, RZ, RZ, 0x1 ;  /* 0x00000001ff0d5424 */ /* 0x000fe400078e02ff */
[----:B------:R-:W-:Y:S01]  /*0590*/  @P4 IMAD.MOV R13, RZ, RZ, R7 ;  /* 0x000000ffff0d4224 */ /* 0x000fe200078e0207 */
[----:B------:R-:W-:Y:S01]  /*05a0*/  ISETP.GT.AND P3, PT, R17, R3, PT ;  /* 0x000000031100720c */ /* 0x000fe20003f64270 */
[----:B------:R-:W-:-:S02]  /*05b0*/  VIADD R7, R11, 0x1 ;  /* 0x000000010b077836 */ /* 0x000fc40000000000 */
[----:B------:R-:W-:Y:S02]  /*05c0*/  VIADD R3, R13, 0x1 ;  /* 0x000000010d037836 */ /* 0x000fe40000000000 */
[----:B------:R-:W-:Y:S01]  /*05d0*/  @P0 IMAD.MOV R3, RZ, RZ, R13 ;  /* 0x000000ffff030224 */ /* 0x000fe200078e020d */
[-C--:B------:R-:W-:Y:S01]  /*05e0*/  ISETP.GE.AND P0, PT, R5, R27.reuse, PT ;  /* 0x0000001b0500720c */ /* 0x080fe20003f06270 */
[----:B------:R-:W-:Y:S01]  /*05f0*/  @!P1 IMAD.MOV R7, RZ, RZ, R11 ;  /* 0x000000ffff079224 */ /* 0x000fe200078e020b */
[----:B------:R-:W-:Y:S02]  /*0600*/  ISETP.GT.AND P4, PT, R17, R27, PT ;  /* 0x0000001b1100720c */ /* 0x000fe40003f84270 */
[-C--:B------:R-:W-:Y:S02]  /*0610*/  ISETP.GE.AND P1, PT, R5, R26.reuse, PT ;  /* 0x0000001a0500720c */ /* 0x080fe40003f26270 */
[----:B------:R-:W-:Y:S01]  /*0620*/  IADD3 R11, PT, PT, R7, 0x1, RZ ;  /* 0x00000001070b7810 */ /* 0x000fe20007ffe0ff */
[----:B------:R-:W-:Y:S01]  /*0630*/  @!P2 IMAD.MOV R11, RZ, RZ, R7 ;  /* 0x000000ffff0ba224 */ /* 0x000fe200078e0207 */
[----:B------:R-:W-:Y:S01]  /*0640*/  ISETP.GT.AND P2, PT, R17, R26, PT ;  /* 0x0000001a1100720c */ /* 0x000fe20003f44270 */
[----:B------:R-:W-:-:S02]  /*0650*/  VIADD R9, R3, 0x1 ;  /* 0x0000000103097836 */ /* 0x000fc40000000000 */
[----:B------:R-:W-:Y:S02]  /*0660*/  @P3 IMAD.MOV R9, RZ, RZ, R3 ;  /* 0x000000ffff093224 */ /* 0x000fe400078e0203 */
[----:B------:R-:W-:Y:S01]  /*0670*/  VIADD R7, R11, 0x1 ;  /* 0x000000010b077836 */ /* 0x000fe20000000000 */
[-C--:B------:R-:W-:Y:S01]  /*0680*/  ISETP.GT.AND P3, PT, R17, R25.reuse, PT ;  /* 0x000000191100720c */ /* 0x080fe20003f64270 */
[----:B------:R-:W-:Y:S02]  /*0690*/  VIADD R3, R9, 0x1 ;  /* 0x0000000109037836 */ /* 0x000fe40000000000 */
[----:B------:R-:W-:Y:S01]  /*06a0*/  @!P0 IMAD.MOV R7, RZ, RZ, R11 ;  /* 0x000000ffff078224 */ /* 0x000fe200078e020b */
[----:B------:R-:W-:Y:S01]  /*06b0*/  ISETP.GE.AND P0, PT, R5, R25, PT ;  /* 0x000000190500720c */ /* 0x000fe20003f06270 */
[----:B------:R-:W-:-:S03]  /*06c0*/  @P4 IMAD.MOV R3, RZ, RZ, R9 ;  /* 0x000000ffff034224 */ /* 0x000fc600078e0209 */
[----:B------:R-:W-:Y:S01]  /*06d0*/  IADD3 R11, PT, PT, R7, 0x1, RZ ;  /* 0x00000001070b7810 */ /* 0x000fe20007ffe0ff */
[----:B------:R-:W-:Y:S02]  /*06e0*/  VIADD R9, R3, 0x1 ;  /* 0x0000000103097836 */ /* 0x000fe40000000000 */
[----:B------:R-:W-:Y:S01]  /*06f0*/  @P2 IMAD.MOV R9, RZ, RZ, R3 ;  /* 0x000000ffff092224 */ /* 0x000fe200078e0203 */
[-C--:B------:R-:W-:Y:S01]  /*0700*/  ISETP.GT.AND P2, PT, R17, R16.reuse, PT ;  /* 0x000000101100720c */ /* 0x080fe20003f44270 */
[----:B------:R-:W-:Y:S01]  /*0710*/  @!P1 IMAD.MOV R11, RZ, RZ, R7 ;  /* 0x000000ffff0b9224 */ /* 0x000fe200078e0207 */
[----:B------:R-:W-:Y:S01]  /*0720*/  ISETP.GE.AND P1, PT, R5, R16, PT ;  /* 0x000000100500720c */ /* 0x000fe20003f26270 */
[----:B------:R-:W-:Y:S02]  /*0730*/  VIADD R3, R9, 0x1 ;  /* 0x0000000109037836 */ /* 0x000fe40000000000 */
[----:B------:R-:W-:Y:S02]  /*0740*/  VIADD R7, R11, 0x1 ;  /* 0x000000010b077836 */ /* 0x000fe40000000000 */
[----:B------:R-:W-:Y:S01]  /*0750*/  @P3 IMAD.MOV R3, RZ, RZ, R9 ;  /* 0x000000ffff033224 */ /* 0x000fe200078e0209 */
[-C--:B------:R-:W-:Y:S01]  /*0760*/  ISETP.GT.AND P3, PT, R17, R29.reuse, PT ;  /* 0x0000001d1100720c */ /* 0x080fe20003f64270 */
[----:B------:R-:W-:Y:S01]  /*0770*/  @!P0 IMAD.MOV R7, RZ, RZ, R11 ;  /* 0x000000ffff078224 */ /* 0x000fe200078e020b */
[----:B------:R-:W-:Y:S01]  /*0780*/  ISETP.GE.AND P0, PT, R5, R29, PT ;  /* 0x0000001d0500720c */ /* 0x000fe20003f06270 */
[----:B------:R-:W-:-:S02]  /*0790*/  VIADD R9, R3, 0x1 ;  /* 0x0000000103097836 */ /* 0x000fc40000000000 */
[----:B------:R-:W-:Y:S01]  /*07a0*/  @P2 IMAD.MOV R9, RZ, RZ, R3 ;  /* 0x000000ffff092224 */ /* 0x000fe200078e0203 */
[----:B------:R-:W-:Y:S01]  /*07b0*/  IADD3 R11, PT, PT, R7, 0x1, RZ ;  /* 0x00000001070b7810 */ /* 0x000fe20007ffe0ff */
[----:B------:R-:W-:Y:S01]  /*07c0*/  @!P1 IMAD.MOV R11, RZ, RZ, R7 ;  /* 0x000000ffff0b9224 */ /* 0x000fe200078e0207 */
[-C--:B------:R-:W-:Y:S02]  /*07d0*/  ISETP.GT.AND P2, PT, R17, R18.reuse, PT ;  /* 0x000000121100720c */ /* 0x080fe40003f44270 */
        /* <DEDUP_REMOVED lines=27> */
[----:B------:R-:W-:-:S02]  /*0990*/  @P3 IMAD.MOV R3, RZ, RZ, R4 ;  /* 0x000000ffff033224 */ /* 0x000fc400078e0204 */
[----:B------:R-:W-:Y:S01]  /*09a0*/  @!P0 IMAD.MOV R7, RZ, RZ, R9 ;  /* 0x000000ffff078224 */ /* 0x000fe200078e0209 */
[-C--:B------:R-:W-:Y:S02]  /*09b0*/  ISETP.GE.AND P0, PT, R5, R8.reuse, PT ;  /* 0x000000080500720c */ /* 0x080fe40003f06270 */
[----:B------:R-:W-:Y:S01]  /*09c0*/  ISETP.GT.AND P3, PT, R17, R8, PT ;  /* 0x000000081100720c */ /* 0x000fe20003f64270 */
[----:B------:R-:W-:Y:S01]  /*09d0*/  VIADD R8, R7, 0x1 ;  /* 0x0000000107087836 */ /* 0x000fe20000000000 */
[----:B------:R-:W-:Y:S01]  /*09e0*/  IADD3 R4, PT, PT, R3, 0x1, RZ ;  /* 0x0000000103047810 */ /* 0x000fe20007ffe0ff */
[----:B------:R-:W-:Y:S01]  /*09f0*/  @P2 IMAD.MOV R4, RZ, RZ, R3 ;  /* 0x000000ffff042224 */ /* 0x000fe200078e0203 */
[-C--:B------:R-:W-:Y:S01]  /*0a00*/  ISETP.GT.AND P2, PT, R17, R6.reuse, PT ;  /* 0x000000061100720c */ /* 0x080fe20003f44270 */
[----:B------:R-:W-:Y:S01]  /*0a10*/  @!P1 IMAD.MOV R8, RZ, RZ, R7 ;  /* 0x000000ffff089224 */ /* 0x000fe200078e0207 */
[----:B------:R-:W-:Y:S01]  /*0a20*/  ISETP.GE.AND P1, PT, R5, R6, PT ;  /* 0x000000060500720c */ /* 0x000fe20003f26270 */
[----:B------:R-:W-:-:S02]  /*0a30*/  VIADD R5, R4, 0x1 ;  /* 0x0000000104057836 */ /* 0x000fc40000000000 */
[C---:B------:R-:W-:Y:S02]  /*0a40*/  VIADD R6, R8.reuse, 0x1 ;  /* 0x0000000108067836 */ /* 0x040fe40000000000 */
[----:B------:R-:W-:Y:S02]  /*0a50*/  @!P0 IADD3 R6, PT, PT, R8, RZ, RZ ;  /* 0x000000ff08068210 */ /* 0x000fe40007ffe0ff */
[----:B------:R-:W-:-:S03]  /*0a60*/  @P3 IMAD.MOV R5, RZ, RZ, R4 ;  /* 0x000000ffff053224 */ /* 0x000fc600078e0204 */
[----:B------:R-:W-:Y:S02]  /*0a70*/  VIADD R4, R6, 0x1 ;  /* 0x0000000106047836 */ /* 0x000fe40000000000 */
[----:B------:R-:W-:Y:S02]  /*0a80*/  VIADD R3, R5, 0x1 ;  /* 0x0000000105037836 */ /* 0x000fe40000000000 */
[----:B------:R-:W-:Y:S02]  /*0a90*/  @P2 IMAD.MOV R3, RZ, RZ, R5 ;  /* 0x000000ffff032224 */ /* 0x000fe400078e0205 */
[----:B------:R-:W-:-:S05]  /*0aa0*/  @!P1 IMAD.MOV R4, RZ, RZ, R6 ;  /* 0x000000ffff049224 */ /* 0x000fca00078e0206 */
[----:B------:R-:W-:-:S04]  /*0ab0*/  VIMNMX.U32 R3, PT, PT, R3, R4, !PT ;  /* 0x0000000403037248 */ /* 0x000fc80007fe0000 */
[----:B------:R-:W-:-:S07]  /*0ac0*/  I2FP.F32.U32 R8, R3 ;  /* 0x0000000300087245 */ /* 0x000fce0000201000 */
.L_x_8:
[----:B------:R-:W-:Y:S05]  /*0ad0*/  BSYNC.RECONVERGENT B0 ;  /* 0x0000000000007941 */ /* 0x000fea0003800200 */
.L_x_7:
[----:B------:R-:W0:Y:S01]  /*0ae0*/  LDCU.64 UR6, c[0x0][0x388] ;  /* 0x00007100ff0677ac */ /* 0x000e220008000a00 */
[----:B------:R-:W1:Y:S01]  /*0af0*/  LDC.64 R6, c[0x0][0x3a8] ;  /* 0x0000ea00ff067b82 */ /* 0x000e620000000a00 */
[----:B0-----:R-:W-:-:S04]  /*0b00*/  ISETP.NE.U32.AND P0, PT, RZ, UR6, PT ;  /* 0x00000006ff007c0c */ /* 0x001fc8000bf05070 */
[----:B------:R-:W-:-:S13]  /*0b10*/  ISETP.NE.AND.EX P0, PT, RZ, UR7, PT, P0 ;  /* 0x00000007ff007c0c */ /* 0x000fda000bf05300 */
[----:B------:R-:W0:Y:S08]  /*0b20*/  @P0 LDC R3, c[0x0][0x398] ;  /* 0x0000e600ff030b82 */ /* 0x000e300000000800 */
[----:B------:R-:W2:Y:S01]  /*0b30*/  @P0 LDC R10, c[0x0][0x3a0] ;  /* 0x0000e800ff0a0b82 */ /* 0x000ea20000000800 */
[----:B0-----:R-:W-:-:S05]  /*0b40*/  @P0 IMAD R3, R21, R3, R0 ;  /* 0x0000000315030224 */ /* 0x001fca00078e0200 */
[----:B------:R-:W-:-:S04]  /*0b50*/  @P0 IADD3 R4, P1, PT, R3, UR6, RZ ;  /* 0x0000000603040c10 */ /* 0x000fc8000ff3e0ff */
[----:B------:R-:W-:-:S05]  /*0b60*/  @P0 LEA.HI.X.SX32 R5, R3, UR7, 0x1, P1 ;  /* 0x0000000703050c11 */ /* 0x000fca00088f0eff */
[----:B------:R-:W3:Y:S01]  /*0b70*/  @P0 LDG.E.U8.CONSTANT R4, desc[UR4][R4.64] ;  /* 0x0000000404040981 */ /* 0x000ee2000c1e9100 */
[----:B------:R-:W-:Y:S02]  /*0b80*/  IMAD.MOV.U32 R9, RZ, RZ, 0x3f800000 ;  /* 0x3f800000ff097424 */ /* 0x000fe400078e00ff */
[----:B------:R-:W-:-:S04]  /*0b90*/  IMAD R3, R21, R2, R0 ;  /* 0x0000000215037224 */ /* 0x000fc800078e0200 */
[----:B-1----:R-:W-:Y:S01]  /*0ba0*/  IMAD.WIDE R2, R3, 0x4, R6 ;  /* 0x0000000403027825 */ /* 0x002fe200078e0206 */
[----:B---3--:R-:W-:-:S04]  /*0bb0*/  @P0 ISETP.NE.AND P1, PT, R4, 0x1, PT ;  /* 0x000000010400080c */ /* 0x008fc80003f25270 */
[----:B--2---:R-:W-:-:S05]  /*0bc0*/  @P0 FSEL R9, R10, 1, !P1 ;  /* 0x3f8000000a090808 */ /* 0x004fca0004800000 */
[----:B------:R-:W-:-:S05]  /*0bd0*/  FMUL R9, R9, R8 ;  /* 0x0000000809097220 */ /* 0x000fca0000400000 */
[----:B------:R-:W-:Y:S01]  /*0be0*/  STG.E desc[UR4][R2.64], R9 ;  /* 0x0000000902007986 */ /* 0x000fe2000c101904 */
[----:B------:R-:W-:Y:S05]  /*0bf0*/  EXIT ;  /* 0x000000000000794d */ /* 0x000fea0003800000 */
.L_x_9:
        /* <DEDUP_REMOVED lines=16> */
.L_x_14:


//--------------------- .nv.shared._Z22epipolar_inlier_kernelPKfPK6float2S3_ifPh --------------------------
	.section	.nv.shared._Z22epipolar_inlier_kernelPKfPK6float2S3_ifPh,"aw",@nobits
	.sectionflags	@""
	.align	16
	.zero		1024


//--------------------- .nv.shared.reserved.0     --------------------------
	.section	.nv.shared.reserved.0,"aw",@nobits
	.weak		__nv_reservedSMEM_offset_0_alias
	.size		__nv_reservedSMEM_offset_0_alias, 0, 64
	.other		__nv_reservedSMEM_offset_0_alias,@"STO_CUDA_RESERVED_SHARED STV_DEFAULT"
__nv_reservedSMEM_offset_0_alias:
	.zero		0
	.zero		64


//--------------------- .nv.shared._Z18match_brief_kernelPKjPK5uint2iS0_S3_iiPiS4_ --------------------------
	.section	.nv.shared._Z18match_brief_kernelPKjPK5uint2iS0_S3_iiPiS4_,"aw",@nobits
	.sectionflags	@""
	.align	16
	.zero		1024


//--------------------- .nv.shared._Z12brief_kernelPKhiiPK5uint2iPj --------------------------
	.section	.nv.shared._Z12brief_kernelPKhiiPK5uint2iPj,"aw",@nobits
	.sectionflags	@""
	.align	16
	.zero		1024


//--------------------- .nv.shared._Z13nms3x3_kernelPKfiifP5uint2iPi --------------------------
	.section	.nv.shared._Z13nms3x3_kernelPKfiifP5uint2iPi,"aw",@nobits
	.sectionflags	@""
	.align	16
	.zero		1024


//--------------------- .nv.shared._Z17fast_score_kernelPKhS0_iiiifPf --------------------------
	.section	.nv.shared._Z17fast_score_kernelPKhS0_iiiifPf,"aw",@nobits
	.sectionflags	@""
	.align	16
	.zero		1024


//--------------------- .nv.constant0._Z22epipolar_inlier_kernelPKfPK6float2S3_ifPh --------------------------
	.section	.nv.constant0._Z22epipolar_inlier_kernelPKfPK6float2S3_ifPh,"a",@progbits
	.sectionflags	@""
	.align	4
.nv.constant0._Z22epipolar_inlier_kernelPKfPK6float2S3_ifPh:
	.zero		936


//--------------------- .nv.constant0._Z18match_brief_kernelPKjPK5uint2iS0_S3_iiPiS4_ --------------------------
	.section	.nv.constant0._Z18match_brief_kernelPKjPK5uint2iS0_S3_iiPiS4_,"a",@progbits
	.sectionflags	@""
	.align	4
.nv.constant0._Z18match_brief_kernelPKjPK5uint2iS0_S3_iiPiS4_:
	.zero		960


//--------------------- .nv.constant0._Z12brief_kernelPKhiiPK5uint2iPj --------------------------
	.section	.nv.constant0._Z12brief_kernelPKhiiPK5uint2iPj,"a",@progbits
	.sectionflags	@""
	.align	4
.nv.constant0._Z12brief_kernelPKhiiPK5uint2iPj:
	.zero		936


//--------------------- .nv.constant0._Z13nms3x3_kernelPKfiifP5uint2iPi --------------------------
	.section	.nv.constant0._Z13nms3x3_kernelPKfiifP5uint2iPi,"a",@progbits
	.sectionflags	@""
	.align	4
.nv.constant0._Z13nms3x3_kernelPKfiifP5uint2iPi:
	.zero		944


//--------------------- .nv.constant0._Z17fast_score_kernelPKhS0_iiiifPf --------------------------
	.section	.nv.constant0._Z17fast_score_kernelPKhS0_iiiifPf,"a",@progbits
	.sectionflags	@""
	.align	4
.nv.constant0._Z17fast_score_kernelPKhS0_iiiifPf:
	.zero		944


//--------------------- SYMBOLS --------------------------

	.type		.nv.reservedSmem.offset0,@object
	.size		.nv.reservedSmem.offset0,0x4
	.type		.nv.reservedSmem.cap,@object
	.size		.nv.reservedSmem.cap,0x4
